// auto-generated by cutlass_sweep.gemm — config: {"arch": "sm_90", "cluster_m": 1, "cluster_n": 1, "dtype": "int8", "dtype_b": "int8", "layout": "nt", "stages": 0, "tile_k": 32, "tile_m": 512, "tile_n": 240}
#include "cutlass/cutlass.h"
#include "cutlass/gemm/collective/collective_builder.hpp"
#include "cutlass/gemm/device/gemm_universal_adapter.h"
#include "cutlass/gemm/kernel/gemm_universal.hpp"
#include "cutlass/epilogue/collective/collective_builder.hpp"

using ElemA = int8_t;
using ElemB = int8_t;
using ElemCD = int8_t;
using Acc  = int32_t;
using TileShape    = cute::Shape<cute::_512, cute::_240, cute::_32>;
using ClusterShape = cute::Shape<cute::_1, cute::_1, cute::_1>;

using CollectiveEpilogue = typename cutlass::epilogue::collective::CollectiveBuilder<
    cutlass::arch::Sm90, cutlass::arch::OpClassTensorOp,
    TileShape, ClusterShape,
    cutlass::epilogue::collective::EpilogueTileAuto,
    Acc, Acc,
    ElemCD, cutlass::layout::RowMajor, 128 / cutlass::sizeof_bits<ElemCD>::value,
    ElemCD, cutlass::layout::RowMajor, 128 / cutlass::sizeof_bits<ElemCD>::value,
    cutlass::epilogue::collective::EpilogueScheduleAuto
  >::CollectiveOp;

using CollectiveMainloop = typename cutlass::gemm::collective::CollectiveBuilder<
    cutlass::arch::Sm90, cutlass::arch::OpClassTensorOp,
    ElemA, cutlass::layout::RowMajor, 128 / cutlass::sizeof_bits<ElemA>::value,
    ElemB, cutlass::layout::ColumnMajor, 128 / cutlass::sizeof_bits<ElemB>::value,
    Acc,
    TileShape, ClusterShape,
    cutlass::gemm::collective::StageCountAutoCarveout<static_cast<int>(sizeof(typename CollectiveEpilogue::SharedStorage))>,
    cutlass::gemm::collective::KernelScheduleAuto
  >::CollectiveOp;

using GemmKernel = cutlass::gemm::kernel::GemmUniversal<
    cute::Shape<int,int,int,int>,
    CollectiveMainloop,
    CollectiveEpilogue
>;
using Gemm = cutlass::gemm::device::GemmUniversalAdapter<GemmKernel>;

// Force the device kernel symbol into the cubin without needing a host main.
auto* _anchor = &cutlass::device_kernel<GemmKernel>;


// ===== COMPILED SASS (sm_90a) =====

	.target	sm_90a

	.elftype	@"ET_EXEC"


//--------------------- .note.nv.tkinfo           --------------------------
	.section	.note.nv.tkinfo,"",@"SHT_NOTE"
	.sectionflags	@"SHF_NOTE_NV_TKINFO"
	.tkinfo
        /*0018*/ 	.word	0x00000002
        /*0030*/ 	.string	""
        /*0030*/ 	.string	"ptxas"
        /*0030*/ 	.string	"Cuda compilation tools, release 13.0, V13.0.88"
        /*0030*/ 	.string	"Build cuda_13.0.r13.0/compiler.36424714_0"
        /*0030*/ 	.string	"-arch sm_90a -m 64 "



//--------------------- .note.nv.cuinfo           --------------------------
	.section	.note.nv.cuinfo,"",@"SHT_NOTE"
	.sectionflags	@"SHF_NOTE_NV_CUINFO"
        /*0018*/ 	.short	0x0002
        /*001a*/ 	.short	0x005a
        /*001c*/ 	.short	0x0082
	.zero		2


//--------------------- .nv.info                  --------------------------
	.section	.nv.info,"",@"SHT_CUDA_INFO"
	.align	4


	//----- nvinfo : EIATTR_REGCOUNT
	.align		4
        /*0000*/ 	.byte	0x04, 0x2f
        /*0002*/ 	.short	(.L_15 - .L_14)
	.align		4
.L_14:
        /*0004*/ 	.word	index@(_ZN7cutlass13device_kernelINS_4gemm6kernel13GemmUniversalIN4cute5tupleIJiiiiEEENS1_10collective13CollectiveMmaINS1_34MainloopSm90TmaGmmaWarpSpecializedILi9ENS5_IJNS4_1CILi1EEESB_SB_EEENS1_35KernelTmaWarpSpecializedCooperativeEEENS5_IJNSA_ILi512EEENSA_ILi240EEENSA_ILi32EEEEEEaNS5_IJlSB_lEEEaSJ_NS4_8TiledMMAINS4_8MMA_AtomIJNS4_4SM904GMMA26MMA_64x16x32_S32S8S8_SS_TNEEEENS4_6LayoutINS5_IJNSA_ILi2EEESB_SB_EEENS5_IJSB_NSA_ILi0EEEST_EEEEENS5_IJNS4_10UnderscoreESW_SW_EEEEENS4_13SM90_TMA_LOADENS4_14ComposedLayoutINS4_7SwizzleILi1ELi4ELi3EEENS4_18smem_ptr_flag_bitsILi8EEENSQ_INS5_IJNSA_ILi8EEESH_EEENS5_IJSH_SB_EEEEEEEvNS4_8identityESZ_S19_vS1A_EENS_8epilogue10collective6detail29Sm90TmaWarpSpecializedAdapterINS1D_15DefaultEpilogueIaSJ_SJ_NS1C_6thread17LinearCombinationIaLi1EiiLNS1H_9ScaleType4KindE0ELNS_15FloatRoundStyleE2EaEENS1_15EpilogueDefaultEEEEEvvEEEEvNT_6ParamsE)
        /*0008*/ 	.word	0x000000a8


	//----- nvinfo : EIATTR_FRAME_SIZE
	.align		4
.L_15:
        /*000c*/ 	.byte	0x04, 0x11
        /*000e*/ 	.short	(.L_17 - .L_16)
	.align		4
.L_16:
        /*0010*/ 	.word	index@(_ZN7cutlass13device_kernelINS_4gemm6kernel13GemmUniversalIN4cute5tupleIJiiiiEEENS1_10collective13CollectiveMmaINS1_34MainloopSm90TmaGmmaWarpSpecializedILi9ENS5_IJNS4_1CILi1EEESB_SB_EEENS1_35KernelTmaWarpSpecializedCooperativeEEENS5_IJNSA_ILi512EEENSA_ILi240EEENSA_ILi32EEEEEEaNS5_IJlSB_lEEEaSJ_NS4_8TiledMMAINS4_8MMA_AtomIJNS4_4SM904GMMA26MMA_64x16x32_S32S8S8_SS_TNEEEENS4_6LayoutINS5_IJNSA_ILi2EEESB_SB_EEENS5_IJSB_NSA_ILi0EEEST_EEEEENS5_IJNS4_10UnderscoreESW_SW_EEEEENS4_13SM90_TMA_LOADENS4_14ComposedLayoutINS4_7SwizzleILi1ELi4ELi3EEENS4_18smem_ptr_flag_bitsILi8EEENSQ_INS5_IJNSA_ILi8EEESH_EEENS5_IJSH_SB_EEEEEEEvNS4_8identityESZ_S19_vS1A_EENS_8epilogue10collective6detail29Sm90TmaWarpSpecializedAdapterINS1D_15DefaultEpilogueIaSJ_SJ_NS1C_6thread17LinearCombinationIaLi1EiiLNS1H_9ScaleType4KindE0ELNS_15FloatRoundStyleE2EaEENS1_15EpilogueDefaultEEEEEvvEEEEvNT_6ParamsE)
        /*0014*/ 	.word	0x000005c0


	//----- nvinfo : EIATTR_MIN_STACK_SIZE
	.align		4
.L_17:
        /*0018*/ 	.byte	0x04, 0x12
        /*001a*/ 	.short	(.L_19 - .L_18)
	.align		4
.L_18:
        /*001c*/ 	.word	index@(_ZN7cutlass13device_kernelINS_4gemm6kernel13GemmUniversalIN4cute5tupleIJiiiiEEENS1_10collective13CollectiveMmaINS1_34MainloopSm90TmaGmmaWarpSpecializedILi9ENS5_IJNS4_1CILi1EEESB_SB_EEENS1_35KernelTmaWarpSpecializedCooperativeEEENS5_IJNSA_ILi512EEENSA_ILi240EEENSA_ILi32EEEEEEaNS5_IJlSB_lEEEaSJ_NS4_8TiledMMAINS4_8MMA_AtomIJNS4_4SM904GMMA26MMA_64x16x32_S32S8S8_SS_TNEEEENS4_6LayoutINS5_IJNSA_ILi2EEESB_SB_EEENS5_IJSB_NSA_ILi0EEEST_EEEEENS5_IJNS4_10UnderscoreESW_SW_EEEEENS4_13SM90_TMA_LOADENS4_14ComposedLayoutINS4_7SwizzleILi1ELi4ELi3EEENS4_18smem_ptr_flag_bitsILi8EEENSQ_INS5_IJNSA_ILi8EEESH_EEENS5_IJSH_SB_EEEEEEEvNS4_8identityESZ_S19_vS1A_EENS_8epilogue10collective6detail29Sm90TmaWarpSpecializedAdapterINS1D_15DefaultEpilogueIaSJ_SJ_NS1C_6thread17LinearCombinationIaLi1EiiLNS1H_9ScaleType4KindE0ELNS_15FloatRoundStyleE2EaEENS1_15EpilogueDefaultEEEEEvvEEEEvNT_6ParamsE)
        /*0020*/ 	.word	0x000005c0
.L_19:


//--------------------- .nv.compat                --------------------------
	.section	.nv.compat,"",@"SHT_CUDA_COMPAT_INFO"
	.align	4
        /*0000*/ 	.byte	0x02, 0x09, 0x01, 0x00, 0x02, 0x02, 0x04, 0x00, 0x02, 0x05, 0x05, 0x00, 0x03, 0x07, 0x01, 0x01
        /*0010*/ 	.byte	0x02, 0x03, 0x01, 0x00, 0x02, 0x06, 0x01, 0x00, 0x04, 0x0b, 0x08, 0x00, 0x00, 0x00, 0x00, 0x00
        /*0020*/ 	.byte	0x00, 0x00, 0x00, 0x00


//--------------------- .nv.info._ZN7cutlass13device_kernelINS_4gemm6kernel13GemmUniversalIN4cute5tupleIJiiiiEEENS1_10collective13CollectiveMmaINS1_34MainloopSm90TmaGmmaWarpSpecializedILi9ENS5_IJNS4_1CILi1EEESB_SB_EEENS1_35KernelTmaWarpSpecializedCooperativeEEENS5_IJNSA_ILi512EEENSA_ILi240EEENSA_ILi32EEEEEEaNS5_IJlSB_lEEEaSJ_NS4_8TiledMMAINS4_8MMA_AtomIJNS4_4SM904GMMA26MMA_64x16x32_S32S8S8_SS_TNEEEENS4_6LayoutINS5_IJNSA_ILi2EEESB_SB_EEENS5_IJSB_NSA_ILi0EEEST_EEEEENS5_IJNS4_10UnderscoreESW_SW_EEEEENS4_13SM90_TMA_LOADENS4_14ComposedLayoutINS4_7SwizzleILi1ELi4ELi3EEENS4_18smem_ptr_flag_bitsILi8EEENSQ_INS5_IJNSA_ILi8EEESH_EEENS5_IJSH_SB_EEEEEEEvNS4_8identityESZ_S19_vS1A_EENS_8epilogue10collective6detail29Sm90TmaWarpSpecializedAdapterINS1D_15DefaultEpilogueIaSJ_SJ_NS1C_6thread17LinearCombinationIaLi1EiiLNS1H_9ScaleType4KindE0ELNS_15FloatRoundStyleE2EaEENS1_15EpilogueDefaultEEEEEvvEEEEvNT_6ParamsE --------------------------
	.section	.nv.info._ZN7cutlass13device_kernelINS_4gemm6kernel13GemmUniversalIN4cute5tupleIJiiiiEEENS1_10collective13CollectiveMmaINS1_34MainloopSm90TmaGmmaWarpSpecializedILi9ENS5_IJNS4_1CILi1EEESB_SB_EEENS1_35KernelTmaWarpSpecializedCooperativeEEENS5_IJNSA_ILi512EEENSA_ILi240EEENSA_ILi32EEEEEEaNS5_IJlSB_lEEEaSJ_NS4_8TiledMMAINS4_8MMA_AtomIJNS4_4SM904GMMA26MMA_64x16x32_S32S8S8_SS_TNEEEENS4_6LayoutINS5_IJNSA_ILi2EEESB_SB_EEENS5_IJSB_NSA_ILi0EEEST_EEEEENS5_IJNS4_10UnderscoreESW_SW_EEEEENS4_13SM90_TMA_LOADENS4_14ComposedLayoutINS4_7SwizzleILi1ELi4ELi3EEENS4_18smem_ptr_flag_bitsILi8EEENSQ_INS5_IJNSA_ILi8EEESH_EEENS5_IJSH_SB_EEEEEEEvNS4_8identityESZ_S19_vS1A_EENS_8epilogue10collective6detail29Sm90TmaWarpSpecializedAdapterINS1D_15DefaultEpilogueIaSJ_SJ_NS1C_6thread17LinearCombinationIaLi1EiiLNS1H_9ScaleType4KindE0ELNS_15FloatRoundStyleE2EaEENS1_15EpilogueDefaultEEEEEvvEEEEvNT_6ParamsE,"",@"SHT_CUDA_INFO"
	.sectionflags	@""
	.align	4


	//----- nvinfo : EIATTR_CUDA_API_VERSION
	.align		4
        /*0000*/ 	.byte	0x04, 0x37
        /*0002*/ 	.short	(.L_21 - .L_20)
.L_20:
        /*0004*/ 	.word	0x00000082


	//----- nvinfo : EIATTR_KPARAM_INFO
	.align		4
.L_21:
        /*0008*/ 	.byte	0x04, 0x17
        /*000a*/ 	.short	(.L_23 - .L_22)
.L_22:
        /*000c*/ 	.word	0x00000000
        /*0010*/ 	.short	0x0000
        /*0012*/ 	.short	0x0070
        /*0014*/ 	.byte	0x00, 0xf0, 0x01, 0x10


	//----- nvinfo : EIATTR_SPARSE_MMA_MASK
	.align		4
.L_23:
        /*0018*/ 	.byte	0x03, 0x50
        /*001a*/ 	.short	0x0000


	//----- nvinfo : EIATTR_MAXREG_COUNT
	.align		4
        /*001c*/ 	.byte	0x03, 0x1b
        /*001e*/ 	.short	0x00a8


	//----- nvinfo : EIATTR_NUM_BARRIERS
	.align		4
        /*0020*/ 	.byte	0x02, 0x4c
        /*0022*/ 	.byte	0x01
	.zero		1


	//----- nvinfo : EIATTR_EXTERNS
	.align		4
        /*0024*/ 	.byte	0x04, 0x0f
        /*0026*/ 	.short	(.L_25 - .L_24)


	//   ....[0]....
	.align		4
.L_24:
        /*0028*/ 	.word	index@(__assertfail)


	//----- nvinfo : EIATTR_ANNOTATIONS
	.align		4
.L_25:
        /*002c*/ 	.byte	0x04, 0x55
        /*002e*/ 	.short	(.L_27 - .L_26)


	//   ....[0]....
.L_26:
        /*0030*/ 	.word	0x00000001
        /*0034*/ 	.byte	0x50, 0x02, 0x00, 0x00, 0x01, 0x00, 0x00, 0x00, 0xb0, 0x05, 0x00, 0x00, 0x01, 0x00, 0x00, 0x00
        /* <DEDUP_REMOVED lines=578> */
        /*2464*/ 	.byte	0x60, 0x2a, 0x02, 0x00, 0x01, 0x00, 0x00, 0x00, 0xa0, 0x2c, 0x02, 0x00


	//----- nvinfo : EIATTR_MERCURY_ISA_VERSION
	.align		4
.L_27:
        /*2470*/ 	.byte	0x03, 0x5f
        /*2472*/ 	.short	0x0101


	//----- nvinfo : EIATTR_INT_WARP_WIDE_INSTR_OFFSETS
	.align		4
        /*2474*/ 	.byte	0x04, 0x31
        /*2476*/ 	.short	(.L_29 - .L_28)


	//   ....[0]....
.L_28:
        /*2478*/ 	.word	0x00000610


	//   ....[1]....
        /*247c*/ 	.word	0x00000620


	//   ....[2]....
        /*2480*/ 	.word	0x000006b0


	//----- nvinfo : EIATTR_COOP_GROUP_MASK_REGIDS
	.align		4
.L_29:
        /*2484*/ 	.byte	0x04, 0x29
        /*2486*/ 	.short	(.L_31 - .L_30)


	//   ....[0]....
.L_30:
        /*2488*/ 	.word	0xffffffff


	//   ....[1]....
        /*248c*/ 	.word	0xffffffff


	//   ....[2]....
        /*2490*/ 	.word	0xffffffff


	//   ....[3]....
        /*2494*/ 	.word	0xffffffff


	//   ....[4]....
        /*2498*/ 	.word	0xffffffff


	//----- nvinfo : EIATTR_COOP_GROUP_INSTR_OFFSETS
	.align		4
.L_31:
        /*249c*/ 	.byte	0x04, 0x28
        /*249e*/ 	.short	(.L_33 - .L_32)


	//   ....[0]....
.L_32:
        /*24a0*/ 	.word	0x00000070


	//   ....[1]....
        /*24a4*/ 	.word	0x00000080


	//   ....[2]....
        /*24a8*/ 	.word	0x000001a0


	//   ....[3]....
        /*24ac*/ 	.word	0x000004a0


	//   ....[4]....
        /*24b0*/ 	.word	0x00001450


	//----- nvinfo : EIATTR_REG_RECONFIG
	.align		4
.L_33:
        /*24b4*/ 	.byte	0x01, 0x54
	.zero		2


	//----- nvinfo : EIATTR_SYSCALL_OFFSETS
	.align		4
        /*24b8*/ 	.byte	0x04, 0x46
        /*24ba*/ 	.short	(.L_35 - .L_34)


	//   ....[0]....
.L_34:
        /*24bc*/ 	.word	0x00001600


	//----- nvinfo : EIATTR_MBARRIER_INSTR_OFFSETS
	.align		4
.L_35:
        /*24c0*/ 	.byte	0x04, 0x39
        /*24c2*/ 	.short	(.L_37 - .L_36)


	//   ....[0]....
.L_36:
        /*24c4*/ 	.word	0x00000360
        /*24c8*/ 	.word	0x000000ff
        /*24cc*/ 	.word	0x00000000
        /*24d0*/ 	.short	0x0100
        /*24d2*/ 	.byte	0x08
	.zero		1


	//   ....[1]....
        /*24d4*/ 	.word	0x00000370
        /*24d8*/ 	.word	0x000000ff
        /*24dc*/ 	.word	0x00000048
        /*24e0*/ 	.short	0x0100
        /*24e2*/ 	.byte	0x08
	.zero		1


	//   ....[2]....
        /*24e4*/ 	.word	0x00000380
        /*24e8*/ 	.word	0x000000ff
        /*24ec*/ 	.word	0x00000008
        /*24f0*/ 	.short	0x0100
        /*24f2*/ 	.byte	0x08
	.zero		1


	//   ....[3]....
        /*24f4*/ 	.word	0x00000390
        /*24f8*/ 	.word	0x000000ff
        /*24fc*/ 	.word	0x00000050
        /*2500*/ 	.short	0x0100
        /*2502*/ 	.byte	0x08
	.zero		1


	//   ....[4]....
        /*2504*/ 	.word	0x000003a0
        /*2508*/ 	.word	0x000000ff
        /*250c*/ 	.word	0x00000010
        /*2510*/ 	.short	0x0100
        /*2512*/ 	.byte	0x08
	.zero		1


	//   ....[5]....
        /*2514*/ 	.word	0x000003b0
        /*2518*/ 	.word	0x000000ff
        /*251c*/ 	.word	0x00000058
        /*2520*/ 	.short	0x0100
        /*2522*/ 	.byte	0x08
	.zero		1


	//   ....[6]....
        /*2524*/ 	.word	0x000003c0
        /*2528*/ 	.word	0x000000ff
        /*252c*/ 	.word	0x00000018
        /*2530*/ 	.short	0x0100
        /*2532*/ 	.byte	0x08
	.zero		1


	//   ....[7]....
        /*2534*/ 	.word	0x000003d0
        /*2538*/ 	.word	0x000000ff
        /*253c*/ 	.word	0x00000060
        /*2540*/ 	.short	0x0100
        /*2542*/ 	.byte	0x08
	.zero		1


	//   ....[8]....
        /*2544*/ 	.word	0x000003e0
        /*2548*/ 	.word	0x000000ff
        /*254c*/ 	.word	0x00000020
        /*2550*/ 	.short	0x0100
        /*2552*/ 	.byte	0x08
	.zero		1


	//   ....[9]....
        /*2554*/ 	.word	0x000003f0
        /*2558*/ 	.word	0x000000ff
        /*255c*/ 	.word	0x00000068
        /*2560*/ 	.short	0x0100
        /*2562*/ 	.byte	0x08
	.zero		1


	//   ....[10]....
        /*2564*/ 	.word	0x00000400
        /*2568*/ 	.word	0x000000ff
        /*256c*/ 	.word	0x00000028
        /*2570*/ 	.short	0x0100
        /*2572*/ 	.byte	0x08
	.zero		1


	//   ....[11]....
        /*2574*/ 	.word	0x00000410
        /*2578*/ 	.word	0x000000ff
        /*257c*/ 	.word	0x00000070
        /*2580*/ 	.short	0x0100
        /*2582*/ 	.byte	0x08
	.zero		1


	//   ....[12]....
        /*2584*/ 	.word	0x00000420
        /*2588*/ 	.word	0x000000ff
        /*258c*/ 	.word	0x00000030
        /*2590*/ 	.short	0x0100
        /*2592*/ 	.byte	0x08
	.zero		1


	//   ....[13]....
        /*2594*/ 	.word	0x00000430
        /*2598*/ 	.word	0x000000ff
        /*259c*/ 	.word	0x00000078
        /*25a0*/ 	.short	0x0100
        /*25a2*/ 	.byte	0x08
	.zero		1


	//   ....[14]....
        /*25a4*/ 	.word	0x00000440
        /*25a8*/ 	.word	0x000000ff
        /*25ac*/ 	.word	0x00000038
        /*25b0*/ 	.short	0x0100
        /*25b2*/ 	.byte	0x08
	.zero		1


	//   ....[15]....
        /*25b4*/ 	.word	0x00000450
        /*25b8*/ 	.word	0x000000ff
        /*25bc*/ 	.word	0x00000080
        /*25c0*/ 	.short	0x0100
        /*25c2*/ 	.byte	0x08
	.zero		1


	//   ....[16]....
        /*25c4*/ 	.word	0x00000460
        /*25c8*/ 	.word	0x000000ff
        /*25cc*/ 	.word	0x00000040
        /*25d0*/ 	.short	0x0100
        /*25d2*/ 	.byte	0x08
	.zero		1


	//   ....[17]....
        /*25d4*/ 	.word	0x00000470
        /*25d8*/ 	.word	0x000000ff
        /*25dc*/ 	.word	0x00000088
        /*25e0*/ 	.short	0x0100
        /*25e2*/ 	.byte	0x08
	.zero		1


	//   ....[18]....
        /*25e4*/ 	.word	0x00000730
        /*25e8*/ 	.word	0x000000ff
        /*25ec*/ 	.word	0x000000a0
        /*25f0*/ 	.short	0x0100
        /*25f2*/ 	.byte	0x10
	.zero		1


	//   ....[19]....
        /*25f4*/ 	.word	0x000007d0
        /*25f8*/ 	.word	0x000000ff
        /*25fc*/ 	.word	0x000000a8
        /*2600*/ 	.short	0x0100
        /*2602*/ 	.byte	0x10
	.zero		1


	//   ....[20]....
        /*2604*/ 	.word	0x00001700
        /*2608*/ 	.word	0x00000003
        /*260c*/ 	.word	0x00000000
        /*2610*/ 	.short	0x010a
        /*2612*/ 	.byte	0x3f
	.zero		1


	//   ....[21]....
        /*2614*/ 	.word	0x00001740
        /*2618*/ 	.word	0x00000003
        /*261c*/ 	.word	0x00000000
        /*2620*/ 	.short	0x010a
        /*2622*/ 	.byte	0x3f
	.zero		1


	//   ....[22]....
        /*2624*/ 	.word	0x00003a50
        /*2628*/ 	.word	0x000000ff
        /*262c*/ 	.word	0x00000000
        /*2630*/ 	.short	0x010a
        /*2632*/ 	.byte	0x04
	.zero		1


	//   ....[23]....
        /*2634*/ 	.word	0x00003a90
        /*2638*/ 	.word	0x000000ff
        /*263c*/ 	.word	0x00000000
        /*2640*/ 	.short	0x010a
        /*2642*/ 	.byte	0x04
	.zero		1


	//   ....[24]....
        /*2644*/ 	.word	0x000068f0
        /*2648*/ 	.word	0x000000ff
        /*264c*/ 	.word	0x00000000
        /*2650*/ 	.short	0x0101
        /*2652*/ 	.byte	0x04
	.zero		1


	//   ....[25]....
        /*2654*/ 	.word	0x00006b80
        /*2658*/ 	.word	0x000000ff
        /*265c*/ 	.word	0x00000000
        /*2660*/ 	.short	0x0101
        /*2662*/ 	.byte	0x06
	.zero		1


	//   ....[26]....
        /*2664*/ 	.word	0x000221c0
        /*2668*/ 	.word	0x0000000b
        /*266c*/ 	.word	0x00000048
        /*2670*/ 	.short	0x010a
        /*2672*/ 	.byte	0x3f
	.zero		1


	//   ....[27]....
        /*2674*/ 	.word	0x00022520
        /*2678*/ 	.word	0x00000002
        /*267c*/ 	.word	0x000000a8
        /*2680*/ 	.short	0x0101
        /*2682*/ 	.byte	0x3f
	.zero		1


	//   ....[28]....
        /*2684*/ 	.word	0x00022d70
        /*2688*/ 	.word	0x00000004
        /*268c*/ 	.word	0x00000000
        /*2690*/ 	.short	0x010a
        /*2692*/ 	.byte	0x3f
	.zero		1


	//   ....[29]....
        /*2694*/ 	.word	0x00022e00
        /*2698*/ 	.word	0x00000003
        /*269c*/ 	.word	0x00000000
        /*26a0*/ 	.short	0x010a
        /*26a2*/ 	.byte	0x3f
	.zero		1


	//   ....[30]....
        /*26a4*/ 	.word	0x00022e90
        /*26a8*/ 	.word	0x00000003
        /*26ac*/ 	.word	0x00000000
        /*26b0*/ 	.short	0x010a
        /*26b2*/ 	.byte	0x3f
	.zero		1


	//   ....[31]....
        /*26b4*/ 	.word	0x00022f20
        /*26b8*/ 	.word	0x00000003
        /*26bc*/ 	.word	0x00000000
        /*26c0*/ 	.short	0x010a
        /*26c2*/ 	.byte	0x3f
	.zero		1


	//   ....[32]....
        /*26c4*/ 	.word	0x00022fb0
        /*26c8*/ 	.word	0x00000003
        /*26cc*/ 	.word	0x00000000
        /*26d0*/ 	.short	0x010a
        /*26d2*/ 	.byte	0x3f
	.zero		1


	//   ....[33]....
        /*26d4*/ 	.word	0x00023040
        /*26d8*/ 	.word	0x00000003
        /*26dc*/ 	.word	0x00000000
        /*26e0*/ 	.short	0x010a
        /*26e2*/ 	.byte	0x3f
	.zero		1


	//   ....[34]....
        /*26e4*/ 	.word	0x000230d0
        /*26e8*/ 	.word	0x00000003
        /*26ec*/ 	.word	0x00000000
        /*26f0*/ 	.short	0x010a
        /*26f2*/ 	.byte	0x3f
	.zero		1


	//   ....[35]....
        /*26f4*/ 	.word	0x00023160
        /*26f8*/ 	.word	0x00000003
        /*26fc*/ 	.word	0x00000000
        /*2700*/ 	.short	0x010a
        /*2702*/ 	.byte	0x3f
	.zero		1


	//   ....[36]....
        /*2704*/ 	.word	0x000231f0
        /*2708*/ 	.word	0x00000003
        /*270c*/ 	.word	0x00000000
        /*2710*/ 	.short	0x010a
        /*2712*/ 	.byte	0x3f
	.zero		1


	//   ....[37]....
        /*2714*/ 	.word	0x00023250
        /*2718*/ 	.word	0x00000003
        /*271c*/ 	.word	0x00000000
        /*2720*/ 	.short	0x010a
        /*2722*/ 	.byte	0x3f
	.zero		1


	//   ....[38]....
        /*2724*/ 	.word	0x000232b0
        /*2728*/ 	.word	0x00000008
        /*272c*/ 	.word	0x00000000
        /*2730*/ 	.short	0x010a
        /*2732*/ 	.byte	0x3f
	.zero		1


	//   ....[39]....
        /*2734*/ 	.word	0x00023380
        /*2738*/ 	.word	0x0000000b
        /*273c*/ 	.word	0x00000048
        /*2740*/ 	.short	0x010a
        /*2742*/ 	.byte	0x3f
	.zero		1


	//   ....[40]....
        /*2744*/ 	.word	0x00023450
        /*2748*/ 	.word	0x00000004
        /*274c*/ 	.word	0x00000000
        /*2750*/ 	.short	0x010a
        /*2752*/ 	.byte	0x3f
	.zero		1


	//   ....[41]....
        /*2754*/ 	.word	0x000234a0
        /*2758*/ 	.word	0x00000003
        /*275c*/ 	.word	0x00000000
        /*2760*/ 	.short	0x010a
        /*2762*/ 	.byte	0x3f
	.zero		1


	//   ....[42]....
        /*2764*/ 	.word	0x000234f0
        /*2768*/ 	.word	0x00000003
        /*276c*/ 	.word	0x00000000
        /*2770*/ 	.short	0x010a
        /*2772*/ 	.byte	0x3f
	.zero		1


	//   ....[43]....
        /*2774*/ 	.word	0x00023540
        /*2778*/ 	.word	0x00000003
        /*277c*/ 	.word	0x00000000
        /*2780*/ 	.short	0x010a
        /*2782*/ 	.byte	0x3f
	.zero		1


	//   ....[44]....
        /*2784*/ 	.word	0x00023590
        /*2788*/ 	.word	0x00000003
        /*278c*/ 	.word	0x00000000
        /*2790*/ 	.short	0x010a
        /*2792*/ 	.byte	0x3f
	.zero		1


	//   ....[45]....
        /*2794*/ 	.word	0x000235e0
        /*2798*/ 	.word	0x00000003
        /*279c*/ 	.word	0x00000000
        /*27a0*/ 	.short	0x010a
        /*27a2*/ 	.byte	0x3f
	.zero		1


	//   ....[46]....
        /*27a4*/ 	.word	0x00023630
        /*27a8*/ 	.word	0x00000003
        /*27ac*/ 	.word	0x00000000
        /*27b0*/ 	.short	0x010a
        /*27b2*/ 	.byte	0x3f
	.zero		1


	//   ....[47]....
        /*27b4*/ 	.word	0x00023680
        /*27b8*/ 	.word	0x00000003
        /*27bc*/ 	.word	0x00000000
        /*27c0*/ 	.short	0x010a
        /*27c2*/ 	.byte	0x3f
	.zero		1


	//----- nvinfo : EIATTR_NUM_MBARRIERS
	.align		4
.L_37:
        /*27c4*/ 	.byte	0x03, 0x38
        /*27c6*/ 	.short	0x0014


	//----- nvinfo : EIATTR_EXIT_INSTR_OFFSETS
	.align		4
        /*27c8*/ 	.byte	0x04, 0x1c
        /*27ca*/ 	.short	(.L_39 - .L_38)


	//   ....[0]....
.L_38:
        /*27cc*/ 	.word	0x00000830


	//   ....[1]....
        /*27d0*/ 	.word	0x00001220


	//   ....[2]....
        /*27d4*/ 	.word	0x00021700


	//   ....[3]....
        /*27d8*/ 	.word	0x00021e30


	//   ....[4]....
        /*27dc*/ 	.word	0x00023240


	//----- nvinfo : EIATTR_MAX_THREADS
	.align		4
.L_39:
        /*27e0*/ 	.byte	0x04, 0x05
        /*27e2*/ 	.short	(.L_41 - .L_40)
.L_40:
        /*27e4*/ 	.word	0x00000180
        /*27e8*/ 	.word	0x00000001
        /*27ec*/ 	.word	0x00000001


	//----- nvinfo : EIATTR_CRS_STACK_SIZE
	.align		4
.L_41:
        /*27f0*/ 	.byte	0x04, 0x1e
        /*27f2*/ 	.short	(.L_43 - .L_42)
.L_42:
        /*27f4*/ 	.word	0x00000000


	//----- nvinfo : EIATTR_CBANK_PARAM_SIZE
	.align		4
.L_43:
        /*27f8*/ 	.byte	0x03, 0x19
        /*27fa*/ 	.short	0x0470


	//----- nvinfo : EIATTR_PARAM_CBANK
	.align		4
        /*27fc*/ 	.byte	0x04, 0x0a
        /*27fe*/ 	.short	(.L_45 - .L_44)
	.align		4
.L_44:
        /*2800*/ 	.word	index@(.nv.constant0._ZN7cutlass13device_kernelINS_4gemm6kernel13GemmUniversalIN4cute5tupleIJiiiiEEENS1_10collective13CollectiveMmaINS1_34MainloopSm90TmaGmmaWarpSpecializedILi9ENS5_IJNS4_1CILi1EEESB_SB_EEENS1_35KernelTmaWarpSpecializedCooperativeEEENS5_IJNSA_ILi512EEENSA_ILi240EEENSA_ILi32EEEEEEaNS5_IJlSB_lEEEaSJ_NS4_8TiledMMAINS4_8MMA_AtomIJNS4_4SM904GMMA26MMA_64x16x32_S32S8S8_SS_TNEEEENS4_6LayoutINS5_IJNSA_ILi2EEESB_SB_EEENS5_IJSB_NSA_ILi0EEEST_EEEEENS5_IJNS4_10UnderscoreESW_SW_EEEEENS4_13SM90_TMA_LOADENS4_14ComposedLayoutINS4_7SwizzleILi1ELi4ELi3EEENS4_18smem_ptr_flag_bitsILi8EEENSQ_INS5_IJNSA_ILi8EEESH_EEENS5_IJSH_SB_EEEEEEEvNS4_8identityESZ_S19_vS1A_EENS_8epilogue10collective6detail29Sm90TmaWarpSpecializedAdapterINS1D_15DefaultEpilogueIaSJ_SJ_NS1C_6thread17LinearCombinationIaLi1EiiLNS1H_9ScaleType4KindE0ELNS_15FloatRoundStyleE2EaEENS1_15EpilogueDefaultEEEEEvvEEEEvNT_6ParamsE)
        /*2804*/ 	.short	0x0210
        /*2806*/ 	.short	0x0470


	//----- nvinfo : EIATTR_SW_WAR
	.align		4
.L_45:
        /*2808*/ 	.byte	0x04, 0x36
        /*280a*/ 	.short	(.L_47 - .L_46)
.L_46:
        /*280c*/ 	.word	0x00000008
.L_47:


//--------------------- .nv.callgraph             --------------------------
	.section	.nv.callgraph,"",@"SHT_CUDA_CALLGRAPH"
	.align	4
	.sectionentsize	8
	.align		4
        /*0000*/ 	.word	0x00000000
	.align		4
        /*0004*/ 	.word	0xffffffff
	.align		4
        /*0008*/ 	.word	index@(_ZN7cutlass13device_kernelINS_4gemm6kernel13GemmUniversalIN4cute5tupleIJiiiiEEENS1_10collective13CollectiveMmaINS1_34MainloopSm90TmaGmmaWarpSpecializedILi9ENS5_IJNS4_1CILi1EEESB_SB_EEENS1_35KernelTmaWarpSpecializedCooperativeEEENS5_IJNSA_ILi512EEENSA_ILi240EEENSA_ILi32EEEEEEaNS5_IJlSB_lEEEaSJ_NS4_8TiledMMAINS4_8MMA_AtomIJNS4_4SM904GMMA26MMA_64x16x32_S32S8S8_SS_TNEEEENS4_6LayoutINS5_IJNSA_ILi2EEESB_SB_EEENS5_IJSB_NSA_ILi0EEEST_EEEEENS5_IJNS4_10UnderscoreESW_SW_EEEEENS4_13SM90_TMA_LOADENS4_14ComposedLayoutINS4_7SwizzleILi1ELi4ELi3EEENS4_18smem_ptr_flag_bitsILi8EEENSQ_INS5_IJNSA_ILi8EEESH_EEENS5_IJSH_SB_EEEEEEEvNS4_8identityESZ_S19_vS1A_EENS_8epilogue10collective6detail29Sm90TmaWarpSpecializedAdapterINS1D_15DefaultEpilogueIaSJ_SJ_NS1C_6thread17LinearCombinationIaLi1EiiLNS1H_9ScaleType4KindE0ELNS_15FloatRoundStyleE2EaEENS1_15EpilogueDefaultEEEEEvvEEEEvNT_6ParamsE)
	.align		4
        /*000c*/ 	.word	index@(__assertfail)
	.align		4
        /*0010*/ 	.word	0x00000000
	.align		4
        /*0014*/ 	.word	0xfffffffe
	.align		4
        /*0018*/ 	.word	0x00000000
	.align		4
        /*001c*/ 	.word	0xfffffffd
	.align		4
        /*0020*/ 	.word	0x00000000
	.align		4
        /*0024*/ 	.word	0xfffffffc


//--------------------- .nv.constant4             --------------------------
	.section	.nv.constant4,"a",@progbits
	.align	8
	.align		8
.nv.constant4:
        /*0000*/ 	.dword	__assertfail
	.align		8
        /*0008*/ 	.dword	__unnamed_1
	.align		8
        /*0010*/ 	.dword	_ZN39_INTERNAL_480f9af8_4_k_cu_d679d9ba_37364cuda3std3__45__cpo5beginE
	.align		8
        /*0018*/ 	.dword	_ZN39_INTERNAL_480f9af8_4_k_cu_d679d9ba_37364cuda3std3__45__cpo3endE
	.align		8
        /*0020*/ 	.dword	_ZN39_INTERNAL_480f9af8_4_k_cu_d679d9ba_37364cuda3std3__45__cpo6cbeginE
	.align		8
        /*0028*/ 	.dword	_ZN39_INTERNAL_480f9af8_4_k_cu_d679d9ba_37364cuda3std3__45__cpo4cendE
	.align		8
        /*0030*/ 	.dword	_ZN39_INTERNAL_480f9af8_4_k_cu_d679d9ba_37364cuda3std3__441_GLOBAL__N__480f9af8_4_k_cu_d679d9ba_37366ignoreE
	.align		8
        /*0038*/ 	.dword	_ZN39_INTERNAL_480f9af8_4_k_cu_d679d9ba_37364cuda3std3__419piecewise_constructE
	.align		8
        /*0040*/ 	.dword	_ZN39_INTERNAL_480f9af8_4_k_cu_d679d9ba_37364cuda3std3__48in_placeE
	.align		8
        /*0048*/ 	.dword	_ZN39_INTERNAL_480f9af8_4_k_cu_d679d9ba_37364cuda3std6ranges3__45__cpo4swapE
	.align		8
        /*0050*/ 	.dword	_ZN39_INTERNAL_480f9af8_4_k_cu_d679d9ba_37364cuda3std6ranges3__45__cpo9iter_moveE
	.align		8
        /*0058*/ 	.dword	_ZN39_INTERNAL_480f9af8_4_k_cu_d679d9ba_37364cute7productE
	.align		8
        /*0060*/ 	.dword	_ZN39_INTERNAL_480f9af8_4_k_cu_d679d9ba_37364cute1_E
	.align		8
        /*0068*/ 	.dword	$str$22
	.align		8
        /*0070*/ 	.dword	$str$23


//--------------------- .text._ZN7cutlass13device_kernelINS_4gemm6kernel13GemmUniversalIN4cute5tupleIJiiiiEEENS1_10collective13CollectiveMmaINS1_34MainloopSm90TmaGmmaWarpSpecializedILi9ENS5_IJNS4_1CILi1EEESB_SB_EEENS1_35KernelTmaWarpSpecializedCooperativeEEENS5_IJNSA_ILi512EEENSA_ILi240EEENSA_ILi32EEEEEEaNS5_IJlSB_lEEEaSJ_NS4_8TiledMMAINS4_8MMA_AtomIJNS4_4SM904GMMA26MMA_64x16x32_S32S8S8_SS_TNEEEENS4_6LayoutINS5_IJNSA_ILi2EEESB_SB_EEENS5_IJSB_NSA_ILi0EEEST_EEEEENS5_IJNS4_10UnderscoreESW_SW_EEEEENS4_13SM90_TMA_LOADENS4_14ComposedLayoutINS4_7SwizzleILi1ELi4ELi3EEENS4_18smem_ptr_flag_bitsILi8EEENSQ_INS5_IJNSA_ILi8EEESH_EEENS5_IJSH_SB_EEEEEEEvNS4_8identityESZ_S19_vS1A_EENS_8epilogue10collective6detail29Sm90TmaWarpSpecializedAdapterINS1D_15DefaultEpilogueIaSJ_SJ_NS1C_6thread17LinearCombinationIaLi1EiiLNS1H_9ScaleType4KindE0ELNS_15FloatRoundStyleE2EaEENS1_15EpilogueDefaultEEEEEvvEEEEvNT_6ParamsE --------------------------
	.section	.text._ZN7cutlass13device_kernelINS_4gemm6kernel13GemmUniversalIN4cute5tupleIJiiiiEEENS1_10collective13CollectiveMmaINS1_34MainloopSm90TmaGmmaWarpSpecializedILi9ENS5_IJNS4_1CILi1EEESB_SB_EEENS1_35KernelTmaWarpSpecializedCooperativeEEENS5_IJNSA_ILi512EEENSA_ILi240EEENSA_ILi32EEEEEEaNS5_IJlSB_lEEEaSJ_NS4_8TiledMMAINS4_8MMA_AtomIJNS4_4SM904GMMA26MMA_64x16x32_S32S8S8_SS_TNEEEENS4_6LayoutINS5_IJNSA_ILi2EEESB_SB_EEENS5_IJSB_NSA_ILi0EEEST_EEEEENS5_IJNS4_10UnderscoreESW_SW_EEEEENS4_13SM90_TMA_LOADENS4_14ComposedLayoutINS4_7SwizzleILi1ELi4ELi3EEENS4_18smem_ptr_flag_bitsILi8EEENSQ_INS5_IJNSA_ILi8EEESH_EEENS5_IJSH_SB_EEEEEEEvNS4_8identityESZ_S19_vS1A_EENS_8epilogue10collective6detail29Sm90TmaWarpSpecializedAdapterINS1D_15DefaultEpilogueIaSJ_SJ_NS1C_6thread17LinearCombinationIaLi1EiiLNS1H_9ScaleType4KindE0ELNS_15FloatRoundStyleE2EaEENS1_15EpilogueDefaultEEEEEvvEEEEvNT_6ParamsE,"ax",@progbits
	.align	128
.text._ZN7cutlass13device_kernelINS_4gemm6kernel13GemmUniversalIN4cute5tupleIJiiiiEEENS1_10collective13CollectiveMmaINS1_34MainloopSm90TmaGmmaWarpSpecializedILi9ENS5_IJNS4_1CILi1EEESB_SB_EEENS1_35KernelTmaWarpSpecializedCooperativeEEENS5_IJNSA_ILi512EEENSA_ILi240EEENSA_ILi32EEEEEEaNS5_IJlSB_lEEEaSJ_NS4_8TiledMMAINS4_8MMA_AtomIJNS4_4SM904GMMA26MMA_64x16x32_S32S8S8_SS_TNEEEENS4_6LayoutINS5_IJNSA_ILi2EEESB_SB_EEENS5_IJSB_NSA_ILi0EEEST_EEEEENS5_IJNS4_10UnderscoreESW_SW_EEEEENS4_13SM90_TMA_LOADENS4_14ComposedLayoutINS4_7SwizzleILi1ELi4ELi3EEENS4_18smem_ptr_flag_bitsILi8EEENSQ_INS5_IJNSA_ILi8EEESH_EEENS5_IJSH_SB_EEEEEEEvNS4_8identityESZ_S19_vS1A_EENS_8epilogue10collective6detail29Sm90TmaWarpSpecializedAdapterINS1D_15DefaultEpilogueIaSJ_SJ_NS1C_6thread17LinearCombinationIaLi1EiiLNS1H_9ScaleType4KindE0ELNS_15FloatRoundStyleE2EaEENS1_15EpilogueDefaultEEEEEvvEEEEvNT_6ParamsE:
        .type           _ZN7cutlass13device_kernelINS_4gemm6kernel13GemmUniversalIN4cute5tupleIJiiiiEEENS1_10collective13CollectiveMmaINS1_34MainloopSm90TmaGmmaWarpSpecializedILi9ENS5_IJNS4_1CILi1EEESB_SB_EEENS1_35KernelTmaWarpSpecializedCooperativeEEENS5_IJNSA_ILi512EEENSA_ILi240EEENSA_ILi32EEEEEEaNS5_IJlSB_lEEEaSJ_NS4_8TiledMMAINS4_8MMA_AtomIJNS4_4SM904GMMA26MMA_64x16x32_S32S8S8_SS_TNEEEENS4_6LayoutINS5_IJNSA_ILi2EEESB_SB_EEENS5_IJSB_NSA_ILi0EEEST_EEEEENS5_IJNS4_10UnderscoreESW_SW_EEEEENS4_13SM90_TMA_LOADENS4_14ComposedLayoutINS4_7SwizzleILi1ELi4ELi3EEENS4_18smem_ptr_flag_bitsILi8EEENSQ_INS5_IJNSA_ILi8EEESH_EEENS5_IJSH_SB_EEEEEEEvNS4_8identityESZ_S19_vS1A_EENS_8epilogue10collective6detail29Sm90TmaWarpSpecializedAdapterINS1D_15DefaultEpilogueIaSJ_SJ_NS1C_6thread17LinearCombinationIaLi1EiiLNS1H_9ScaleType4KindE0ELNS_15FloatRoundStyleE2EaEENS1_15EpilogueDefaultEEEEEvvEEEEvNT_6ParamsE,@function
        .size           _ZN7cutlass13device_kernelINS_4gemm6kernel13GemmUniversalIN4cute5tupleIJiiiiEEENS1_10collective13CollectiveMmaINS1_34MainloopSm90TmaGmmaWarpSpecializedILi9ENS5_IJNS4_1CILi1EEESB_SB_EEENS1_35KernelTmaWarpSpecializedCooperativeEEENS5_IJNSA_ILi512EEENSA_ILi240EEENSA_ILi32EEEEEEaNS5_IJlSB_lEEEaSJ_NS4_8TiledMMAINS4_8MMA_AtomIJNS4_4SM904GMMA26MMA_64x16x32_S32S8S8_SS_TNEEEENS4_6LayoutINS5_IJNSA_ILi2EEESB_SB_EEENS5_IJSB_NSA_ILi0EEEST_EEEEENS5_IJNS4_10UnderscoreESW_SW_EEEEENS4_13SM90_TMA_LOADENS4_14ComposedLayoutINS4_7SwizzleILi1ELi4ELi3EEENS4_18smem_ptr_flag_bitsILi8EEENSQ_INS5_IJNSA_ILi8EEESH_EEENS5_IJSH_SB_EEEEEEEvNS4_8identityESZ_S19_vS1A_EENS_8epilogue10collective6detail29Sm90TmaWarpSpecializedAdapterINS1D_15DefaultEpilogueIaSJ_SJ_NS1C_6thread17LinearCombinationIaLi1EiiLNS1H_9ScaleType4KindE0ELNS_15FloatRoundStyleE2EaEENS1_15EpilogueDefaultEEEEEvvEEEEvNT_6ParamsE,(.L_x_145 - _ZN7cutlass13device_kernelINS_4gemm6kernel13GemmUniversalIN4cute5tupleIJiiiiEEENS1_10collective13CollectiveMmaINS1_34MainloopSm90TmaGmmaWarpSpecializedILi9ENS5_IJNS4_1CILi1EEESB_SB_EEENS1_35KernelTmaWarpSpecializedCooperativeEEENS5_IJNSA_ILi512EEENSA_ILi240EEENSA_ILi32EEEEEEaNS5_IJlSB_lEEEaSJ_NS4_8TiledMMAINS4_8MMA_AtomIJNS4_4SM904GMMA26MMA_64x16x32_S32S8S8_SS_TNEEEENS4_6LayoutINS5_IJNSA_ILi2EEESB_SB_EEENS5_IJSB_NSA_ILi0EEEST_EEEEENS5_IJNS4_10UnderscoreESW_SW_EEEEENS4_13SM90_TMA_LOADENS4_14ComposedLayoutINS4_7SwizzleILi1ELi4ELi3EEENS4_18smem_ptr_flag_bitsILi8EEENSQ_INS5_IJNSA_ILi8EEESH_EEENS5_IJSH_SB_EEEEEEEvNS4_8identityESZ_S19_vS1A_EENS_8epilogue10collective6detail29Sm90TmaWarpSpecializedAdapterINS1D_15DefaultEpilogueIaSJ_SJ_NS1C_6thread17LinearCombinationIaLi1EiiLNS1H_9ScaleType4KindE0ELNS_15FloatRoundStyleE2EaEENS1_15EpilogueDefaultEEEEEvvEEEEvNT_6ParamsE)
        .other          _ZN7cutlass13device_kernelINS_4gemm6kernel13GemmUniversalIN4cute5tupleIJiiiiEEENS1_10collective13CollectiveMmaINS1_34MainloopSm90TmaGmmaWarpSpecializedILi9ENS5_IJNS4_1CILi1EEESB_SB_EEENS1_35KernelTmaWarpSpecializedCooperativeEEENS5_IJNSA_ILi512EEENSA_ILi240EEENSA_ILi32EEEEEEaNS5_IJlSB_lEEEaSJ_NS4_8TiledMMAINS4_8MMA_AtomIJNS4_4SM904GMMA26MMA_64x16x32_S32S8S8_SS_TNEEEENS4_6LayoutINS5_IJNSA_ILi2EEESB_SB_EEENS5_IJSB_NSA_ILi0EEEST_EEEEENS5_IJNS4_10UnderscoreESW_SW_EEEEENS4_13SM90_TMA_LOADENS4_14ComposedLayoutINS4_7SwizzleILi1ELi4ELi3EEENS4_18smem_ptr_flag_bitsILi8EEENSQ_INS5_IJNSA_ILi8EEESH_EEENS5_IJSH_SB_EEEEEEEvNS4_8identityESZ_S19_vS1A_EENS_8epilogue10collective6detail29Sm90TmaWarpSpecializedAdapterINS1D_15DefaultEpilogueIaSJ_SJ_NS1C_6thread17LinearCombinationIaLi1EiiLNS1H_9ScaleType4KindE0ELNS_15FloatRoundStyleE2EaEENS1_15EpilogueDefaultEEEEEvvEEEEvNT_6ParamsE,@"STO_CUDA_ENTRY STV_DEFAULT"
_ZN7cutlass13device_kernelINS_4gemm6kernel13GemmUniversalIN4cute5tupleIJiiiiEEENS1_10collective13CollectiveMmaINS1_34MainloopSm90TmaGmmaWarpSpecializedILi9ENS5_IJNS4_1CILi1EEESB_SB_EEENS1_35KernelTmaWarpSpecializedCooperativeEEENS5_IJNSA_ILi512EEENSA_ILi240EEENSA_ILi32EEEEEEaNS5_IJlSB_lEEEaSJ_NS4_8TiledMMAINS4_8MMA_AtomIJNS4_4SM904GMMA26MMA_64x16x32_S32S8S8_SS_TNEEEENS4_6LayoutINS5_IJNSA_ILi2EEESB_SB_EEENS5_IJSB_NSA_ILi0EEEST_EEEEENS5_IJNS4_10UnderscoreESW_SW_EEEEENS4_13SM90_TMA_LOADENS4_14ComposedLayoutINS4_7SwizzleILi1ELi4ELi3EEENS4_18smem_ptr_flag_bitsILi8EEENSQ_INS5_IJNSA_ILi8EEESH_EEENS5_IJSH_SB_EEEEEEEvNS4_8identityESZ_S19_vS1A_EENS_8epilogue10collective6detail29Sm90TmaWarpSpecializedAdapterINS1D_15DefaultEpilogueIaSJ_SJ_NS1C_6thread17LinearCombinationIaLi1EiiLNS1H_9ScaleType4KindE0ELNS_15FloatRoundStyleE2EaEENS1_15EpilogueDefaultEEEEEvvEEEEvNT_6ParamsE:
[----:B------:R-:W0:Y:S02]  /*0000*/  LDC R1, c[0x0][0x28] ;  /* 0x00000a00ff017b82 */ /* 0x000e240000000800 */
[----:B0-----:R-:W-:Y:S01]  /*0010*/  VIADD R1, R1, 0xfffffa40 ;  /* 0xfffffa4001017836 */ /* 0x001fe20000000000 */
[----:B------:R-:W0:Y:S01]  /*0020*/  S2R R2, SR_TID.X ;  /* 0x0000000000027919 */ /* 0x000e220000002100 */
[----:B------:R-:W-:Y:S01]  /*0030*/  ELECT P0, URZ, PT ;  /* 0x00000000003f782f */ /* 0x000fe20003800000 */
[----:B------:R-:W-:Y:S01]  /*0040*/  BSSY B0, `(.L_x_0) ;  /* 0x0000015000007945 */ /* 0x000fe20003800000 */
[--C-:B0-----:R-:W-:Y:S02]  /*0050*/  SHF.R.U32.HI R0, RZ, 0x5, R2.reuse ;  /* 0x00000005ff007819 */ /* 0x101fe40000011602 */
[----:B------:R-:W-:-:S03]  /*0060*/  SHF.R.U32.HI R2, RZ, 0x7, R2 ;  /* 0x00000007ff027819 */ /* 0x000fc60000011602 */
[----:B------:R-:W0:Y:S04]  /*0070*/  SHFL.IDX PT, R3, R0, RZ, 0x1f ;  /* 0x00001fff00037589 */ /* 0x000e2800000e0000 */
[----:B------:R-:W1:Y:S01]  /*0080*/  SHFL.IDX PT, R2, R2, RZ, 0x1f ;  /* 0x00001fff02027589 */ /* 0x000e6200000e0000 */
[----:B0-----:R-:W-:Y:S02]  /*0090*/  R2UR UR10, R3 ;  /* 0x00000000030a72ca */ /* 0x001fe400000e0000 */
[----:B-1----:R-:W-:-:S11]  /*00a0*/  R2UR UR5, R2 ;  /* 0x00000000020572ca */ /* 0x002fd600000e0000 */
[----:B------:R-:W-:Y:S02]  /*00b0*/  USHF.R.S32.HI UR4, URZ, 0x1f, UR10 ;  /* 0x0000001f3f047899 */ /* 0x000fe4000801140a */
[----:B------:R-:W-:Y:S02]  /*00c0*/  ISETP.NE.OR P0, PT, RZ, UR10, !P0 ;  /* 0x0000000aff007c0c */ /* 0x000fe4000c705670 */
[----:B------:R-:W-:-:S04]  /*00d0*/  ULEA.HI UR4, UR4, UR10, URZ, 0x2 ;  /* 0x0000000a04047291 */ /* 0x000fc8000f8f103f */
[----:B------:R-:W-:-:S04]  /*00e0*/  ULOP3.LUT UR4, UR4, 0xfffffffc, URZ, 0xc0, !UPT ;  /* 0xfffffffc04047892 */ /* 0x000fc8000f8ec03f */
[----:B------:R-:W-:-:S03]  /*00f0*/  UIADD3 UR10, UR10, -UR4, URZ ;  /* 0x800000040a0a7290 */ /* 0x000fc6000fffe03f */
[----:B------:R-:W-:Y:S09]  /*0100*/  @P0 BRA `(.L_x_1) ;  /* 0x0000000000200947 */ /* 0x000ff20003800000 */
[----:B------:R-:W-:Y:S02]  /*0110*/  ULDC.64 UR6, c[0x0][0x198] ;  /* 0x0000660000067ab9 */ /* 0x000fe40000000a00 */
[----:B------:R-:W-:Y:S02]  /*0120*/  UIADD3 UR8, UP0, UR6, 0xf0, URZ ;  /* 0x000000f006087890 */ /* 0x000fe4000ff1e03f */
[----:B------:R-:W-:Y:S02]  /*0130*/  UIADD3 UR6, UP1, UR6, 0x1f0, URZ ;  /* 0x000001f006067890 */ /* 0x000fe4000ff3e03f */
[----:B------:R-:W-:Y:S02]  /*0140*/  UIADD3.X UR9, URZ, UR7, URZ, UP0, !UPT ;  /* 0x000000073f097290 */ /* 0x000fe400087fe43f */
[----:B------:R-:W-:-:S07]  /*0150*/  UIADD3.X UR7, URZ, UR7, URZ, UP1, !UPT ;  /* 0x000000073f077290 */ /* 0x000fce0008ffe43f */
[----:B------:R0:W-:Y:S02]  /*0160*/  UTMACCTL.PF [UR8] ;  /* 0x00000000080079b9 */ /* 0x0001e40008040000 */
[----:B------:R0:W-:Y:S02]  /*0170*/  UTMACCTL.PF [UR6] ;  /* 0x00000000060079b9 */ /* 0x0001e40008040000 */
[----:B0-----:R-:W-:Y:S01]  /*0180*/  NOP ;  /* 0x0000000000007918 */ /* 0x001fe20000000000 */
.L_x_1:
[----:B------:R-:W-:Y:S05]  /*0190*/  BSYNC B0 ;  /* 0x0000000000007941 */ /* 0x000fea0003800000 */
.L_x_0:
[----:B------:R-:W0:Y:S01]  /*01a0*/  SHFL.IDX PT, R2, R0, RZ, 0x1f ;  /* 0x00001fff00027589 */ /* 0x000e2200000e0000 */
[----:B------:R-:W-:Y:S01]  /*01b0*/  UISETP.NE.AND UP0, UPT, UR10, 0x3, UPT ;  /* 0x000000030a00788c */ /* 0x000fe2000bf05270 */
[----:B------:R-:W-:Y:S01]  /*01c0*/  ISETP.NE.AND P1, PT, RZ, UR5, PT ;  /* 0x00000005ff007c0c */ /* 0x000fe2000bf25270 */
[----:B------:R-:W-:Y:S02]  /*01d0*/  UIADD3 UR18, UR5, -0x1, URZ ;  /* 0xffffffff05127890 */ /* 0x000fe4000fffe03f */
[----:B------:R-:W-:Y:S02]  /*01e0*/  UISETP.EQ.OR UP0, UPT, UR10, URZ, !UP0 ;  /* 0x0000003f0a00728c */ /* 0x000fe4000c702670 */
[----:B------:R-:W-:Y:S02]  /*01f0*/  UISETP.GE.U32.AND UP1, UPT, UR18, 0x2, UPT ;  /* 0x000000021200788c */ /* 0x000fe4000bf26070 */
[----:B------:R-:W-:-:S04]  /*0200*/  UISETP.EQ.AND UP0, UPT, UR5, URZ, UP0 ;  /* 0x0000003f0500728c */ /* 0x000fc80008702270 */
[----:B------:R-:W-:-:S04]  /*0210*/  USEL UR4, URZ, 0x1, !UP0 ;  /* 0x000000013f047887 */ /* 0x000fc8000c000000 */
[----:B------:R-:W-:Y:S01]  /*0220*/  USEL UR4, UR4, 0x2, UP1 ;  /* 0x0000000204047887 */ /* 0x000fe20008800000 */
[----:B0-----:R-:W-:-:S05]  /*0230*/  ISETP.NE.AND P0, PT, R2, RZ, PT ;  /* 0x000000ff0200720c */ /* 0x001fca0003f05270 */
[----:B------:R-:W-:-:S05]  /*0240*/  IMAD.U32 R2, RZ, RZ, UR4 ;  /* 0x00000004ff027e24 */ /* 0x000fca000f8e00ff */
[----:B------:R0:W-:Y:S03]  /*0250*/  STL [R1+0x450], R2 ;  /* 0x0004500201007387 */ /* 0x0001e60000100800 */
[----:B------:R-:W-:Y:S05]  /*0260*/  @P0 BRA `(.L_x_2) ;  /* 0x00000000008c0947 */ /* 0x000fea0003800000 */
[----:B------:R-:W-:Y:S01]  /*0270*/  ELECT P0, URZ, PT ;  /* 0x00000000003f782f */ /* 0x000fe20003800000 */
[----:B------:R-:W-:-:S12]  /*0280*/  BSSY B0, `(.L_x_2) ;  /* 0x0000021000007945 */ /* 0x000fd80003800000 */
[----:B------:R-:W-:Y:S05]  /*0290*/  @!P0 BRA `(.L_x_3) ;  /* 0x00000000007c8947 */ /* 0x000fea0003800000 */
[----:B------:R-:W1:Y:S01]  /*02a0*/  S2UR UR8, SR_CgaCtaId ;  /* 0x00000000000879c3 */ /* 0x000e620000008800 */
[----:B------:R-:W-:Y:S01]  /*02b0*/  UMOV UR4, 0x400 ;  /* 0x0000040000047882 */ /* 0x000fe20000000000 */
[----:B------:R-:W-:Y:S01]  /*02c0*/  UMOV UR5, 0x1 ;  /* 0x0000000100057882 */ /* 0x000fe20000000000 */
[----:B------:R-:W-:Y:S02]  /*02d0*/  UMOV UR6, 0x100 ;  /* 0x0000010000067882 */ /* 0x000fe40000000000 */
[----:B------:R-:W-:-:S04]  /*02e0*/  UIADD3 UR6, -UR6, 0x100000, URZ ;  /* 0x0010000006067890 */ /* 0x000fc8000fffe13f */
[----:B------:R-:W-:Y:S02]  /*02f0*/  USHF.L.U32 UR7, UR6, 0xb, URZ ;  /* 0x0000000b06077899 */ /* 0x000fe4000800063f */
[----:B------:R-:W-:Y:S02]  /*0300*/  USHF.L.U32 UR6, UR6, 0x1, URZ ;  /* 0x0000000106067899 */ /* 0x000fe4000800063f */
[----:B-1----:R-:W-:Y:S02]  /*0310*/  ULEA UR8, UR8, UR4, 0x18 ;  /* 0x0000000408087291 */ /* 0x002fe4000f8ec03f */
[----:B------:R-:W-:-:S04]  /*0320*/  UIADD3 UR4, -UR5, 0x100000, URZ ;  /* 0x0010000005047890 */ /* 0x000fc8000fffe13f */
[----:B------:R-:W-:Y:S02]  /*0330*/  USHF.L.U32 UR5, UR4, 0xb, URZ ;  /* 0x0000000b04057899 */ /* 0x000fe4000800063f */
[----:B------:R-:W-:Y:S01]  /*0340*/  USHF.L.U32 UR4, UR4, 0x1, URZ ;  /* 0x0000000104047899 */ /* 0x000fe2000800063f */
[----:B------:R-:W1:Y:S11]  /*0350*/  FENCE.VIEW.ASYNC.S ;  /* 0x00000000000073c6 */ /* 0x000e760000000000 */
[----:B-1----:R1:W2:Y:S01]  /*0360*/  SYNCS.EXCH.64 URZ, [UR8], UR4 ;  /* 0x00000004083f75b2 */ /* 0x0022a20008000100 */
[----:B------:R1:W3:Y:S01]  /*0370*/  SYNCS.EXCH.64 URZ, [UR8+0x48], UR6 ;  /* 0x00004806083f75b2 */ /* 0x0002e20008000100 */
[----:B------:R1:W4:Y:S01]  /*0380*/  SYNCS.EXCH.64 URZ, [UR8+0x8], UR4 ;  /* 0x00000804083f75b2 */ /* 0x0003220008000100 */
[----:B------:R1:W0:Y:S01]  /*0390*/  SYNCS.EXCH.64 URZ, [UR8+0x50], UR6 ;  /* 0x00005006083f75b2 */ /* 0x0002220008000100 */
        /* <DEDUP_REMOVED lines=13> */
[----:B------:R1:W0:Y:S02]  /*0470*/  SYNCS.EXCH.64 URZ, [UR8+0x88], UR6 ;  /* 0x00008806083f75b2 */ /* 0x0002240008000100 */
[----:B-1----:R-:W-:Y:S01]  /*0480*/  NOP ;  /* 0x0000000000007918 */ /* 0x002fe20000000000 */
.L_x_3:
[----:B------:R-:W-:Y:S05]  /*0490*/  BSYNC B0 ;  /* 0x0000000000007941 */ /* 0x000fea0003800000 */
.L_x_2:
[----:B------:R-:W1:Y:S01]  /*04a0*/  SHFL.IDX PT, R0, R0, RZ, 0x1f ;  /* 0x00001fff00007589 */ /* 0x000e6200000e0000 */
[----:B------:R-:W-:Y:S01]  /*04b0*/  ELECT P0, URZ, PT ;  /* 0x00000000003f782f */ /* 0x000fe20003800000 */
[----:B------:R-:W5:Y:S01]  /*04c0*/  S2UR UR17, SR_CTAID.Y ;  /* 0x00000000001179c3 */ /* 0x000f620000002600 */
[----:B------:R-:W-:Y:S01]  /*04d0*/  ULDC UR5, c[0x0][0x65c] ;  /* 0x0001970000057ab9 */ /* 0x000fe20000000800 */
[----:B------:R-:W-:Y:S01]  /*04e0*/  UMOV UR12, 0x20 ;  /* 0x00000020000c7882 */ /* 0x000fe20000000000 */
[----:B------:R-:W-:Y:S01]  /*04f0*/  UISETP.NE.AND UP2, UPT, UR5, 0x1, UPT ;  /* 0x000000010500788c */ /* 0x000fe2000bf45270 */
[----:B------:R-:W-:Y:S01]  /*0500*/  NOP ;  /* 0x0000000000007918 */ /* 0x000fe20000000000 */
[----:B------:R-:W-:Y:S02]  /*0510*/  NOP ;  /* 0x0000000000007918 */ /* 0x000fe40000000000 */
[----:B------:R-:W-:Y:S01]  /*0520*/  UP2UR UR7, UPR, URZ, 0x4 ;  /* 0x000000043f077883 */ /* 0x000fe20008000000 */
[----:B------:R-:W2:Y:S01]  /*0530*/  S2UR UR4, SR_CTAID.X ;  /* 0x00000000000479c3 */ /* 0x000ea20000002500 */
[----:B------:R-:W-:-:S02]  /*0540*/  PLOP3.LUT P2, PT, PT, PT, UP2, 0x80, 0x0 ;  /* 0x000000000000781c */ /* 0x000fc40003f4f028 */
[----:B------:R-:W-:Y:S02]  /*0550*/  PLOP3.LUT P4, PT, PT, PT, UP2, 0x80, 0x0 ;  /* 0x000000000000781c */ /* 0x000fe40003f8f028 */
[----:B------:R-:W-:Y:S01]  /*0560*/  IMAD.U32 R6, RZ, RZ, UR7 ;  /* 0x00000007ff067e24 */ /* 0x000fe2000f8e00ff */
[----:B------:R-:W-:Y:S01]  /*0570*/  @UP2 ULDC UR14, c[0x0][0x10] ;  /* 0x00000400000e2ab9 */ /* 0x000fe20000000800 */
[----:B------:R-:W-:Y:S01]  /*0580*/  @UP2 UMOV UR9, URZ ;  /* 0x0000003f00092c82 */ /* 0x000fe20008000000 */
[----:B------:R-:W-:Y:S01]  /*0590*/  @!UP2 ULDC UR11, c[0x0][0xc] ;  /* 0x00000300000baab9 */ /* 0x000fe20000000800 */
[----:B------:R-:W-:Y:S01]  /*05a0*/  PLOP3.LUT P3, PT, PT, PT, UP2, 0x80, 0x0 ;  /* 0x000000000000781c */ /* 0x000fe20003f6f028 */
[----:B------:R0:W-:Y:S01]  /*05b0*/  STL [R1+0x47c], R6 ;  /* 0x00047c0601007387 */ /* 0x0001e20000100800 */
[----:B-1----:R-:W-:Y:S01]  /*05c0*/  ISETP.NE.OR P0, PT, R0, RZ, !P0 ;  /* 0x000000ff0000720c */ /* 0x002fe20004705670 */
[----:B-----5:R-:W-:Y:S02]  /*05d0*/  @UP2 UMOV UR7, UR17 ;  /* 0x0000001100072c82 */ /* 0x020fe40008000000 */
[----:B------:R-:W-:Y:S01]  /*05e0*/  @UP2 UMOV UR8, UR7 ;  /* 0x0000000700082c82 */ /* 0x000fe20008000000 */
[----:B------:R-:W-:Y:S01]  /*05f0*/  @!UP2 UMOV UR7, UR17 ;  /* 0x000000110007ac82 */ /* 0x000fe20008000000 */
[----:B--2---:R-:W-:-:S08]  /*0600*/  @UP2 UIMAD.WIDE.U32 UR14, UR4, UR14, UR8 ;  /* 0x0000000e040e22a5 */ /* 0x004fd0000f8e0008 */
[----:B------:R-:W-:Y:S01]  /*0610*/  VOTEU.ALL UP0, P0 ;  /* 0x00000000003f7886 */ /* 0x000fe20000000000 */
[----:B------:R-:W-:Y:S01]  /*0620*/  VOTEU.ALL UP1, P0 ;  /* 0x00000000003f7886 */ /* 0x000fe20000020000 */
[----:B0-----:R-:W-:-:S03]  /*0630*/  IMAD.U32 R2, RZ, RZ, UR14 ;  /* 0x0000000eff027e24 */ /* 0x001fc6000f8e00ff */
[----:B------:R-:W0:Y:S01]  /*0640*/  @!UP0 S2UR UR6, SR_CgaCtaId ;  /* 0x00000000000689c3 */ /* 0x000e220000008800 */
[----:B------:R-:W-:Y:S01]  /*0650*/  @!UP0 UMOV UR5, 0x400 ;  /* 0x0000040000058882 */ /* 0x000fe20000000000 */
[----:B------:R-:W-:-:S04]  /*0660*/  @!UP0 UIADD3 UR12, -UR12, 0x100000, URZ ;  /* 0x001000000c0c8890 */ /* 0x000fc8000fffe13f */
[----:B------:R-:W-:Y:S02]  /*0670*/  @!UP0 USHF.L.U32 UR13, UR12, 0xb, URZ ;  /* 0x0000000b0c0d8899 */ /* 0x000fe4000800063f */
[----:B------:R-:W-:Y:S01]  /*0680*/  @!UP0 USHF.L.U32 UR12, UR12, 0x1, URZ ;  /* 0x000000010c0c8899 */ /* 0x000fe2000800063f */
[----:B------:R-:W-:Y:S01]  /*0690*/  IMAD.U32 R3, RZ, RZ, UR15 ;  /* 0x0000000fff037e24 */ /* 0x000fe2000f8e00ff */
[----:B0-----:R-:W-:Y:S01]  /*06a0*/  @!UP0 ULEA UR16, UR6, UR5, 0x18 ;  /* 0x0000000506108291 */ /* 0x001fe2000f8ec03f */
[----:B------:R-:W-:Y:S01]  /*06b0*/  VOTEU.ALL UP0, P0 ;  /* 0x00000000003f7886 */ /* 0x000fe20000000000 */
[----:B------:R-:W-:Y:S01]  /*06c0*/  PLOP3.LUT P0, PT, PT, PT, UP2, 0x80, 0x0 ;  /* 0x000000000000781c */ /* 0x000fe20003f0f028 */
[----:B------:R-:W-:Y:S01]  /*06d0*/  UMOV UR5, URZ ;  /* 0x0000003f00057c82 */ /* 0x000fe20008000000 */
[----:B------:R-:W-:Y:S01]  /*06e0*/  @UP2 UMOV UR6, URZ ;  /* 0x0000003f00062c82 */ /* 0x000fe20008000000 */
[----:B------:R-:W-:Y:S02]  /*06f0*/  @!UP2 UIMAD.WIDE.U32 UR8, UR11, UR7, UR4 ;  /* 0x000000070b08a2a5 */ /* 0x000fe4000f8e0004 */
[----:B------:R-:W-:-:S04]  /*0700*/  @UP2 UIADD3 UR6, UR15, UR6, URZ ;  /* 0x000000060f062290 */ /* 0x000fc8000fffe03f */
[----:B------:R-:W-:Y:S01]  /*0710*/  IMAD.U32 R5, RZ, RZ, UR9 ;  /* 0x00000009ff057e24 */ /* 0x000fe2000f8e00ff */
[----:B------:R-:W0:Y:S02]  /*0720*/  FENCE.VIEW.ASYNC.S ;  /* 0x00000000000073c6 */ /* 0x000e240000000000 */
[----:B0-----:R0:W3:Y:S01]  /*0730*/  @!UP0 SYNCS.EXCH.64 URZ, [UR16+0xa0], UR12 ;  /* 0x0000a00c103f85b2 */ /* 0x0010e20008000100 */
[----:B------:R-:W-:Y:S02]  /*0740*/  @P2 IMAD.U32 R7, RZ, RZ, UR6 ;  /* 0x00000006ff072e24 */ /* 0x000fe4000f8e00ff */
[----:B------:R-:W-:Y:S02]  /*0750*/  @P0 IMAD.MOV.U32 R8, RZ, RZ, R2 ;  /* 0x000000ffff080224 */ /* 0x000fe400078e0002 */
[----:B------:R-:W-:Y:S02]  /*0760*/  IMAD.U32 R2, RZ, RZ, UR8 ;  /* 0x00000008ff027e24 */ /* 0x000fe4000f8e00ff */
[----:B------:R-:W-:-:S02]  /*0770*/  @!P4 IMAD.MOV.U32 R7, RZ, RZ, R5 ;  /* 0x000000ffff07c224 */ /* 0x000fc400078e0005 */
[----:B------:R-:W-:Y:S02]  /*0780*/  @!P3 IMAD.MOV.U32 R8, RZ, RZ, R2 ;  /* 0x000000ffff08b224 */ /* 0x000fe400078e0002 */
[----:B------:R-:W-:Y:S01]  /*0790*/  IMAD.U32 R3, RZ, RZ, UR9 ;  /* 0x00000009ff037e24 */ /* 0x000fe2000f8e00ff */
[----:B------:R0:W-:Y:S01]  /*07a0*/  STL [R1+0x454], R7 ;  /* 0x0004540701007387 */ /* 0x0001e20000100800 */
[----:B------:R-:W-:-:S03]  /*07b0*/  IMAD.U32 R4, RZ, RZ, UR8 ;  /* 0x00000008ff047e24 */ /* 0x000fc6000f8e00ff */
[----:B------:R0:W-:Y:S01]  /*07c0*/  STL [R1+0x458], R8 ;  /* 0x0004580801007387 */ /* 0x0001e20000100800 */
[----:B------:R0:W3:Y:S01]  /*07d0*/  @!UP1 SYNCS.EXCH.64 URZ, [UR16+0xa8], UR12 ;  /* 0x0000a80c103f95b2 */ /* 0x0000e20008000100 */
[----:B------:R-:W-:Y:S01]  /*07e0*/  NOP ;  /* 0x0000000000007918 */ /* 0x000fe20000000000 */
[----:B---34-:R-:W-:Y:S06]  /*07f0*/  BAR.SYNC.DEFER_BLOCKING 0x0 ;  /* 0x0000000000007b1d */ /* 0x018fec0000010000 */
[----:B------:R-:W-:Y:S05]  /*0800*/  @!P1 BRA `(.L_x_4) ;  /* 0x0000020c00c09947 */ /* 0x000fea0003800000 */
[----:B------:R-:W-:-:S06]  /*0810*/  UISETP.GT.U32.AND UP0, UPT, UR18, 0x1, UPT ;  /* 0x000000011200788c */ /* 0x000fcc000bf04070 */
[----:B------:R-:W-:-:S13]  /*0820*/  PLOP3.LUT P0, PT, PT, PT, UP0, 0x80, 0x0 ;  /* 0x000000000000781c */ /* 0x000fda0003f0f008 */
[----:B0-----:R-:W-:Y:S05]  /*0830*/  @P0 EXIT ;  /* 0x000000000000094d */ /* 0x001fea0003800000 */
[----:B------:R-:W-:Y:S01]  /*0840*/  UMOV UR6, 0xffffffff ;  /* 0xffffffff00067882 */ /* 0x000fe20000000000 */
[----:B------:R-:W-:Y:S01]  /*0850*/  ULDC.64 UR8, c[0x0][0x650] ;  /* 0x0001940000087ab9 */ /* 0x000fe20000000a00 */
[----:B------:R-:W-:Y:S01]  /*0860*/  IMAD.U32 R2, RZ, RZ, UR6 ;  /* 0x00000006ff027e24 */ /* 0x000fe2000f8e00ff */
[----:B------:R-:W-:Y:S01]  /*0870*/  ISETP.GE.U32.AND P0, PT, R8, UR8, PT ;  /* 0x0000000808007c0c */ /* 0x000fe2000bf06070 */
[----:B------:R-:W-:Y:S01]  /*0880*/  UMOV UR8, 0xffffffff ;  /* 0xffffffff00087882 */ /* 0x000fe20000000000 */
[----:B------:R-:W-:Y:S01]  /*0890*/  IMAD.U32 R23, RZ, RZ, UR6 ;  /* 0x00000006ff177e24 */ /* 0x000fe2000f8e00ff */
[----:B------:R-:W-:Y:S01]  /*08a0*/  PRMT R0, RZ, 0x7610, R0 ;  /* 0x00007610ff007816 */ /* 0x000fe20000000000 */
[----:B------:R0:W-:Y:S01]  /*08b0*/  STL [R1+0x468], R2 ;  /* 0x0004680201007387 */ /* 0x0001e20000100800 */
[----:B------:R-:W-:Y:S01]  /*08c0*/  ISETP.GE.U32.AND.EX P0, PT, R7, UR9, PT, P0 ;  /* 0x0000000907007c0c */ /* 0x000fe2000bf06100 */
[----:B------:R-:W-:-:S12]  /*08d0*/  IMAD.U32 R22, RZ, RZ, UR8 ;  /* 0x00000008ff167e24 */ /* 0x000fd8000f8e00ff */
[----:B0-----:R-:W-:Y:S05]  /*08e0*/  @P0 BRA `(.L_x_5) ;  /* 0x0000000400940947 */ /* 0x001fea0003800000 */
[----:B------:R-:W-:Y:S01]  /*08f0*/  I2FP.F32.U32 R0, UR4 ;  /* 0x0000000400007c45 */ /* 0x000fe20008201000 */
[----:B------:R-:W-:Y:S01]  /*0900*/  ULDC.64 UR16, c[0x0][0x628] ;  /* 0x00018a0000107ab9 */ /* 0x000fe20000000a00 */
[----:B------:R-:W-:Y:S01]  /*0910*/  ULDC UR6, c[0x0][0x150] ;  /* 0x0000540000067ab9 */ /* 0x000fe20000000800 */
[----:B------:R-:W-:Y:S01]  /*0920*/  ISETP.NE.U32.AND P0, PT, RZ, UR16, PT ;  /* 0x00000010ff007c0c */ /* 0x000fe2000bf05070 */
[----:B------:R-:W-:Y:S01]  /*0930*/  ULDC UR15, c[0x0][0x630] ;  /* 0x00018c00000f7ab9 */ /* 0x000fe20000000800 */
[----:B------:R-:W-:Y:S01]  /*0940*/  FMUL R0, R0, UR6 ;  /* 0x0000000600007c20 */ /* 0x000fe20008400000 */
[----:B------:R-:W-:Y:S01]  /*0950*/  R2UR UR18, R8 ;  /* 0x00000000081272ca */ /* 0x000fe200000e0000 */
[----:B------:R-:W-:Y:S01]  /*0960*/  ULDC UR20, c[0x0][0x154] ;  /* 0x0000550000147ab9 */ /* 0x000fe20000000800 */
[----:B------:R-:W-:Y:S01]  /*0970*/  ISETP.NE.AND.EX P0, PT, RZ, UR17, PT, P0 ;  /* 0x00000011ff007c0c */ /* 0x000fe2000bf05300 */
[----:B------:R0:W1:Y:S01]  /*0980*/  F2I.U32.TRUNC.NTZ R2, R0 ;  /* 0x0000000000027305 */ /* 0x000062000020f000 */
[----:B------:R-:W-:-:S02]  /*0990*/  R2UR UR19, R7 ;  /* 0x00000000071372ca */ /* 0x000fc400000e0000 */
[----:B------:R-:W-:Y:S02]  /*09a0*/  R2UR UR8, R8 ;  /* 0x00000000080872ca */ /* 0x000fe400000e0000 */
[----:B------:R-:W-:-:S07]  /*09b0*/  R2UR UR9, R7 ;  /* 0x00000000070972ca */ /* 0x000fce00000e0000 */
[----:B0-----:R-:W-:Y:S08]  /*09c0*/  @!P0 BRA `(.L_x_6) ;  /* 0x0000000000308947 */ /* 0x001ff00003800000 */
[----:B------:R-:W-:Y:S01]  /*09d0*/  R2UR UR8, R8 ;  /* 0x00000000080872ca */ /* 0x000fe200000e0000 */
[----:B------:R-:W-:Y:S01]  /*09e0*/  ULDC UR6, c[0x0][0x634] ;  /* 0x00018d0000067ab9 */ /* 0x000fe20000000800 */
[----:B------:R-:W-:-:S11]  /*09f0*/  R2UR UR14, R7 ;  /* 0x00000000070e72ca */ /* 0x000fd600000e0000 */
[----:B------:R-:W-:-:S04]  /*0a00*/  UIADD3 UR6, UP0, UR8, UR6, URZ ;  /* 0x0000000608067290 */ /* 0x000fc8000ff1e03f */
[----:B------:R-:W-:-:S04]  /*0a10*/  UIADD3.X UR14, URZ, UR14, URZ, UP0, !UPT ;  /* 0x0000000e3f0e7290 */ /* 0x000fc800087fe43f */
[----:B------:R-:W-:-:S04]  /*0a20*/  UIMAD.WIDE.U32 UR8, UR14, UR16, URZ ;  /* 0x000000100e0872a5 */ /* 0x000fc8000f8e003f */
[----:B------:R-:W-:Y:S02]  /*0a30*/  UIMAD.WIDE.U32 UR10, UP0, UR6, UR17, UR8 ;  /* 0x00000011060a72a5 */ /* 0x000fe4000f800008 */
[----:B------:R-:W-:Y:S02]  /*0a40*/  UIMAD.WIDE.U32 UR8, UR6, UR16, URZ ;  /* 0x00000010060872a5 */ /* 0x000fe4000f8e003f */
[----:B------:R-:W-:Y:S02]  /*0a50*/  UIADD3.X UR13, URZ, URZ, URZ, UP0, !UPT ;  /* 0x0000003f3f0d7290 */ /* 0x000fe400087fe43f */
[----:B------:R-:W-:Y:S01]  /*0a60*/  UIADD3 URZ, UP0, UR9, UR10, URZ ;  /* 0x0000000a093f7290 */ /* 0x000fe2000ff1e03f */
[----:B------:R-:W-:-:S03]  /*0a70*/  UMOV UR12, UR11 ;  /* 0x0000000b000c7c82 */ /* 0x000fc60008000000 */
[----:B------:R-:W-:-:S12]  /*0a80*/  UIMAD.WIDE.U32.X UR8, UR14, UR17, UR12, UP0 ;  /* 0x000000110e0872a5 */ /* 0x000fd800080e040c */
.L_x_6:
[----:B------:R-:W-:Y:S01]  /*0a90*/  USHF.R.U64 UR5, UR8, UR15, UR9 ;  /* 0x0000000f08057299 */ /* 0x000fe20008001209 */
[----:B------:R-:W-:Y:S01]  /*0aa0*/  I2FP.F32.U32 R0, UR7 ;  /* 0x0000000700007c45 */ /* 0x000fe20008201000 */
[----:B------:R-:W-:Y:S01]  /*0ab0*/  USHF.R.U32.HI UR6, URZ, UR15, UR9 ;  /* 0x0000000f3f067299 */ /* 0x000fe20008011609 */
[----:B-1----:R-:W-:Y:S01]  /*0ac0*/  R2UR UR12, R2 ;  /* 0x00000000020c72ca */ /* 0x002fe200000e0000 */
[----:B------:R-:W-:Y:S02]  /*0ad0*/  UIADD3 UR15, UP0, URZ, -UR5, URZ ;  /* 0x800000053f0f7290 */ /* 0x000fe4000ff1e03f */
[----:B------:R-:W-:Y:S01]  /*0ae0*/  FMUL R0, R0, UR20 ;  /* 0x0000001400007c20 */ /* 0x000fe20008400000 */
[----:B------:R-:W-:Y:S01]  /*0af0*/  ULDC.64 UR8, c[0x0][0x620] ;  /* 0x0001880000087ab9 */ /* 0x000fe20000000a00 */
[----:B------:R-:W-:Y:S01]  /*0b00*/  UIADD3.X UR6, URZ, ~UR6, URZ, UP0, !UPT ;  /* 0x800000063f067290 */ /* 0x000fe200087fe43f */
[----:B------:R-:W-:Y:S01]  /*0b10*/  UMOV UR10, UR18 ;  /* 0x00000012000a7c82 */ /* 0x000fe20008000000 */
[----:B------:R-:W-:-:S02]  /*0b20*/  UMOV UR11, UR19 ;  /* 0x00000013000b7c82 */ /* 0x000fc40008000000 */
[----:B------:R-:W-:Y:S01]  /*0b30*/  UIMAD UR6, UR6, UR8, URZ ;  /* 0x00000008060672a4 */ /* 0x000fe2000f8e023f */
[----:B------:R-:W0:Y:S01]  /*0b40*/  F2I.U32.TRUNC.NTZ R0, R0 ;  /* 0x0000000000007305 */ /* 0x000e22000020f000 */
[----:B------:R-:W-:Y:S02]  /*0b50*/  UIMAD.WIDE.U32 UR10, UR15, UR8, UR10 ;  /* 0x000000080f0a72a5 */ /* 0x000fe4000f8e000a */
[----:B------:R-:W-:Y:S01]  /*0b60*/  UIMAD UR15, UR15, UR9, UR6 ;  /* 0x000000090f0f72a4 */ /* 0x000fe2000f8e0206 */
[----:B------:R-:W-:Y:S01]  /*0b70*/  ULDC UR22, c[0x0][0x658] ;  /* 0x0001960000167ab9 */ /* 0x000fe20000000800 */
[----:B------:R-:W-:Y:S02]  /*0b80*/  UMOV UR20, 0xffffffff ;  /* 0xffffffff00147882 */ /* 0x000fe40000000000 */
[----:B------:R-:W-:Y:S01]  /*0b90*/  UIADD3 UR15, UR11, UR15, URZ ;  /* 0x0000000f0b0f7290 */ /* 0x000fe2000fffe03f */
[----:B------:R-:W-:Y:S01]  /*0ba0*/  ULDC UR16, c[0x0][0x618] ;  /* 0x0001860000107ab9 */ /* 0x000fe20000000800 */
[----:B------:R-:W-:Y:S01]  /*0bb0*/  ULDC.64 UR8, c[0x0][0x640] ;  /* 0x0001900000087ab9 */ /* 0x000fe20000000a00 */
[----:B------:R-:W-:Y:S01]  /*0bc0*/  USHF.L.U32 UR11, UR20, UR22, URZ ;  /* 0x00000016140b7299 */ /* 0x000fe2000800063f */
[----:B------:R-:W-:Y:S01]  /*0bd0*/  ISETP.NE.U32.AND P0, PT, RZ, UR8, PT ;  /* 0x00000008ff007c0c */ /* 0x000fe2000bf05070 */
[----:B------:R-:W-:-:S02]  /*0be0*/  USHF.R.U64 UR20, UR10, UR16, UR15 ;  /* 0x000000100a147299 */ /* 0x000fc4000800120f */
[----:B------:R-:W-:Y:S01]  /*0bf0*/  USHF.R.U32.HI UR10, URZ, UR16, UR15 ;  /* 0x000000103f0a7299 */ /* 0x000fe2000801160f */
[----:B0-----:R-:W-:Y:S01]  /*0c00*/  R2UR UR14, R0 ;  /* 0x00000000000e72ca */ /* 0x001fe200000e0000 */
[----:B------:R-:W-:Y:S01]  /*0c10*/  ULDC UR18, c[0x0][0x608] ;  /* 0x0001820000127ab9 */ /* 0x000fe20000000800 */
[----:B------:R-:W-:Y:S01]  /*0c20*/  ISETP.NE.AND.EX P0, PT, RZ, UR9, PT, P0 ;  /* 0x00000009ff007c0c */ /* 0x000fe2000bf05300 */
[----:B------:R-:W-:Y:S02]  /*0c30*/  USHF.R.U64 UR24, UR20, UR18, UR10 ;  /* 0x0000001214187299 */ /* 0x000fe4000800120a */
[----:B------:R-:W-:Y:S01]  /*0c40*/  USHF.R.U32.HI UR10, URZ, UR18, UR10 ;  /* 0x000000123f0a7299 */ /* 0x000fe2000801160a */
[----:B------:R-:W-:Y:S01]  /*0c50*/  UMOV UR17, 0x1 ;  /* 0x0000000100117882 */ /* 0x000fe20000000000 */
[----:B------:R-:W-:Y:S02]  /*0c60*/  UIADD3 UR12, -UR12, URZ, URZ ;  /* 0x0000003f0c0c7290 */ /* 0x000fe4000fffe13f */
[----:B------:R-:W-:-:S02]  /*0c70*/  USHF.R.U64 UR25, UR24, UR22, UR10 ;  /* 0x0000001618197299 */ /* 0x000fc4000800120a */
[----:B------:R-:W-:Y:S01]  /*0c80*/  USHF.L.U32 UR16, UR17, UR22, URZ ;  /* 0x0000001611107299 */ /* 0x000fe2000800063f */
[----:B------:R-:W-:Y:S01]  /*0c90*/  ULDC UR13, c[0x0][0x144] ;  /* 0x00005100000d7ab9 */ /* 0x000fe20000000800 */
[----:B------:R-:W-:Y:S01]  /*0ca0*/  ULDC UR6, c[0x0][0x600] ;  /* 0x0001800000067ab9 */ /* 0x000fe20000000800 */
[----:B------:R-:W-:Y:S02]  /*0cb0*/  ULOP3.LUT UR17, URZ, UR11, URZ, 0x33, !UPT ;  /* 0x0000000b3f117292 */ /* 0x000fe4000f8e333f */
[----:B------:R-:W-:Y:S02]  /*0cc0*/  USHF.R.U32.HI UR11, URZ, UR22, UR10 ;  /* 0x000000163f0b7299 */ /* 0x000fe4000801160a */
[----:B------:R-:W-:Y:S02]  /*0cd0*/  UIADD3 UR19, UR6, -0x1, URZ ;  /* 0xffffffff06137890 */ /* 0x000fe4000fffe03f */
[----:B------:R-:W-:Y:S02]  /*0ce0*/  UIADD3 UR21, -UR14, URZ, URZ ;  /* 0x0000003f0e157290 */ /* 0x000fe4000fffe13f */
[----:B------:R-:W-:Y:S01]  /*0cf0*/  UIMAD UR4, UR13, UR12, UR4 ;  /* 0x0000000c0d0472a4 */ /* 0x000fe2000f8e0204 */
[----:B------:R-:W-:Y:S01]  /*0d00*/  ULDC UR26, c[0x0][0x148] ;  /* 0x00005200001a7ab9 */ /* 0x000fe20000000800 */
[----:B------:R-:W-:Y:S01]  /*0d10*/  ULDC UR22, c[0x0][0x648] ;  /* 0x0001920000167ab9 */ /* 0x000fe20000000800 */
[----:B------:R-:W-:Y:S01]  /*0d20*/  ULDC UR23, c[0x0][0x638] ;  /* 0x00018e0000177ab9 */ /* 0x000fe20000000800 */
[----:B------:R-:W-:Y:S01]  /*0d30*/  UMOV UR10, UR25 ;  /* 0x00000019000a7c82 */ /* 0x000fe20008000000 */
[----:B------:R-:W-:Y:S07]  /*0d40*/  @!P0 BRA `(.L_x_7) ;  /* 0x0000000000308947 */ /* 0x000fee0003800000 */
[----:B------:R-:W-:Y:S02]  /*0d50*/  ULDC UR14, c[0x0][0x64c] ;  /* 0x00019300000e7ab9 */ /* 0x000fe40000000800 */
        /* <DEDUP_REMOVED lines=8> */
[----:B------:R-:W-:-:S07]  /*0de0*/  UIMAD.WIDE.U32.X UR8, UR18, UR9, UR14, UP0 ;  /* 0x00000009120872a5 */ /* 0x000fce00080e040e */
[----:B------:R-:W-:Y:S01]  /*0df0*/  UMOV UR10, UR8 ;  /* 0x00000008000a7c82 */ /* 0x000fe20008000000 */
[----:B------:R-:W-:-:S05]  /*0e00*/  UMOV UR11, UR9 ;  /* 0x00000009000b7c82 */ /* 0x000fca0008000000 */
.L_x_7:
[----:B------:R-:W-:Y:S01]  /*0e10*/  R2UR UR8, R6 ;  /* 0x00000000060872ca */ /* 0x000fe200000e0000 */
[----:B------:R-:W-:Y:S01]  /*0e20*/  IMAD.U32 R2, RZ, RZ, UR5 ;  /* 0x00000005ff027e24 */ /* 0x000fe2000f8e00ff */
[----:B------:R-:W-:Y:S01]  /*0e30*/  ULOP3.LUT UR17, UR24, UR17, URZ, 0xc0, !UPT ;  /* 0x0000001118117292 */ /* 0x000fe2000f8ec03f */
[----:B------:R-:W-:Y:S01]  /*0e40*/  IMAD.MOV.U32 R0, RZ, RZ, 0x1 ;  /* 0x00000001ff007424 */ /* 0x000fe200078e00ff */
[----:B------:R-:W-:Y:S02]  /*0e50*/  ULOP3.LUT UR19, UR20, UR19, URZ, 0xc0, !UPT ;  /* 0x0000001314137292 */ /* 0x000fe4000f8ec03f */
[----:B------:R0:W-:Y:S07]  /*0e60*/  STL [R1+0x468], R2 ;  /* 0x0004680201007387 */ /* 0x0001ee0000100800 */
[----:B------:R-:W-:-:S02]  /*0e70*/  UISETP.NE.AND UP0, UPT, UR8, URZ, UPT ;  /* 0x0000003f0800728c */ /* 0x000fc4000bf05270 */
[----:B------:R-:W-:-:S04]  /*0e80*/  USHF.R.U64 UR8, UR10, UR22, UR11 ;  /* 0x000000160a087299 */ /* 0x000fc8000800120b */
[----:B------:R-:W-:-:S05]  /*0e90*/  UIMAD UR16, UR16, UR8, UR17 ;  /* 0x00000008101072a4 */ /* 0x000fca000f8e0211 */
[----:B------:R-:W-:Y:S02]  /*0ea0*/  @UP0 UIMAD UR4, UR26, UR21, UR7 ;  /* 0x000000151a0402a4 */ /* 0x000fe4000f8e0207 */
[----:B------:R-:W-:-:S03]  /*0eb0*/  UIADD3 UR7, -UR8, URZ, URZ ;  /* 0x0000003f08077290 */ /* 0x000fc6000fffe13f */
[----:B------:R-:W-:Y:S01]  /*0ec0*/  ULDC UR8, c[0x0][0x610] ;  /* 0x0001840000087ab9 */ /* 0x000fe20000000800 */
[----:B------:R-:W-:Y:S02]  /*0ed0*/  UIMAD UR7, UR7, UR23, UR25 ;  /* 0x00000017070772a4 */ /* 0x000fe4000f8e0219 */
[----:B------:R-:W-:Y:S02]  /*0ee0*/  UIMAD UR4, UR16, UR8, UR4 ;  /* 0x00000008100472a4 */ /* 0x000fe4000f8e0204 */
[----:B------:R-:W-:-:S04]  /*0ef0*/  UIMAD UR7, UR7, UR6, UR19 ;  /* 0x00000006070772a4 */ /* 0x000fc8000f8e0213 */
[----:B------:R-:W-:Y:S02]  /*0f00*/  USEL UR6, UR7, UR4, !UP0 ;  /* 0x0000000407067287 */ /* 0x000fe4000c000000 */
[----:B------:R-:W-:-:S04]  /*0f10*/  USEL UR4, UR4, UR7, !UP0 ;  /* 0x0000000704047287 */ /* 0x000fc8000c000000 */
[----:B------:R-:W-:Y:S02]  /*0f20*/  IMAD.U32 R22, RZ, RZ, UR6 ;  /* 0x00000006ff167e24 */ /* 0x000fe4000f8e00ff */
[----:B0-----:R-:W-:-:S07]  /*0f30*/  IMAD.U32 R23, RZ, RZ, UR4 ;  /* 0x00000004ff177e24 */ /* 0x001fce000f8e00ff */
.L_x_5:
[----:B------:R-:W-:-:S08]  /*0f40*/  NOP ;  /* 0x0000000000007918 */ /* 0x000fd00000000000 */
[----:B------:R-:W0:Y:S02]  /*0f50*/  USETMAXREG.TRY_ALLOC.CTAPOOL UP0, 0xf0 ;  /* 0x000000f0000079c8 */ /* 0x000e240008000600 */
[----:B0-----:R-:W-:-:S13]  /*0f60*/  PLOP3.LUT P0, PT, PT, PT, UP0, 0x80, 0x0 ;  /* 0x000000000000781c */ /* 0x001fda0003f0f008 */
[----:B------:R-:W-:Y:S05]  /*0f70*/  @!P0 BRA `(.L_x_5) ;  /* 0xfffffffc00f08947 */ /* 0x000fea000383ffff */
[----:B------:R-:W-:Y:S01]  /*0f80*/  ULDC.64 UR4, c[0x0][0x598] ;  /* 0x0001660000047ab9 */ /* 0x000fe20000000a00 */
[----:B------:R-:W-:Y:S01]  /*0f90*/  ULDC.64 UR38, c[0x0][0x208] ;  /* 0x0000820000267ab9 */ /* 0x000fe20000000a00 */
[----:B------:R-:W-:-:S04]  /*0fa0*/  ISETP.NE.U32.AND P0, PT, RZ, UR4, PT ;  /* 0x00000004ff007c0c */ /* 0x000fc8000bf05070 */
[----:B------:R-:W-:-:S13]  /*0fb0*/  ISETP.NE.AND.EX P0, PT, RZ, UR5, PT, P0 ;  /* 0x00000005ff007c0c */ /* 0x000fda000bf05300 */
[----:B------:R-:W-:Y:S05]  /*0fc0*/  @!P0 BRA `(.L_x_8) ;  /* 0x00000000001c8947 */ /* 0x000fea0003800000 */
[----:B------:R-:W0:Y:S02]  /*0fd0*/  LDC.64 R2, c[0x0][0x598] ;  /* 0x00016600ff027b82 */ /* 0x000e240000000a00 */
[----:B0-----:R-:W2:Y:S02]  /*0fe0*/  LDG.E.64 R2, desc[UR38][R2.64] ;  /* 0x0000002602027981 */ /* 0x001ea4000c1e1b00 */
[----:B--2---:R-:W-:-:S04]  /*0ff0*/  ISETP.NE.U32.AND P0, PT, R2, RZ, PT ;  /* 0x000000ff0200720c */ /* 0x004fc80003f05070 */
[----:B------:R-:W-:-:S13]  /*1000*/  ISETP.NE.AND.EX P0, PT, R3, RZ, PT, P0 ;  /* 0x000000ff0300720c */ /* 0x000fda0003f05300 */
[----:B------:R-:W-:Y:S05]  /*1010*/  @!P0 BRA `(.L_x_8) ;  /* 0x0000000000088947 */ /* 0x000fea0003800000 */
[----:B------:R0:W5:Y:S01]  /*1020*/  LD.E R17, desc[UR38][R2.64] ;  /* 0x0000002602117980 */ /* 0x000162000c101900 */
[----:B------:R-:W-:Y:S05]  /*1030*/  BRA `(.L_x_9) ;  /* 0x0000000000247947 */ /* 0x000fea0003800000 */
.L_x_8:
[----:B------:R-:W-:Y:S02]  /*1040*/  ULDC.64 UR4, c[0x0][0x588] ;  /* 0x0001620000047ab9 */ /* 0x000fe40000000a00 */
[----:B------:R-:W-:-:S04]  /*1050*/  ISETP.NE.U32.AND P0, PT, RZ, UR4, PT ;  /* 0x00000004ff007c0c */ /* 0x000fc8000bf05070 */
[----:B------:R-:W-:-:S13]  /*1060*/  ISETP.NE.AND.EX P0, PT, RZ, UR5, PT, P0 ;  /* 0x00000005ff007c0c */ /* 0x000fda000bf05300 */
[----:B------:R-:W-:Y:S05]  /*1070*/  @!P0 BRA `(.L_x_10) ;  /* 0x00000000000c8947 */ /* 0x000fea0003800000 */
[----:B------:R-:W0:Y:S02]  /*1080*/  LDC.64 R2, c[0x0][0x588] ;  /* 0x00016200ff027b82 */ /* 0x000e240000000a00 */
[----:B0-----:R1:W5:Y:S01]  /*1090*/  LDG.E R17, desc[UR38][R2.64] ;  /* 0x0000002602117981 */ /* 0x001362000c1e1900 */
[----:B------:R-:W-:Y:S05]  /*10a0*/  BRA `(.L_x_9) ;  /* 0x0000000000087947 */ /* 0x000fea0003800000 */
.L_x_10:
[----:B------:R-:W-:Y:S02]  /*10b0*/  ULDC UR4, c[0x0][0x580] ;  /* 0x0001600000047ab9 */ /* 0x000fe40000000800 */
[----:B------:R-:W-:-:S07]  /*10c0*/  IMAD.U32 R17, RZ, RZ, UR4 ;  /* 0x00000004ff117e24 */ /* 0x000fce000f8e00ff */
.L_x_9:
[----:B------:R-:W-:Y:S02]  /*10d0*/  ULDC.64 UR4, c[0x0][0x5a0] ;  /* 0x0001680000047ab9 */ /* 0x000fe40000000a00 */
[----:B------:R-:W-:-:S04]  /*10e0*/  ISETP.NE.U32.AND P0, PT, RZ, UR4, PT ;  /* 0x00000004ff007c0c */ /* 0x000fc8000bf05070 */
[----:B------:R-:W-:-:S13]  /*10f0*/  ISETP.NE.AND.EX P0, PT, RZ, UR5, PT, P0 ;  /* 0x00000005ff007c0c */ /* 0x000fda000bf05300 */
[----:B------:R-:W-:Y:S05]  /*1100*/  @!P0 BRA `(.L_x_11) ;  /* 0x00000000001c8947 */ /* 0x000fea0003800000 */
[----:B01----:R-:W0:Y:S02]  /*1110*/  LDC.64 R2, c[0x0][0x5a0] ;  /* 0x00016800ff027b82 */ /* 0x003e240000000a00 */
[----:B0-----:R-:W2:Y:S02]  /*1120*/  LDG.E.64 R2, desc[UR38][R2.64] ;  /* 0x0000002602027981 */ /* 0x001ea4000c1e1b00 */
[----:B--2---:R-:W-:-:S04]  /*1130*/  ISETP.NE.U32.AND P0, PT, R2, RZ, PT ;  /* 0x000000ff0200720c */ /* 0x004fc80003f05070 */
[----:B------:R-:W-:-:S13]  /*1140*/  ISETP.NE.AND.EX P0, PT, R3, RZ, PT, P0 ;  /* 0x000000ff0300720c */ /* 0x000fda0003f05300 */
[----:B------:R-:W-:Y:S05]  /*1150*/  @!P0 BRA `(.L_x_11) ;  /* 0x0000000000088947 */ /* 0x000fea0003800000 */
[----:B------:R0:W5:Y:S01]  /*1160*/  LD.E R18, desc[UR38][R2.64] ;  /* 0x0000002602127980 */ /* 0x000162000c101900 */
[----:B------:R-:W-:Y:S05]  /*1170*/  BRA `(.L_x_12) ;  /* 0x0000000000247947 */ /* 0x000fea0003800000 */
.L_x_11:
[----:B------:R-:W-:Y:S02]  /*1180*/  ULDC.64 UR4, c[0x0][0x590] ;  /* 0x0001640000047ab9 */ /* 0x000fe40000000a00 */
[----:B------:R-:W-:-:S04]  /*1190*/  ISETP.NE.U32.AND P0, PT, RZ, UR4, PT ;  /* 0x00000004ff007c0c */ /* 0x000fc8000bf05070 */
[----:B------:R-:W-:-:S13]  /*11a0*/  ISETP.NE.AND.EX P0, PT, RZ, UR5, PT, P0 ;  /* 0x00000005ff007c0c */ /* 0x000fda000bf05300 */
[----:B------:R-:W-:Y:S05]  /*11b0*/  @!P0 BRA `(.L_x_13) ;  /* 0x00000000000c8947 */ /* 0x000fea0003800000 */
[----:B------:R-:W2:Y:S02]  /*11c0*/  LDC.64 R18, c[0x0][0x590] ;  /* 0x00016400ff127b82 */ /* 0x000ea40000000a00 */
[----:B--2---:R2:W5:Y:S01]  /*11d0*/  LDG.E R18, desc[UR38][R18.64] ;  /* 0x0000002612127981 */ /* 0x004562000c1e1900 */
[----:B------:R-:W-:Y:S05]  /*11e0*/  BRA `(.L_x_12) ;  /* 0x0000000000087947 */ /* 0x000fea0003800000 */
.L_x_13:
[----:B------:R-:W-:Y:S02]  /*11f0*/  ULDC UR4, c[0x0][0x584] ;  /* 0x0001610000047ab9 */ /* 0x000fe40000000800 */
[----:B------:R-:W-:-:S07]  /*1200*/  IMAD.U32 R18, RZ, RZ, UR4 ;  /* 0x00000004ff127e24 */ /* 0x000fce000f8e00ff */
.L_x_12:
[----:B------:R-:W-:-:S13]  /*1210*/  LOP3.LUT P0, RZ, R0, 0xff, RZ, 0xc0, !PT ;  /* 0x000000ff00ff7812 */ /* 0x000fda000780c0ff */
[----:B------:R-:W-:Y:S05]  /*1220*/  @!P0 EXIT ;  /* 0x000000000000894d */ /* 0x000fea0003800000 */
[----:B------:R-:W-:Y:S01]  /*1230*/  ULDC UR4, c[0x0][0x28c] ;  /* 0x0000a30000047ab9 */ /* 0x000fe20000000800 */
[----:B------:R-:W-:Y:S01]  /*1240*/  ULDC.64 UR6, c[0x0][0x5c8] ;  /* 0x0001720000067ab9 */ /* 0x000fe20000000a00 */
[----:B------:R-:W-:Y:S02]  /*1250*/  UIADD3 UR4, UR4, 0x1f, URZ ;  /* 0x0000001f04047890 */ /* 0x000fe4000fffe03f */
[----:B------:R-:W-:Y:S02]  /*1260*/  USHF.L.U64.HI UR9, UR6, 0x7, UR7 ;  /* 0x0000000706097899 */ /* 0x000fe40008010207 */
[----:B------:R-:W-:Y:S02]  /*1270*/  USHF.L.U32 UR8, UR6, 0x7, URZ ;  /* 0x0000000706087899 */ /* 0x000fe4000800063f */
[----:B------:R-:W-:Y:S02]  /*1280*/  USHF.R.S32.HI UR5, URZ, 0x1f, UR4 ;  /* 0x0000001f3f057899 */ /* 0x000fe40008011404 */
[----:B------:R-:W-:Y:S01]  /*1290*/  USHF.L.U64.HI UR36, UR6, 0x3, UR7 ;  /* 0x0000000306247899 */ /* 0x000fe20008010207 */
[----:B01----:R-:W-:Y:S01]  /*12a0*/  IMAD.U32 R2, RZ, RZ, UR9 ;  /* 0x00000009ff027e24 */ /* 0x003fe2000f8e00ff */
[----:B------:R-:W-:Y:S01]  /*12b0*/  ULEA.HI UR5, UR5, UR4, URZ, 0x5 ;  /* 0x0000000405057291 */ /* 0x000fe2000f8f283f */
[----:B------:R-:W-:Y:S01]  /*12c0*/  IMAD.U32 R0, RZ, RZ, UR8 ;  /* 0x00000008ff007e24 */ /* 0x000fe2000f8e00ff */
[----:B------:R-:W-:-:S02]  /*12d0*/  USHF.L.U64.HI UR7, UR6, 0x8, UR7 ;  /* 0x0000000806077899 */ /* 0x000fc40008010207 */
[----:B------:R-:W-:Y:S01]  /*12e0*/  USHF.L.U32 UR4, UR6, 0x8, URZ ;  /* 0x0000000806047899 */ /* 0x000fe2000800063f */
[----:B------:R0:W-:Y:S01]  /*12f0*/  STL [R1+0x470], R2 ;  /* 0x0004700201007387 */ /* 0x0001e20000100800 */
[----:B------:R-:W-:Y:S02]  /*1300*/  USHF.L.U32 UR37, UR6, 0x3, URZ ;  /* 0x0000000306257899 */ /* 0x000fe4000800063f */
[----:B------:R-:W-:Y:S01]  /*1310*/  USHF.R.S32.HI UR6, URZ, 0x5, UR5 ;  /* 0x000000053f067899 */ /* 0x000fe20008011405 */
[----:B------:R1:W-:Y:S02]  /*1320*/  STL [R1+0x45c], R0 ;  /* 0x00045c0001007387 */ /* 0x0003e40000100800 */
[----:B------:R-:W-:-:S03]  /*1330*/  UMOV UR5, URZ ;  /* 0x0000003f00057c82 */ /* 0x000fc60008000000 */
[----:B------:R-:W-:Y:S02]  /*1340*/  IMAD.U32 R3, RZ, RZ, UR6 ;  /* 0x00000006ff037e24 */ /* 0x000fe4000f8e00ff */
[----:B0-----:R-:W-:Y:S02]  /*1350*/  IMAD.U32 R2, RZ, RZ, UR7 ;  /* 0x00000007ff027e24 */ /* 0x001fe4000f8e00ff */
[----:B-1----:R-:W-:Y:S01]  /*1360*/  IMAD.U32 R0, RZ, RZ, UR4 ;  /* 0x00000004ff007e24 */ /* 0x002fe2000f8e00ff */
[----:B------:R-:W-:Y:S02]  /*1370*/  UMOV UR4, URZ ;  /* 0x0000003f00047c82 */ /* 0x000fe40008000000 */
[----:B------:R0:W-:Y:S04]  /*1380*/  STL [R1+0x460], R2 ;  /* 0x0004600201007387 */ /* 0x0001e80000100800 */
[----:B------:R1:W-:Y:S04]  /*1390*/  STL [R1+0x464], R0 ;  /* 0x0004640001007387 */ /* 0x0003e80000100800 */
[----:B------:R3:W-:Y:S01]  /*13a0*/  STL [R1+0x478], R3 ;  /* 0x0004780301007387 */ /* 0x0007e20000100800 */
[----:B0-----:R-:W-:-:S02]  /*13b0*/  IMAD.U32 R2, RZ, RZ, UR4 ;  /* 0x00000004ff027e24 */ /* 0x001fc4000f8e00ff */
[----:B-1----:R-:W-:-:S05]  /*13c0*/  IMAD.U32 R0, RZ, RZ, UR5 ;  /* 0x00000005ff007e24 */ /* 0x002fca000f8e00ff */
[----:B------:R3:W-:Y:S04]  /*13d0*/  STL [R1+0x474], R0 ;  /* 0x0004740001007387 */ /* 0x0007e80000100800 */
[----:B------:R3:W-:Y:S02]  /*13e0*/  STL [R1+0x46c], R2 ;  /* 0x00046c0201007387 */ /* 0x0007e40000100800 */
.L_x_99:
[----:B0--3--:R-:W0:Y:S01]  /*13f0*/  S2R R0, SR_TID.X ;  /* 0x0000000000007919 */ /* 0x009e220000002100 */
[----:B-1----:R-:W1:Y:S01]  /*1400*/  S2UR UR6, SR_CgaCtaId ;  /* 0x00000000000679c3 */ /* 0x002e620000008800 */
[----:B------:R-:W-:Y:S02]  /*1410*/  UMOV UR40, 0x400 ;  /* 0x0000040000287882 */ /* 0x000fe40000000000 */
[----:B-1----:R-:W-:Y:S01]  /*1420*/  ULEA UR40, UR6, UR40, 0x18 ;  /* 0x0000002806287291 */ /* 0x002fe2000f8ec03f */
[----:B0-----:R-:W-:-:S04]  /*1430*/  LOP3.LUT R0, R0, 0x80, RZ, 0xc0, !PT ;  /* 0x0000008000007812 */ /* 0x001fc800078ec0ff */
[----:B------:R-:W-:-:S06]  /*1440*/  SHF.R.U32.HI R0, RZ, 0x7, R0 ;  /* 0x00000007ff007819 */ /* 0x000fcc0000011600 */
[----:B------:R-:W0:Y:S02]  /*1450*/  SHFL.IDX PT, R0, R0, RZ, 0x1f ;  /* 0x00001fff00007589 */ /* 0x000e2400000e0000 */
[----:B0-----:R-:W-:-:S13]  /*1460*/  R2UR UR4, R0 ;  /* 0x00000000000472ca */ /* 0x001fda00000e0000 */
[----:B------:R-:W-:-:S04]  /*1470*/  ULEA.HI UR5, UR4, UR4, URZ, 0x1 ;  /* 0x0000000404057291 */ /* 0x000fc8000f8f083f */
[----:B------:R-:W-:-:S04]  /*1480*/  ULOP3.LUT UR5, UR5, 0x1ffffe, URZ, 0xc0, !UPT ;  /* 0x001ffffe05057892 */ /* 0x000fc8000f8ec03f */
[----:B------:R-:W-:-:S03]  /*1490*/  UIADD3 UR5, UR4, -UR5, URZ ;  /* 0x8000000504057290 */ /* 0x000fc6000fffe03f */
[----:B------:R-:W-:Y:S01]  /*14a0*/  ULDC UR4, c[0x0][0x28c] ;  /* 0x0000a30000047ab9 */ /* 0x000fe20000000800 */
[----:B------:R-:W-:Y:S01]  /*14b0*/  ULEA UR5, UR5, UR40, 0xb ;  /* 0x0000002805057291 */ /* 0x000fe2000f8e583f */
[----:B------:R-:W-:-:S03]  /*14c0*/  ISETP.LT.AND P0, PT, RZ, UR4, PT ;  /* 0x00000004ff007c0c */ /* 0x000fc6000bf01270 */
[----:B------:R-:W-:-:S04]  /*14d0*/  UIADD3 UR5, UR5, 0x180, URZ ;  /* 0x0000018005057890 */ /* 0x000fc8000fffe03f */
[----:B------:R-:W-:-:S04]  /*14e0*/  USHF.R.U32.HI UR5, URZ, 0x4, UR5 ;  /* 0x000000043f057899 */ /* 0x000fc80008011605 */
[----:B------:R-:W-:Y:S02]  /*14f0*/  ULOP3.LUT UR41, UR5, 0x3fff, URZ, 0xc0, !UPT ;  /* 0x00003fff05297892 */ /* 0x000fe4000f8ec03f */
[----:B------:R-:W-:Y:S10]  /*1500*/  @P0 BRA `(.L_x_14) ;  /* 0x0000000000400947 */ /* 0x000ff40003800000 */
[----:B------:R-:W-:Y:S01]  /*1510*/  MOV R0, 0x0 ;  /* 0x0000000000007802 */ /* 0x000fe20000000f00 */
[----:B------:R-:W-:Y:S01]  /*1520*/  ULDC.64 UR4, c[0x4][0x68] ;  /* 0x01001a0000047ab9 */ /* 0x000fe20000000a00 */
[----:B------:R-:W-:Y:S01]  /*1530*/  ULDC.64 UR6, c[0x4][0x8] ;  /* 0x0100020000067ab9 */ /* 0x000fe20000000a00 */
[----:B------:R-:W-:Y:S01]  /*1540*/  IMAD.U32 R4, RZ, RZ, UR4 ;  /* 0x00000004ff047e24 */ /* 0x000fe2000f8e00ff */
[----:B------:R0:W1:Y:S01]  /*1550*/  LDC.64 R2, c[0x4][R0] ;  /* 0x0100000000027b82 */ /* 0x0000620000000a00 */
[----:B------:R-:W-:Y:S01]  /*1560*/  IMAD.U32 R5, RZ, RZ, UR5 ;  /* 0x00000005ff057e24 */ /* 0x000fe2000f8e00ff */
[----:B------:R-:W-:Y:S01]  /*1570*/  ULDC.64 UR4, c[0x4][0x70] ;  /* 0x01001c0000047ab9 */ /* 0x000fe20000000a00 */
[----:B------:R-:W-:Y:S02]  /*1580*/  IMAD.U32 R10, RZ, RZ, UR6 ;  /* 0x00000006ff0a7e24 */ /* 0x000fe4000f8e00ff */
[----:B------:R-:W-:Y:S02]  /*1590*/  IMAD.U32 R6, RZ, RZ, UR4 ;  /* 0x00000004ff067e24 */ /* 0x000fe4000f8e00ff */
[----:B------:R-:W-:-:S02]  /*15a0*/  IMAD.U32 R7, RZ, RZ, UR5 ;  /* 0x00000005ff077e24 */ /* 0x000fc4000f8e00ff */
[----:B------:R-:W-:Y:S02]  /*15b0*/  IMAD.U32 R11, RZ, RZ, UR7 ;  /* 0x00000007ff0b7e24 */ /* 0x000fe4000f8e00ff */
[----:B------:R-:W-:Y:S02]  /*15c0*/  IMAD.MOV.U32 R8, RZ, RZ, 0x1e1 ;  /* 0x000001e1ff087424 */ /* 0x000fe400078e00ff */
[----:B------:R-:W-:Y:S02]  /*15d0*/  IMAD.MOV.U32 R12, RZ, RZ, 0x1 ;  /* 0x00000001ff0c7424 */ /* 0x000fe400078e00ff */
[----:B0-----:R-:W-:-:S07]  /*15e0*/  IMAD.MOV.U32 R13, RZ, RZ, RZ ;  /* 0x000000ffff0d7224 */ /* 0x001fce00078e00ff */
[----:B------:R-:W-:-:S07]  /*15f0*/  LEPC R20, `(.L_x_14) ;  /* 0x000000001014794e */ /* 0x000fce0000000000 */
[----:B-12--5:R-:W-:Y:S05]  /*1600*/  CALL.ABS.NOINC R2 ;  /* 0x0000000002007343 */ /* 0x026fea0003c00000 */
.L_x_14:
[----:B------:R-:W3:Y:S02]  /*1610*/  LDL R2, [R1+0x450] ;  /* 0x0004500001027983 */ /* 0x000ee40000100800 */
[----:B---3--:R-:W-:-:S13]  /*1620*/  R2UR UR4, R2 ;  /* 0x00000000020472ca */ /* 0x008fda00000e0000 */
[----:B------:R-:W-:-:S06]  /*1630*/  ULOP3.LUT UR4, UR4, 0x1, URZ, 0xfc, !UPT ;  /* 0x0000000104047892 */ /* 0x000fcc000f8efc3f */
[----:B------:R-:W-:-:S05]  /*1640*/  IMAD.U32 R0, RZ, RZ, UR4 ;  /* 0x00000004ff007e24 */ /* 0x000fca000f8e00ff */
[----:B------:R-:W-:-:S13]  /*1650*/  ISETP.NE.AND P0, PT, R0, 0x3, PT ;  /* 0x000000030000780c */ /* 0x000fda0003f05270 */
[----:B------:R-:W-:Y:S05]  /*1660*/  @!P0 BRA `(.L_x_15) ;  /* 0x0000000000048947 */ /* 0x000fea0003800000 */
[----:B------:R-:W-:Y:S01]  /*1670*/  BPT.TRAP 0x1 ;  /* 0x000000040000795c */ /* 0x000fe20000300000 */
.L_x_15:
[----:B------:R-:W3:Y:S04]  /*1680*/  LDL R2, [R1+0x46c] ;  /* 0x00046c0001027983 */ /* 0x000ee80000100800 */
[----:B------:R-:W4:Y:S01]  /*1690*/  LDL R0, [R1+0x474] ;  /* 0x0004740001007983 */ /* 0x000f220000100800 */
[----:B---3--:R-:W-:Y:S02]  /*16a0*/  R2UR UR5, R2 ;  /* 0x00000000020572ca */ /* 0x008fe400000e0000 */
[----:B----4-:R-:W-:-:S11]  /*16b0*/  R2UR UR4, R0 ;  /* 0x00000000000472ca */ /* 0x010fd600000e0000 */
[----:B------:R-:W-:Y:S02]  /*16c0*/  IMAD.U32 R3, RZ, RZ, UR5 ;  /* 0x00000005ff037e24 */ /* 0x000fe4000f8e00ff */
[----:B------:R-:W-:-:S03]  /*16d0*/  IMAD.U32 R0, RZ, RZ, UR4 ;  /* 0x00000004ff007e24 */ /* 0x000fc6000f8e00ff */
[----:B------:R-:W-:Y:S02]  /*16e0*/  LEA R3, R3, UR40, 0x3 ;  /* 0x0000002803037c11 */ /* 0x000fe4000f8e18ff */
[----:B------:R-:W-:-:S04]  /*16f0*/  SHF.L.U32 R0, R0, 0x1f, RZ ;  /* 0x0000001f00007819 */ /* 0x000fc800000006ff */
[----:B------:R0:W1:Y:S01]  /*1700*/  SYNCS.PHASECHK.TRANS64.TRYWAIT P1, [R3+URZ], R0 ;  /* 0x00000000030075a7 */ /* 0x000062000802017f */
[----:B------:R-:W-:Y:S05]  /*1710*/  @!P0 BRA `(.L_x_16) ;  /* 0x0000000000048947 */ /* 0x000fea0003800000 */
[----:B------:R-:W-:Y:S01]  /*1720*/  BPT.TRAP 0x1 ;  /* 0x000000040000795c */ /* 0x000fe20000300000 */
.L_x_16:
[----:B-1----:R-:W-:Y:S05]  /*1730*/  @P1 BRA `(.L_x_17) ;  /* 0x0000000000081947 */ /* 0x002fea0003800000 */
[----:B------:R-:W1:Y:S02]  /*1740*/  SYNCS.PHASECHK.TRANS64.TRYWAIT P1, [R3+URZ], R0 ;  /* 0x00000000030075a7 */ /* 0x000e64000802017f */
[----:B-1----:R-:W-:Y:S05]  /*1750*/  @!P1 BRA `(.L_x_18) ;  /* 0x0000021800bc9947 */ /* 0x002fea0003800000 */
.L_x_17:
[----:B------:R-:W3:Y:S02]  /*1760*/  LDL R2, [R1+0x478] ;  /* 0x0004780001027983 */ /* 0x000ee40000100800 */
[----:B---3--:R-:W-:-:S13]  /*1770*/  R2UR UR5, R2 ;  /* 0x00000000020572ca */ /* 0x008fda00000e0000 */
[----:B------:R-:W-:-:S04]  /*1780*/  UISETP.LT.AND UP0, UPT, UR5, 0x1, UPT ;  /* 0x000000010500788c */ /* 0x000fc8000bf01270 */
[----:B------:R-:W-:-:S06]  /*1790*/  USEL UR4, UR5, 0x1, UP0 ;  /* 0x0000000105047887 */ /* 0x000fcc0008000000 */
[----:B------:R-:W-:-:S05]  /*17a0*/  IMAD.U32 R2, RZ, RZ, UR4 ;  /* 0x00000004ff027e24 */ /* 0x000fca000f8e00ff */
[----:B------:R-:W-:Y:S01]  /*17b0*/  IADD3 R2, -R2, UR5, RZ ;  /* 0x0000000502027c10 */ /* 0x000fe2000fffe1ff */
[----:B------:R-:W-:Y:S05]  /*17c0*/  WARPSYNC.ALL ;  /* 0x0000000000007948 */ /* 0x000fea0003800000 */
[----:B------:R-:W-:Y:S01]  /*17d0*/  ISETP.GE.AND P1, PT, R2, 0x1, PT ;  /* 0x000000010200780c */ /* 0x000fe20003f26270 */
[----:B------:R-:W3:Y:S01]  /*17e0*/  LDL R4, [R1+0x46c] ;  /* 0x00046c0001047983 */ /* 0x000ee20000100800 */
[----:B------:R-:W-:Y:S01]  /*17f0*/  UIADD3 UR40, UR40, 0x24180, URZ ;  /* 0x0002418028287890 */ /* 0x000fe2000fffe03f */
[----:B------:R-:W-:Y:S01]  /*1800*/  WARPGROUP.ARRIVE ;  /* 0x00000000000079c5 */ /* 0x000fe20000000000 */
[----:B------:R-:W-:-:S02]  /*1810*/  ULOP3.LUT UR4, UR41, 0x10000, URZ, 0xfc, !UPT ;  /* 0x0001000029047892 */ /* 0x000fc4000f8efc3f */
[----:B------:R-:W-:Y:S01]  /*1820*/  USHF.R.U32.HI UR40, URZ, 0x4, UR40 ;  /* 0x000000043f287899 */ /* 0x000fe20008011628 */
[----:B------:R-:W-:Y:S01]  /*1830*/  UMOV UR5, 0xc0000010 ;  /* 0xc000001000057882 */ /* 0x000fe20000000000 */
[----:B------:R-:W-:Y:S02]  /*1840*/  UMOV UR55, 0xc0000010 ;  /* 0xc000001000377882 */ /* 0x000fe40000000000 */
[----:B------:R-:W-:Y:S01]  /*1850*/  ULOP3.LUT UR40, UR40, 0x3fff, URZ, 0xc0, !UPT ;  /* 0x00003fff28287892 */ /* 0x000fe2000f8ec03f */
[----:B------:R-:W-:Y:S01]  /*1860*/  IMAD.U32 R6, RZ, RZ, UR4 ;  /* 0x00000004ff067e24 */ /* 0x000fe2000f8e00ff */
[----:B------:R-:W-:Y:S01]  /*1870*/  UMOV UR53, UR5 ;  /* 0x0000000500357c82 */ /* 0x000fe20008000000 */
[----:B------:R-:W-:Y:S01]  /*1880*/  UMOV UR49, UR5 ;  /* 0x0000000500317c82 */ /* 0x000fe20008000000 */
[----:B------:R-:W-:Y:S01]  /*1890*/  ULOP3.LUT UR7, UR40, 0x10000, URZ, 0xfc, !UPT ;  /* 0x0001000028077892 */ /* 0x000fe2000f8efc3f */
[----:B------:R-:W-:Y:S01]  /*18a0*/  UMOV UR51, 0xc0000010 ;  /* 0xc000001000337882 */ /* 0x000fe20000000000 */
[----:B------:R-:W-:Y:S01]  /*18b0*/  UMOV UR45, UR5 ;  /* 0x00000005002d7c82 */ /* 0x000fe20008000000 */
[----:B------:R-:W-:Y:S01]  /*18c0*/  UMOV UR47, 0xc0000010 ;  /* 0xc0000010002f7882 */ /* 0x000fe20000000000 */
[----:B------:R-:W-:-:S02]  /*18d0*/  UMOV UR57, UR5 ;  /* 0x0000000500397c82 */ /* 0x000fc40008000000 */
[----:B------:R-:W-:Y:S01]  /*18e0*/  IMAD.U32 R7, RZ, RZ, UR7 ;  /* 0x00000007ff077e24 */ /* 0x000fe2000f8e00ff */
[----:B------:R-:W-:Y:S01]  /*18f0*/  UMOV UR59, 0xc0000010 ;  /* 0xc0000010003b7882 */ /* 0x000fe20000000000 */
[----:B------:R-:W-:Y:S01]  /*1900*/  UMOV UR13, UR5 ;  /* 0x00000005000d7c82 */ /* 0x000fe20008000000 */
[----:B------:R-:W-:Y:S01]  /*1910*/  UMOV UR15, 0xc0000010 ;  /* 0xc0000010000f7882 */ /* 0x000fe20000000000 */
[----:B------:R-:W-:Y:S01]  /*1920*/  UMOV UR21, UR5 ;  /* 0x0000000500157c82 */ /* 0x000fe20008000000 */
[----:B------:R-:W-:Y:S01]  /*1930*/  UMOV UR23, 0xc0000010 ;  /* 0xc000001000177882 */ /* 0x000fe20000000000 */
[----:B------:R-:W-:Y:S01]  /*1940*/  UMOV UR19, UR55 ;  /* 0x0000003700137c82 */ /* 0x000fe20008000000 */
[----:B------:R-:W-:Y:S01]  /*1950*/  UMOV UR17, UR5 ;  /* 0x0000000500117c82 */ /* 0x000fe20008000000 */
[----:B------:R-:W-:Y:S01]  /*1960*/  UMOV UR9, UR5 ;  /* 0x0000000500097c82 */ /* 0x000fe20008000000 */
[----:B------:R-:W-:Y:S01]  /*1970*/  UMOV UR25, UR5 ;  /* 0x0000000500197c82 */ /* 0x000fe20008000000 */
[----:B------:R-:W-:Y:S01]  /*1980*/  UMOV UR27, 0xc0000010 ;  /* 0xc0000010001b7882 */ /* 0x000fe20000000000 */
[----:B------:R-:W-:Y:S01]  /*1990*/  UMOV UR29, UR5 ;  /* 0x00000005001d7c82 */ /* 0x000fe20008000000 */
[----:B------:R-:W-:Y:S01]  /*19a0*/  UMOV UR31, 0xc0000010 ;  /* 0xc0000010001f7882 */ /* 0x000fe20000000000 */
[----:B------:R-:W-:Y:S01]  /*19b0*/  UMOV UR33, UR5 ;  /* 0x0000000500217c82 */ /* 0x000fe20008000000 */
[----:B------:R-:W-:Y:S01]  /*19c0*/  UMOV UR35, 0xc0000010 ;  /* 0xc000001000237882 */ /* 0x000fe20000000000 */
[----:B------:R-:W-:Y:S01]  /*19d0*/  UMOV UR41, UR5 ;  /* 0x0000000500297c82 */ /* 0x000fe20008000000 */
[----:B------:R-:W-:Y:S01]  /*19e0*/  UMOV UR43, 0xc0000010 ;  /* 0xc0000010002b7882 */ /* 0x000fe20000000000 */
[----:B---3--:R-:W-:-:S13]  /*19f0*/  R2UR UR6, R4 ;  /* 0x00000000040672ca */ /* 0x008fda00000e0000 */
[----:B------:R-:W-:Y:S02]  /*1a00*/  ULEA UR60, UR6, UR4, 0xa ;  /* 0x00000004063c7291 */ /* 0x000fe4000f8e503f */
[----:B------:R-:W-:-:S03]  /*1a10*/  UIMAD UR6, UR6, 0x1e0, UR7 ;  /* 0x000001e0060678a4 */ /* 0x000fc6000f8e0207 */
[----:B------:R-:W-:Y:S01]  /*1a20*/  UMOV UR7, 0xc0000010 ;  /* 0xc000001000077882 */ /* 0x000fe20000000000 */
[----:B------:R-:W-:Y:S01]  /*1a30*/  UIADD3 UR10, UR6, 0x20, URZ ;  /* 0x00000020060a7890 */ /* 0x000fe2000fffe03f */
[----:B------:R-:W-:Y:S01]  /*1a40*/  UMOV UR4, UR60 ;  /* 0x0000003c00047c82 */ /* 0x000fe20008000000 */
[----:B------:R-:W-:-:S03]  /*1a50*/  UIADD3 UR11, UR6, 0x40, URZ ;  /* 0x00000040060b7890 */ /* 0x000fc6000fffe03f */
[----:B------:R-:W-:Y:S01]  /*1a60*/  IGMMA.64x16x32.S8.S8 R24, gdesc[UR4], RZ, !UPT, gsb0 ;  /* 0x00600000041879f1 */ /* 0x000fe2000c0410ff */
[----:B------:R-:W-:Y:S01]  /*1a70*/  UMOV UR52, UR4 ;  /* 0x0000000400347c82 */ /* 0x000fe20008000000 */
[----:B------:R-:W-:Y:S01]  /*1a80*/  UMOV UR54, UR10 ;  /* 0x0000000a00367c82 */ /* 0x000fe20008000000 */
[----:B------:R-:W-:Y:S01]  /*1a90*/  UMOV UR48, UR4 ;  /* 0x0000000400307c82 */ /* 0x000fe20008000000 */
[----:B------:R-:W-:Y:S01]  /*1aa0*/  UIADD3 UR14, UR6, 0x60, URZ ;  /* 0x00000060060e7890 */ /* 0x000fe2000fffe03f */
[----:B------:R-:W-:Y:S01]  /*1ab0*/  UMOV UR50, UR11 ;  /* 0x0000000b00327c82 */ /* 0x000fe20008000000 */
[----:B------:R-:W-:Y:S01]  /*1ac0*/  UMOV UR44, UR4 ;  /* 0x00000004002c7c82 */ /* 0x000fe20008000000 */
[----:B------:R-:W-:Y:S01]  /*1ad0*/  UIADD3 UR58, UR6, 0x80, URZ ;  /* 0x00000080063a7890 */ /* 0x000fe2000fffe03f */
[----:B------:R-:W-:-:S03]  /*1ae0*/  UMOV UR56, UR4 ;  /* 0x0000000400387c82 */ /* 0x000fc60008000000 */
[----:B------:R-:W-:Y:S01]  /*1af0*/  UMOV UR46, UR14 ;  /* 0x0000000e002e7c82 */ /* 0x000fe20008000000 */
[----:B------:R-:W-:Y:S01]  /*1b00*/  UIADD3 UR10, UR6, 0xa0, URZ ;  /* 0x000000a0060a7890 */ /* 0x000fe2000fffe03f */
[----:B------:R-:W-:Y:S01]  /*1b10*/  UMOV UR12, UR4 ;  /* 0x00000004000c7c82 */ /* 0x000fe20008000000 */
[----:B------:R-:W-:Y:S01]  /*1b20*/  UIADD3 UR22, UR6, 0xc0, URZ ;  /* 0x000000c006167890 */ /* 0x000fe2000fffe03f */
[----:B------:R-:W-:Y:S01]  /*1b30*/  UMOV UR20, UR4 ;  /* 0x0000000400147c82 */ /* 0x000fe20008000000 */
[----:B------:R-:W-:-:S03]  /*1b40*/  UMOV UR18, UR54 ;  /* 0x0000003600127c82 */ /* 0x000fc60008000000 */
[----:B------:R-:W-:Y:S01]  /*1b50*/  UMOV UR14, UR10 ;  /* 0x0000000a000e7c82 */ /* 0x000fe20008000000 */
[----:B------:R-:W-:Y:S01]  /*1b60*/  UMOV UR16, UR4 ;  /* 0x0000000400107c82 */ /* 0x000fe20008000000 */
[----:B------:R-:W-:Y:S01]  /*1b70*/  UIADD3 UR10, UR6, 0x100, URZ ;  /* 0x00000100060a7890 */ /* 0x000fe2000fffe03f */
[----:B------:R-:W-:Y:S01]  /*1b80*/  UMOV UR8, UR4 ;  /* 0x0000000400087c82 */ /* 0x000fe20008000000 */
[----:B------:R-:W-:Y:S01]  /*1b90*/  UMOV UR11, 0xc0000010 ;  /* 0xc0000010000b7882 */ /* 0x000fe20000000000 */
[----:B------:R-:W-:Y:S01]  /*1ba0*/  UIADD3 UR26, UR6, 0x120, URZ ;  /* 0x00000120061a7890 */ /* 0x000fe2000fffe03f */
[----:B------:R-:W-:Y:S01]  /*1bb0*/  UMOV UR24, UR4 ;  /* 0x0000000400187c82 */ /* 0x000fe20008000000 */
[----:B------:R-:W-:Y:S01]  /*1bc0*/  UIADD3 UR30, UR6, 0x140, URZ ;  /* 0x00000140061e7890 */ /* 0x000fe2000fffe03f */
[----:B------:R-:W-:Y:S01]  /*1bd0*/  UMOV UR28, UR4 ;  /* 0x00000004001c7c82 */ /* 0x000fe20008000000 */
[----:B------:R-:W-:Y:S01]  /*1be0*/  UIADD3 UR34, UR6, 0x160, URZ ;  /* 0x0000016006227890 */ /* 0x000fe2000fffe03f */
[----:B------:R-:W-:Y:S01]  /*1bf0*/  UMOV UR32, UR4 ;  /* 0x0000000400207c82 */ /* 0x000fe20008000000 */
[----:B------:R-:W-:Y:S01]  /*1c00*/  UIADD3 UR42, UR6, 0x180, URZ ;  /* 0x00000180062a7890 */ /* 0x000fe2000fffe03f */
[----:B------:R-:W-:Y:S01]  /*1c10*/  UMOV UR40, UR4 ;  /* 0x0000000400287c82 */ /* 0x000fe20008000000 */
[----:B------:R-:W-:-:S02]  /*1c20*/  WARPGROUP.DEPBAR.LE gsb0, 0x0 ;  /* 0x00008000000079c5 */ /* 0x000fc40000010000 */
[----:B------:R-:W-:Y:S04]  /*1c30*/  STL.64 [R1+0x420], R24 ;  /* 0x0004201801007387 */ /* 0x000fe80000100a00 */
[----:B------:R-:W-:Y:S04]  /*1c40*/  STL.64 [R1+0x428], R26 ;  /* 0x0004281a01007387 */ /* 0x000fe80000100a00 */
[----:B------:R-:W-:Y:S04]  /*1c50*/  STL.64 [R1+0x430], R28 ;  /* 0x0004301c01007387 */ /* 0x000fe80000100a00 */
[----:B------:R3:W-:Y:S02]  /*1c60*/  STL.64 [R1+0x438], R30 ;  /* 0x0004381e01007387 */ /* 0x0007e40000100a00 */
[----:B---3--:R-:W-:-:S06]  /*1c70*/  WARPGROUP.ARRIVE ;  /* 0x00000000000079c5 */ /* 0x008fcc0000000000 */
[----:B------:R-:W-:Y:S01]  /*1c80*/  IGMMA.64x16x32.S8.S8 R24, gdesc[UR52], RZ, !UPT, gsb0 ;  /* 0x00600000341879f1 */ /* 0x000fe2000c0410ff */
[----:B------:R-:W-:Y:S01]  /*1c90*/  UMOV UR54, UR46 ;  /* 0x0000002e00367c82 */ /* 0x000fe20008000000 */
[----:B------:R-:W-:Y:S01]  /*1ca0*/  UMOV UR55, UR47 ;  /* 0x0000002f00377c82 */ /* 0x000fe20008000000 */
[----:B------:R-:W-:Y:S01]  /*1cb0*/  UMOV UR52, UR50 ;  /* 0x0000003200347c82 */ /* 0x000fe20008000000 */
[----:B------:R-:W-:Y:S01]  /*1cc0*/  UMOV UR53, UR51 ;  /* 0x0000003300357c82 */ /* 0x000fe20008000000 */
[----:B------:R-:W-:Y:S02]  /*1cd0*/  WARPGROUP.DEPBAR.LE gsb0, 0x0 ;  /* 0x00008000000079c5 */ /* 0x000fe40000010000 */
[----:B------:R-:W-:Y:S04]  /*1ce0*/  STL.64 [R1+0x3a0], R24 ;  /* 0x0003a01801007387 */ /* 0x000fe80000100a00 */
[----:B------:R-:W-:Y:S04]  /*1cf0*/  STL.64 [R1+0x3a8], R26 ;  /* 0x0003a81a01007387 */ /* 0x000fe80000100a00 */
[----:B------:R-:W-:Y:S04]  /*1d00*/  STL.64 [R1+0x3b0], R28 ;  /* 0x0003b01c01007387 */ /* 0x000fe80000100a00 */
[----:B------:R3:W-:Y:S02]  /*1d10*/  STL.64 [R1+0x3b8], R30 ;  /* 0x0003b81e01007387 */ /* 0x0007e40000100a00 */
[----:B---3--:R-:W-:-:S06]  /*1d20*/  WARPGROUP.ARRIVE ;  /* 0x00000000000079c5 */ /* 0x008fcc0000000000 */
[----:B------:R-:W-:Y:S01]  /*1d30*/  IGMMA.64x16x32.S8.S8 R24, gdesc[UR48], RZ, !UPT, gsb0 ;  /* 0x00600000301879f1 */ /* 0x000fe2000c0410ff */
[----:B------:R-:W-:Y:S01]  /*1d40*/  UIADD3 UR50, UR6, 0x1c0, URZ ;  /* 0x000001c006327890 */ /* 0x000fe2000fffe03f */
[----:B------:R-:W-:Y:S01]  /*1d50*/  UMOV UR48, UR4 ;  /* 0x0000000400307c82 */ /* 0x000fe20008000000 */
[----:B------:R-:W-:Y:S01]  /*1d60*/  UMOV UR49, UR5 ;  /* 0x0000000500317c82 */ /* 0x000fe20008000000 */
[----:B------:R-:W-:Y:S01]  /*1d70*/  UMOV UR51, 0xc0000010 ;  /* 0xc000001000337882 */ /* 0x000fe20000000000 */
        /* <DEDUP_REMOVED lines=18> */
[----:B------:R-:W-:Y:S01]  /*1ea0*/  UMOV UR56, UR18 ;  /* 0x0000001200387c82 */ /* 0x000fe20008000000 */
[----:B------:R-:W-:Y:S01]  /*1eb0*/  UIADD3 UR18, UR6, 0xe0, URZ ;  /* 0x000000e006127890 */ /* 0x000fe2000fffe03f */
[----:B------:R-:W-:Y:S01]  /*1ec0*/  UMOV UR57, UR19 ;  /* 0x0000001300397c82 */ /* 0x000fe20008000000 */
[----:B------:R-:W-:Y:S01]  /*1ed0*/  UMOV UR19, 0xc0000010 ;  /* 0xc000001000137882 */ /* 0x000fe20000000000 */
[----:B------:R-:W-:Y:S01]  /*1ee0*/  UMOV UR61, UR57 ;  /* 0x00000039003d7c82 */ /* 0x000fe20008000000 */
[----:B------:R-:W-:Y:S02]  /*1ef0*/  WARPGROUP.DEPBAR.LE gsb0, 0x0 ;  /* 0x00008000000079c5 */ /* 0x000fe40000010000 */
[----:B------:R-:W-:Y:S04]  /*1f00*/  STL.64 [R1+0x220], R24 ;  /* 0x0002201801007387 */ /* 0x000fe80000100a00 */
[----:B------:R-:W-:Y:S04]  /*1f10*/  STL.64 [R1+0x228], R26 ;  /* 0x0002281a01007387 */ /* 0x000fe80000100a00 */
[----:B------:R-:W-:Y:S04]  /*1f20*/  STL.64 [R1+0x230], R28 ;  /* 0x0002301c01007387 */ /* 0x000fe80000100a00 */
[----:B------:R3:W-:Y:S02]  /*1f30*/  STL.64 [R1+0x238], R30 ;  /* 0x0002381e01007387 */ /* 0x0007e40000100a00 */
[----:B---3--:R-:W-:-:S06]  /*1f40*/  WARPGROUP.ARRIVE ;  /* 0x00000000000079c5 */ /* 0x008fcc0000000000 */
[----:B------:R-:W-:Y:S03]  /*1f50*/  IGMMA.64x16x32.S8.S8 R24, gdesc[UR12], RZ, !UPT, gsb0 ;  /* 0x006000000c1879f1 */ /* 0x000fe6000c0410ff */
        /* <DEDUP_REMOVED lines=20> */
[----:B------:R-:W-:Y:S01]  /*20a0*/  IGMMA.64x16x32.S8.S8 R24, gdesc[UR8], RZ, !UPT, gsb0 ;  /* 0x00600000081879f1 */ /* 0x000fe2000c0410ff */
[----:B------:R-:W-:Y:S02]  /*20b0*/  UIADD3 UR8, UR60, 0x100, URZ ;  /* 0x000001003c087890 */ /* 0x000fe4000fffe03f */
[----:B------:R-:W-:Y:S02]  /*20c0*/  WARPGROUP.DEPBAR.LE gsb0, 0x0 ;  /* 0x00008000000079c5 */ /* 0x000fe40000010000 */
[----:B------:R-:W-:Y:S01]  /*20d0*/  WARPGROUP.ARRIVE ;  /* 0x00000000000079c5 */ /* 0x000fe20000000000 */
[----:B------:R-:W-:Y:S04]  /*20e0*/  STL.64 [R1+0x20], R24 ;  /* 0x0000201801007387 */ /* 0x000fe80000100a00 */
[----:B------:R-:W-:Y:S01]  /*20f0*/  STL.64 [R1+0x28], R26 ;  /* 0x0000281a01007387 */ /* 0x000fe20000100a00 */
[----:B------:R-:W-:Y:S03]  /*2100*/  IGMMA.64x16x32.S8.S8 R208, gdesc[UR24], RZ, !UPT, gsb0 ;  /* 0x0060000018d079f1 */ /* 0x000fe6000c0410ff */
[----:B------:R-:W-:Y:S04]  /*2110*/  STL.64 [R1+0x30], R28 ;  /* 0x0000301c01007387 */ /* 0x000fe80000100a00 */
[----:B------:R3:W-:Y:S01]  /*2120*/  STL.64 [R1+0x38], R30 ;  /* 0x0000381e01007387 */ /* 0x0007e20000100a00 */
[----:B------:R-:W-:-:S02]  /*2130*/  WARPGROUP.DEPBAR.LE gsb0, 0x0 ;  /* 0x00008000000079c5 */ /* 0x000fc40000010000 */
[----:B------:R-:W-:Y:S01]  /*2140*/  WARPGROUP.ARRIVE ;  /* 0x00000000000079c5 */ /* 0x000fe20000000000 */
[----:B------:R-:W-:Y:S04]  /*2150*/  STL.64 [R1+0x498], R214 ;  /* 0x000498d601007387 */ /* 0x000fe80000100a00 */
[----:B------:R-:W-:Y:S01]  /*2160*/  STL.64 [R1+0x490], R212 ;  /* 0x000490d401007387 */ /* 0x000fe20000100a00 */
[----:B------:R-:W-:Y:S03]  /*2170*/  IGMMA.64x16x32.S8.S8 R176, gdesc[UR28], RZ, !UPT, gsb0 ;  /* 0x006000001cb079f1 */ /* 0x000fe6000c0410ff */
[----:B------:R-:W-:Y:S04]  /*2180*/  STL.64 [R1+0x488], R210 ;  /* 0x000488d201007387 */ /* 0x000fe80000100a00 */
[----:B------:R-:W-:Y:S01]  /*2190*/  STL.64 [R1+0x480], R208 ;  /* 0x000480d001007387 */ /* 0x000fe20000100a00 */
[----:B------:R-:W-:-:S02]  /*21a0*/  WARPGROUP.DEPBAR.LE gsb0, 0x0 ;  /* 0x00008000000079c5 */ /* 0x000fc40000010000 */
[----:B------:R-:W-:-:S06]  /*21b0*/  WARPGROUP.ARRIVE ;  /* 0x00000000000079c5 */ /* 0x000fcc0000000000 */
[----:B------:R-:W-:Y:S03]  /*21c0*/  IGMMA.64x16x32.S8.S8 R144, gdesc[UR32], RZ, !UPT, gsb0 ;  /* 0x00600000209079f1 */ /* 0x000fe6000c0410ff */
[----:B------:R-:W-:Y:S02]  /*21d0*/  WARPGROUP.DEPBAR.LE gsb0, 0x0 ;  /* 0x00008000000079c5 */ /* 0x000fe40000010000 */
[----:B------:R-:W-:-:S06]  /*21e0*/  WARPGROUP.ARRIVE ;  /* 0x00000000000079c5 */ /* 0x000fcc0000000000 */
[----:B------:R-:W-:Y:S03]  /*21f0*/  IGMMA.64x16x32.S8.S8 R112, gdesc[UR40], RZ, !UPT, gsb0 ;  /* 0x00600000287079f1 */ /* 0x000fe6000c0410ff */
[----:B------:R-:W-:Y:S02]  /*2200*/  WARPGROUP.DEPBAR.LE gsb0, 0x0 ;  /* 0x00008000000079c5 */ /* 0x000fe40000010000 */
[----:B------:R-:W-:-:S06]  /*2210*/  WARPGROUP.ARRIVE ;  /* 0x00000000000079c5 */ /* 0x000fcc0000000000 */
[----:B------:R-:W-:Y:S03]  /*2220*/  IGMMA.64x16x32.S8.S8 R80, gdesc[UR44], RZ, !UPT, gsb0 ;  /* 0x006000002c5079f1 */ /* 0x000fe6000c0410ff */
[----:B------:R-:W-:Y:S02]  /*2230*/  WARPGROUP.DEPBAR.LE gsb0, 0x0 ;  /* 0x00008000000079c5 */ /* 0x000fe40000010000 */
[----:B------:R-:W-:-:S06]  /*2240*/  WARPGROUP.ARRIVE ;  /* 0x00000000000079c5 */ /* 0x000fcc0000000000 */
[----:B------:R-:W-:Y:S01]  /*2250*/  IGMMA.64x16x32.S8.S8 R48, gdesc[UR48], RZ, !UPT, gsb0 ;  /* 0x00600000303079f1 */ /* 0x000fe2000c0410ff */
[----:B------:R-:W-:Y:S01]  /*2260*/  UMOV UR48, UR8 ;  /* 0x0000000800307c82 */ /* 0x000fe20008000000 */
[----:B------:R-:W-:Y:S01]  /*2270*/  UMOV UR49, 0xc0000010 ;  /* 0xc000001000317882 */ /* 0x000fe20000000000 */
[----:B------:R-:W-:Y:S01]  /*2280*/  UMOV UR44, UR48 ;  /* 0x00000030002c7c82 */ /* 0x000fe20008000000 */
        /* <DEDUP_REMOVED lines=19> */
[----:B------:R-:W-:-:S02]  /*23c0*/  WARPGROUP.DEPBAR.LE gsb0, 0x0 ;  /* 0x00008000000079c5 */ /* 0x000fc40000010000 */
[----:B------:R-:W-:-:S06]  /*23d0*/  WARPGROUP.ARRIVE ;  /* 0x00000000000079c5 */ /* 0x000fcc0000000000 */
[----:B------:R-:W-:Y:S03]  /*23e0*/  IGMMA.64x16x32.S8.S8 R40, gdesc[UR48], RZ, !UPT, gsb0 ;  /* 0x00600000302879f1 */ /* 0x000fe6000c0410ff */
[----:B------:R-:W-:Y:S02]  /*23f0*/  WARPGROUP.DEPBAR.LE gsb0, 0x0 ;  /* 0x00008000000079c5 */ /* 0x000fe40000010000 */
[----:B------:R-:W-:-:S06]  /*2400*/  WARPGROUP.ARRIVE ;  /* 0x00000000000079c5 */ /* 0x000fcc0000000000 */
[----:B------:R-:W-:Y:S01]  /*2410*/  IGMMA.64x16x32.S8.S8 R72, gdesc[UR44], RZ, !UPT, gsb0 ;  /* 0x006000002c4879f1 */ /* 0x000fe2000c0410ff */
[----:B------:R-:W-:Y:S01]  /*2420*/  UMOV UR44, UR54 ;  /* 0x00000036002c7c82 */ /* 0x000fe20008000000 */
[----:B------:R-:W-:Y:S01]  /*2430*/  UMOV UR45, UR55 ;  /* 0x00000037002d7c82 */ /* 0x000fe20008000000 */
[----:B------:R-:W-:Y:S01]  /*2440*/  UMOV UR54, UR58 ;  /* 0x0000003a00367c82 */ /* 0x000fe20008000000 */
[----:B------:R-:W-:Y:S01]  /*2450*/  UMOV UR55, UR59 ;  /* 0x0000003b00377c82 */ /* 0x000fe20008000000 */
        /* <DEDUP_REMOVED lines=17> */
[----:B---3--:R-:W-:-:S06]  /*2570*/  WARPGROUP.ARRIVE ;  /* 0x00000000000079c5 */ /* 0x008fcc0000000000 */
[----:B------:R-:W-:Y:S01]  /*2580*/  IGMMA.64x16x32.S8.S8 R24, gdesc[UR8], RZ, !UPT, gsb0 ;  /* 0x00600000081879f1 */ /* 0x000fe2000c0410ff */
[----:B------:R-:W-:Y:S02]  /*2590*/  UIADD3 UR8, UR60, 0x200, URZ ;  /* 0x000002003c087890 */ /* 0x000fe4000fffe03f */
[----:B------:R-:W-:Y:S01]  /*25a0*/  UIADD3 UR60, UR60, 0x300, URZ ;  /* 0x000003003c3c7890 */ /* 0x000fe2000fffe03f */
[----:B------:R-:W-:Y:S02]  /*25b0*/  WARPGROUP.DEPBAR.LE gsb0, 0x0 ;  /* 0x00008000000079c5 */ /* 0x000fe40000010000 */
[----:B------:R-:W-:Y:S04]  /*25c0*/  STL.64 [R1], R24 ;  /* 0x0000001801007387 */ /* 0x000fe80000100a00 */
        /* <DEDUP_REMOVED lines=215> */
[----:B---3--:R-:W-:-:S06]  /*3340*/  WARPGROUP.ARRIVE ;  /* 0x00000000000079c5 */ /* 0x008fcc0000000000 */
        /* <DEDUP_REMOVED lines=87> */
[----:B------:R3:W-:Y:S04]  /*38c0*/  STL.64 [R1+0x3d8], R214 ;  /* 0x0003d8d601007387 */ /* 0x0007e80000100a00 */
[----:B---3--:R3:W5:Y:S04]  /*38d0*/  LDL.LU.64 R214, [R1+0x498] ;  /* 0x0004980001d67983 */ /* 0x0087680000300a00 */
[----:B------:R3:W5:Y:S04]  /*38e0*/  LDL.LU.64 R212, [R1+0x490] ;  /* 0x0004900001d47983 */ /* 0x0007680000300a00 */
[----:B------:R3:W5:Y:S04]  /*38f0*/  LDL.LU.64 R210, [R1+0x488] ;  /* 0x0004880001d27983 */ /* 0x0007680000300a00 */
[----:B------:R3:W5:Y:S01]  /*3900*/  LDL.LU.64 R208, [R1+0x480] ;  /* 0x0004800001d07983 */ /* 0x0007620000300a00 */
[----:B------:R-:W-:Y:S05]  /*3910*/  @!P1 BRA `(.L_x_19) ;  /* 0x0000003000409947 */ /* 0x000fea0003800000 */
[----:B01----:R-:W4:Y:S01]  /*3920*/  LDL R0, [R1+0x474] ;  /* 0x0004740001007983 */ /* 0x003f220000100800 */
[----:B------:R-:W-:-:S13]  /*3930*/  R2UR UR5, R4 ;  /* 0x00000000040572ca */ /* 0x000fda00000e0000 */
[----:B------:R-:W-:-:S04]  /*3940*/  UIADD3 UR60, UR5, 0x1, URZ ;  /* 0x00000001053c7890 */ /* 0x000fc8000fffe03f */
[----:B------:R-:W-:-:S04]  /*3950*/  UISETP.NE.AND UP0, UPT, UR60, 0x9, UPT ;  /* 0x000000093c00788c */ /* 0x000fc8000bf05270 */
[----:B------:R-:W-:Y:S02]  /*3960*/  USEL UR4, URZ, 0x1, UP0 ;  /* 0x000000013f047887 */ /* 0x000fe40008000000 */
[----:B------:R-:W-:Y:S01]  /*3970*/  USEL UR60, UR60, URZ, UP0 ;  /* 0x0000003f3c3c7287 */ /* 0x000fe20008000000 */
[----:B----4-:R-:W-:-:S13]  /*3980*/  R2UR UR6, R0 ;  /* 0x00000000000672ca */ /* 0x010fda00000e0000 */
[----:B------:R-:W-:-:S06]  /*3990*/  ULOP3.LUT UR4, UR6, UR4, URZ, 0x3c, !UPT ;  /* 0x0000000406047292 */ /* 0x000fcc000f8e3c3f */
[----:B------:R-:W-:Y:S01]  /*39a0*/  IMAD.U32 R0, RZ, RZ, UR4 ;  /* 0x00000004ff007e24 */ /* 0x000fe2000f8e00ff */
[----:B------:R-:W-:Y:S02]  /*39b0*/  UMOV UR4, UR5 ;  /* 0x0000000500047c82 */ /* 0x000fe40008000000 */
[----:B------:R-:W-:-:S07]  /*39c0*/  IMAD.U32 R3, RZ, RZ, UR4 ;  /* 0x00000004ff037e24 */ /* 0x000fce000f8e00ff */
.L_x_26:
[----:B0----5:R-:W-:Y:S05]  /*39d0*/  @!P0 BRA `(.L_x_20) ;  /* 0x0000000000048947 */ /* 0x021fea0003800000 */
[----:B------:R-:W-:Y:S01]  /*39e0*/  BPT.TRAP 0x1 ;  /* 0x000000040000795c */ /* 0x000fe20000300000 */
.L_x_20:
[----:B------:R-:W0:Y:S01]  /*39f0*/  S2UR UR5, SR_CgaCtaId ;  /* 0x00000000000579c3 */ /* 0x000e220000008800 */
[----:B------:R-:W-:Y:S01]  /*3a00*/  UMOV UR4, 0x400 ;  /* 0x0000040000047882 */ /* 0x000fe20000000000 */
[----:B------:R-:W-:Y:S01]  /*3a10*/  SHF.L.U32 R4, R0, 0x1f, RZ ;  /* 0x0000001f00047819 */ /* 0x000fe200000006ff */
[----:B0-----:R-:W-:-:S04]  /*3a20*/  ULEA UR6, UR5, UR4, 0x18 ;  /* 0x0000000405067291 */ /* 0x001fc8000f8ec03f */
[----:B------:R-:W-:Y:S02]  /*3a30*/  ULEA UR4, UR60, UR6, 0x3 ;  /* 0x000000063c047291 */ /* 0x000fe4000f8e183f */
[----:B------:R-:W-:-:S07]  /*3a40*/  IMAD.U32 R5, RZ, RZ, UR6 ;  /* 0x00000006ff057e24 */ /* 0x000fce000f8e00ff */
[----:B------:R0:W1:Y:S01]  /*3a50*/  SYNCS.PHASECHK.TRANS64.TRYWAIT P1, [UR4], R4 ;  /* 0x00000004ff0075a7 */ /* 0x0000620008020144 */
[----:B------:R-:W-:Y:S05]  /*3a60*/  @!P0 BRA `(.L_x_21) ;  /* 0x0000000000048947 */ /* 0x000fea0003800000 */
[----:B------:R-:W-:Y:S01]  /*3a70*/  BPT.TRAP 0x1 ;  /* 0x000000040000795c */ /* 0x000fe20000300000 */
.L_x_21:
[----:B-1----:R-:W-:Y:S05]  /*3a80*/  @P1 BRA `(.L_x_22) ;  /* 0x0000000000081947 */ /* 0x002fea0003800000 */
[----:B------:R-:W1:Y:S02]  /*3a90*/  SYNCS.PHASECHK.TRANS64.TRYWAIT P1, [UR4], R4 ;  /* 0x00000004ff0075a7 */ /* 0x000e640008020144 */
[----:B-1----:R-:W-:Y:S05]  /*3aa0*/  @!P1 BRA `(.L_x_23) ;  /* 0x000001f400fc9947 */ /* 0x002fea0003800000 */
.L_x_22:
[----:B------:R-:W-:Y:S04]  /*3ab0*/  STL.64 [R1+0x5b8], R126 ;  /* 0x0005b87e01007387 */ /* 0x000fe80000100a00 */
[----:B------:R-:W-:Y:S04]  /*3ac0*/  STL.64 [R1+0x5b0], R124 ;  /* 0x0005b07c01007387 */ /* 0x000fe80000100a00 */
[----:B------:R-:W-:Y:S04]  /*3ad0*/  STL.64 [R1+0x5a8], R122 ;  /* 0x0005a87a01007387 */ /* 0x000fe80000100a00 */
[----:B------:R4:W-:Y:S04]  /*3ae0*/  STL.64 [R1+0x5a0], R120 ;  /* 0x0005a07801007387 */ /* 0x0009e80000100a00 */
[----:B----4-:R-:W4:Y:S04]  /*3af0*/  LDL.LU.64 R120, [R1+0x420] ;  /* 0x0004200001787983 */ /* 0x010f280000300a00 */
[----:B------:R-:W4:Y:S04]  /*3b00*/  LDL.LU.64 R122, [R1+0x428] ;  /* 0x00042800017a7983 */ /* 0x000f280000300a00 */
[----:B------:R-:W4:Y:S04]  /*3b10*/  LDL.LU.64 R124, [R1+0x430] ;  /* 0x00043000017c7983 */ /* 0x000f280000300a00 */
[----:B------:R-:W4:Y:S01]  /*3b20*/  LDL.LU.64 R126, [R1+0x438] ;  /* 0x00043800017e7983 */ /* 0x000f220000300a00 */
[----:B------:R-:W-:-:S02]  /*3b30*/  R2UR UR5, R6 ;  /* 0x00000000060572ca */ /* 0x000fc400000e0000 */
[----:B------:R-:W-:Y:S01]  /*3b40*/  R2UR UR4, R7 ;  /* 0x00000000070472ca */ /* 0x000fe200000e0000 */
[----:B------:R-:W-:Y:S04]  /*3b50*/  STL.64 [R1+0x598], R158 ;  /* 0x0005989e01007387 */ /* 0x000fe80000100a00 */
[----:B------:R-:W-:Y:S04]  /*3b60*/  STL.64 [R1+0x590], R156 ;  /* 0x0005909c01007387 */ /* 0x000fe80000100a00 */
[----:B------:R-:W-:Y:S04]  /*3b70*/  STL.64 [R1+0x588], R154 ;  /* 0x0005889a01007387 */ /* 0x000fe80000100a00 */
[----:B------:R-:W-:Y:S04]  /*3b80*/  STL.64 [R1+0x580], R152 ;  /* 0x0005809801007387 */ /* 0x000fe80000100a00 */
[----:B------:R-:W-:Y:S04]  /*3b90*/  STL.64 [R1+0x578], R190 ;  /* 0x000578be01007387 */ /* 0x000fe80000100a00 */
[----:B------:R-:W-:Y:S01]  /*3ba0*/  STL.64 [R1+0x570], R188 ;  /* 0x000570bc01007387 */ /* 0x000fe20000100a00 */
[----:B------:R-:W-:-:S03]  /*3bb0*/  ULEA UR61, UR60, UR5, 0xa ;  /* 0x000000053c3d7291 */ /* 0x000fc6000f8e503f */
[----:B------:R-:W-:Y:S01]  /*3bc0*/  STL.64 [R1+0x568], R186 ;  /* 0x000568ba01007387 */ /* 0x000fe20000100a00 */
[----:B------:R-:W-:-:S03]  /*3bd0*/  UIMAD UR6, UR60, 0x1e0, UR4 ;  /* 0x000001e03c0678a4 */ /* 0x000fc6000f8e0204 */
[----:B------:R-:W-:Y:S04]  /*3be0*/  STL.64 [R1+0x560], R184 ;  /* 0x000560b801007387 */ /* 0x000fe80000100a00 */
[----:B------:R-:W-:Y:S04]  /*3bf0*/  STL.64 [R1+0x558], R222 ;  /* 0x000558de01007387 */ /* 0x000fe80000100a00 */
[----:B------:R-:W-:Y:S04]  /*3c00*/  STL.64 [R1+0x550], R220 ;  /* 0x000550dc01007387 */ /* 0x000fe80000100a00 */
[----:B------:R-:W-:Y:S04]  /*3c10*/  STL.64 [R1+0x548], R218 ;  /* 0x000548da01007387 */ /* 0x000fe80000100a00 */
[----:B------:R0:W-:Y:S01]  /*3c20*/  STL.64 [R1+0x540], R216 ;  /* 0x000540d801007387 */ /* 0x0001e20000100a00 */
[----:B------:R-:W-:Y:S01]  /*3c30*/  UMOV UR4, UR61 ;  /* 0x0000003d00047c82 */ /* 0x000fe20008000000 */
[----:B------:R-:W-:Y:S01]  /*3c40*/  UMOV UR5, 0xc0000010 ;  /* 0xc000001000057882 */ /* 0x000fe20000000000 */
[----:B------:R-:W-:Y:S01]  /*3c50*/  UMOV UR7, 0xc0000010 ;  /* 0xc000001000077882 */ /* 0x000fe20000000000 */
[----:B0-----:R-:W2:Y:S04]  /*3c60*/  LDL.LU.64 R216, [R1+0x3a0] ;  /* 0x0003a00001d87983 */ /* 0x001ea80000300a00 */
[----:B------:R-:W2:Y:S04]  /*3c70*/  LDL.LU.64 R218, [R1+0x3a8] ;  /* 0x0003a80001da7983 */ /* 0x000ea80000300a00 */
[----:B------:R-:W2:Y:S04]  /*3c80*/  LDL.LU.64 R220, [R1+0x3b0] ;  /* 0x0003b00001dc7983 */ /* 0x000ea80000300a00 */
[----:B------:R-:W2:Y:S01]  /*3c90*/  LDL.LU.64 R222, [R1+0x3b8] ;  /* 0x0003b80001de7983 */ /* 0x000ea20000300a00 */
[----:B------:R-:W-:Y:S01]  /*3ca0*/  UIADD3 UR8, UR6, 0x20, URZ ;  /* 0x0000002006087890 */ /* 0x000fe2000fffe03f */
[----:B------:R-:W-:-:S02]  /*3cb0*/  UMOV UR15, 0xc0000010 ;  /* 0xc0000010000f7882 */ /* 0x000fc40000000000 */
[----:B------:R-:W3:Y:S01]  /*3cc0*/  LDL.LU.64 R184, [R1+0x320] ;  /* 0x0003200001b87983 */ /* 0x000ee20000300a00 */
[----:B------:R-:W-:-:S03]  /*3cd0*/  UIADD3 UR9, UR6, 0x40, URZ ;  /* 0x0000004006097890 */ /* 0x000fc6000fffe03f */
[----:B------:R-:W3:Y:S04]  /*3ce0*/  LDL.LU.64 R186, [R1+0x328] ;  /* 0x0003280001ba7983 */ /* 0x000ee80000300a00 */
[----:B------:R-:W3:Y:S01]  /*3cf0*/  LDL.LU.64 R188, [R1+0x330] ;  /* 0x0003300001bc7983 */ /* 0x000ee20000300a00 */
[----:B----4-:R-:W-:-:S06]  /*3d00*/  WARPGROUP.ARRIVE ;  /* 0x00000000000079c5 */ /* 0x010fcc0000000000 */
[----:B------:R-:W-:Y:S03]  /*3d10*/  IGMMA.64x16x32.S8.S8 R120, gdesc[UR4], R120, gsb0 ;  /* 0x00600000047879f1 */ /* 0x000fe60008041078 */
[----:B------:R-:W-:Y:S02]  /*3d20*/  WARPGROUP.DEPBAR.LE gsb0, 0x0 ;  /* 0x00008000000079c5 */ /* 0x000fe40000010000 */
[----:B------:R0:W-:Y:S04]  /*3d30*/  STL.64 [R1+0x420], R120 ;  /* 0x0004207801007387 */ /* 0x0001e80000100a00 */
[----:B------:R4:W-:Y:S04]  /*3d40*/  STL.64 [R1+0x428], R122 ;  /* 0x0004287a01007387 */ /* 0x0009e80000100a00 */
[----:B------:R1:W-:Y:S04]  /*3d50*/  STL.64 [R1+0x430], R124 ;  /* 0x0004307c01007387 */ /* 0x0003e80000100a00 */
[----:B------:R1:W-:Y:S04]  /*3d60*/  STL.64 [R1+0x438], R126 ;  /* 0x0004387e01007387 */ /* 0x0003e80000100a00 */
[----:B------:R-:W3:Y:S04]  /*3d70*/  LDL.LU.64 R190, [R1+0x338] ;  /* 0x0003380001be7983 */ /* 0x000ee80000300a00 */
[----:B------:R-:W3:Y:S04]  /*3d80*/  LDL.LU.64 R152, [R1+0x2a0] ;  /* 0x0002a00001987983 */ /* 0x000ee80000300a00 */
[----:B------:R-:W3:Y:S04]  /*3d90*/  LDL.LU.64 R154, [R1+0x2a8] ;  /* 0x0002a800019a7983 */ /* 0x000ee80000300a00 */
[----:B------:R-:W3:Y:S04]  /*3da0*/  LDL.LU.64 R156, [R1+0x2b0] ;  /* 0x0002b000019c7983 */ /* 0x000ee80000300a00 */
[----:B------:R-:W3:Y:S04]  /*3db0*/  LDL.LU.64 R158, [R1+0x2b8] ;  /* 0x0002b800019e7983 */ /* 0x000ee80000300a00 */
[----:B0-----:R-:W3:Y:S04]  /*3dc0*/  LDL.LU.64 R120, [R1+0x220] ;  /* 0x0002200001787983 */ /* 0x001ee80000300a00 */
[----:B----4-:R-:W4:Y:S04]  /*3dd0*/  LDL.LU.64 R122, [R1+0x228] ;  /* 0x00022800017a7983 */ /* 0x010f280000300a00 */
[----:B-1----:R-:W4:Y:S04]  /*3de0*/  LDL.LU.64 R124, [R1+0x230] ;  /* 0x00023000017c7983 */ /* 0x002f280000300a00 */
[----:B------:R-:W4:Y:S01]  /*3df0*/  LDL.LU.64 R126, [R1+0x238] ;  /* 0x00023800017e7983 */ /* 0x000f220000300a00 */
[----:B--2---:R-:W-:Y:S01]  /*3e00*/  WARPGROUP.ARRIVE ;  /* 0x00000000000079c5 */ /* 0x004fe20000000000 */
[----:B------:R-:W-:Y:S01]  /*3e10*/  UMOV UR12, UR4 ;  /* 0x00000004000c7c82 */ /* 0x000fe20008000000 */
[----:B------:R-:W-:Y:S01]  /*3e20*/  UMOV UR13, UR5 ;  /* 0x00000005000d7c82 */ /* 0x000fe20008000000 */
[----:B------:R-:W-:-:S03]  /*3e30*/  UMOV UR14, UR8 ;  /* 0x00000008000e7c82 */ /* 0x000fc60008000000 */
[----:B------:R-:W-:Y:S01]  /*3e40*/  IGMMA.64x16x32.S8.S8 R216, gdesc[UR12], R216, gsb0 ;  /* 0x006000000cd879f1 */ /* 0x000fe200080410d8 */
[----:B------:R-:W-:Y:S01]  /*3e50*/  UMOV UR52, UR14 ;  /* 0x0000000e00347c82 */ /* 0x000fe20008000000 */
[----:B------:R-:W-:Y:S01]  /*3e60*/  UMOV UR53, UR15 ;  /* 0x0000000f00357c82 */ /* 0x000fe20008000000 */
[----:B------:R-:W-:Y:S01]  /*3e70*/  UMOV UR12, UR4 ;  /* 0x00000004000c7c82 */ /* 0x000fe20008000000 */
[----:B------:R-:W-:Y:S01]  /*3e80*/  UMOV UR13, UR5 ;  /* 0x00000005000d7c82 */ /* 0x000fe20008000000 */
[----:B------:R-:W-:Y:S01]  /*3e90*/  UMOV UR14, UR9 ;  /* 0x00000009000e7c82 */ /* 0x000fe20008000000 */
[----:B------:R-:W-:Y:S01]  /*3ea0*/  UMOV UR15, 0xc0000010 ;  /* 0xc0000010000f7882 */ /* 0x000fe20000000000 */
[----:B------:R-:W-:Y:S02]  /*3eb0*/  WARPGROUP.DEPBAR.LE gsb0, 0x0 ;  /* 0x00008000000079c5 */ /* 0x000fe40000010000 */
[----:B------:R-:W-:Y:S01]  /*3ec0*/  UIADD3 UR10, UR6, 0x60, URZ ;  /* 0x00000060060a7890 */ /* 0x000fe2000fffe03f */
[----:B------:R-:W-:Y:S01]  /*3ed0*/  UMOV UR16, UR4 ;  /* 0x0000000400107c82 */ /* 0x000fe20008000000 */
[----:B------:R-:W-:Y:S01]  /*3ee0*/  UMOV UR17, UR5 ;  /* 0x0000000500117c82 */ /* 0x000fe20008000000 */
[----:B------:R-:W-:-:S04]  /*3ef0*/  UMOV UR19, 0xc0000010 ;  /* 0xc000001000137882 */ /* 0x000fc80000000000 */
[----:B------:R-:W-:Y:S01]  /*3f00*/  UMOV UR18, UR10 ;  /* 0x0000000a00127c82 */ /* 0x000fe20008000000 */
[----:B------:R-:W-:Y:S01]  /*3f10*/  UIADD3 UR58, UR6, 0x80, URZ ;  /* 0x00000080063a7890 */ /* 0x000fe2000fffe03f */
[----:B------:R-:W-:Y:S01]  /*3f20*/  UMOV UR56, UR4 ;  /* 0x0000000400387c82 */ /* 0x000fe20008000000 */
[----:B------:R-:W-:Y:S01]  /*3f30*/  UMOV UR57, UR5 ;  /* 0x0000000500397c82 */ /* 0x000fe20008000000 */
[----:B------:R-:W-:Y:S01]  /*3f40*/  UMOV UR59, 0xc0000010 ;  /* 0xc0000010003b7882 */ /* 0x000fe20000000000 */
[----:B------:R-:W-:Y:S04]  /*3f50*/  STL.64 [R1+0x3a0], R216 ;  /* 0x0003a0d801007387 */ /* 0x000fe80000100a00 */
[----:B------:R-:W-:Y:S04]  /*3f60*/  STL.64 [R1+0x3a8], R218 ;  /* 0x0003a8da01007387 */ /* 0x000fe80000100a00 */
[----:B------:R-:W-:Y:S04]  /*3f70*/  STL.64 [R1+0x3b0], R220 ;  /* 0x0003b0dc01007387 */ /* 0x000fe80000100a00 */
[----:B------:R-:W-:Y:S01]  /*3f80*/  STL.64 [R1+0x3b8], R222 ;  /* 0x0003b8de01007387 */ /* 0x000fe20000100a00 */
[----:B---3--:R-:W-:-:S06]  /*3f90*/  WARPGROUP.ARRIVE ;  /* 0x00000000000079c5 */ /* 0x008fcc0000000000 */
[----:B------:R-:W-:Y:S03]  /*3fa0*/  IGMMA.64x16x32.S8.S8 R184, gdesc[UR12], R184, gsb0 ;  /* 0x006000000cb879f1 */ /* 0x000fe600080410b8 */
[----:B------:R-:W-:Y:S02]  /*3fb0*/  WARPGROUP.DEPBAR.LE gsb0, 0x0 ;  /* 0x00008000000079c5 */ /* 0x000fe40000010000 */
[----:B------:R-:W-:-:S06]  /*3fc0*/  WARPGROUP.ARRIVE ;  /* 0x00000000000079c5 */ /* 0x000fcc0000000000 */
[----:B------:R-:W-:Y:S01]  /*3fd0*/  IGMMA.64x16x32.S8.S8 R152, gdesc[UR16], R152, gsb0 ;  /* 0x00600000109879f1 */ /* 0x000fe20008041098 */
[----:B------:R-:W-:Y:S02]  /*3fe0*/  STL.64 [R1+0x320], R184 ;  /* 0x000320b801007387 */ /* 0x000fe40000100a00 */
[----:B------:R-:W-:Y:S02]  /*3ff0*/  WARPGROUP.DEPBAR.LE gsb0, 0x0 ;  /* 0x00008000000079c5 */ /* 0x000fe40000010000 */
[----:B----4-:R-:W-:-:S06]  /*4000*/  WARPGROUP.ARRIVE ;  /* 0x00000000000079c5 */ /* 0x010fcc0000000000 */
[----:B------:R-:W-:Y:S01]  /*4010*/  IGMMA.64x16x32.S8.S8 R120, gdesc[UR56], R120, gsb0 ;  /* 0x00600000387879f1 */ /* 0x000fe20008041078 */
[----:B------:R-:W-:Y:S04]  /*4020*/  STL.64 [R1+0x328], R186 ;  /* 0x000328ba01007387 */ /* 0x000fe80000100a00 */
[----:B------:R-:W-:Y:S04]  /*4030*/  STL.64 [R1+0x330], R188 ;  /* 0x000330bc01007387 */ /* 0x000fe80000100a00 */
[----:B------:R-:W-:Y:S04]  /*4040*/  STL.64 [R1+0x338], R190 ;  /* 0x000338be01007387 */ /* 0x000fe80000100a00 */
[----:B------:R-:W-:Y:S04]  /*4050*/  STL.64 [R1+0x2a0], R152 ;  /* 0x0002a09801007387 */ /* 0x000fe80000100a00 */
[----:B------:R-:W-:Y:S04]  /*4060*/  STL.64 [R1+0x2a8], R154 ;  /* 0x0002a89a01007387 */ /* 0x000fe80000100a00 */
[----:B------:R-:W-:Y:S04]  /*4070*/  STL.64 [R1+0x2b0], R156 ;  /* 0x0002b09c01007387 */ /* 0x000fe80000100a00 */
[----:B------:R-:W-:Y:S01]  /*4080*/  STL.64 [R1+0x2b8], R158 ;  /* 0x0002b89e01007387 */ /* 0x000fe20000100a00 */
[----:B------:R-:W-:-:S03]  /*4090*/  WARPGROUP.DEPBAR.LE gsb0, 0x0 ;  /* 0x00008000000079c5 */ /* 0x000fc60000010000 */
[----:B------:R0:W-:Y:S04]  /*40a0*/  STL.64 [R1+0x220], R120 ;  /* 0x0002207801007387 */ /* 0x0001e80000100a00 */
[----:B------:R1:W-:Y:S04]  /*40b0*/  STL.64 [R1+0x228], R122 ;  /* 0x0002287a01007387 */ /* 0x0003e80000100a00 */
[----:B------:R2:W-:Y:S04]  /*40c0*/  STL.64 [R1+0x230], R124 ;  /* 0x0002307c01007387 */ /* 0x0005e80000100a00 */
[----:B------:R3:W-:Y:S04]  /*40d0*/  STL.64 [R1+0x238], R126 ;  /* 0x0002387e01007387 */ /* 0x0007e80000100a00 */
[----:B0-----:R-:W4:Y:S04]  /*40e0*/  LDL.LU.64 R120, [R1+0x1a0] ;  /* 0x0001a00001787983 */ /* 0x001f280000300a00 */
[----:B-1----:R-:W4:Y:S04]  /*40f0*/  LDL.LU.64 R122, [R1+0x1a8] ;  /* 0x0001a800017a7983 */ /* 0x002f280000300a00 */
[----:B--2---:R-:W4:Y:S04]  /*4100*/  LDL.LU.64 R124, [R1+0x1b0] ;  /* 0x0001b000017c7983 */ /* 0x004f280000300a00 */
[----:B---3--:R-:W4:Y:S04]  /*4110*/  LDL.LU.64 R126, [R1+0x1b8] ;  /* 0x0001b800017e7983 */ /* 0x008f280000300a00 */
[----:B------:R-:W2:Y:S04]  /*4120*/  LDL.LU.64 R152, [R1+0x120] ;  /* 0x0001200001987983 */ /* 0x000ea80000300a00 */
[----:B------:R-:W2:Y:S04]  /*4130*/  LDL.LU.64 R154, [R1+0x128] ;  /* 0x00012800019a7983 */ /* 0x000ea80000300a00 */
[----:B------:R-:W2:Y:S04]  /*4140*/  LDL.LU.64 R156, [R1+0x130] ;  /* 0x00013000019c7983 */ /* 0x000ea80000300a00 */
[----:B------:R-:W2:Y:S04]  /*4150*/  LDL.LU.64 R158, [R1+0x138] ;  /* 0x00013800019e7983 */ /* 0x000ea80000300a00 */
[----:B------:R-:W3:Y:S04]  /*4160*/  LDL.LU.64 R184, [R1+0xa0] ;  /* 0x0000a00001b87983 */ /* 0x000ee80000300a00 */
[----:B------:R-:W3:Y:S04]  /*4170*/  LDL.LU.64 R186, [R1+0xa8] ;  /* 0x0000a80001ba7983 */ /* 0x000ee80000300a00 */
[----:B------:R-:W3:Y:S04]  /*4180*/  LDL.LU.64 R188, [R1+0xb0] ;  /* 0x0000b00001bc7983 */ /* 0x000ee80000300a00 */
[----:B------:R-:W3:Y:S04]  /*4190*/  LDL.LU.64 R190, [R1+0xb8] ;  /* 0x0000b80001be7983 */ /* 0x000ee80000300a00 */
[----:B------:R-:W3:Y:S04]  /*41a0*/  LDL.LU.64 R216, [R1+0x20] ;  /* 0x0000200001d87983 */ /* 0x000ee80000300a00 */
[----:B------:R-:W3:Y:S04]  /*41b0*/  LDL.LU.64 R218, [R1+0x28] ;  /* 0x0000280001da7983 */ /* 0x000ee80000300a00 */
[----:B------:R-:W3:Y:S04]  /*41c0*/  LDL.LU.64 R220, [R1+0x30] ;  /* 0x0000300001dc7983 */ /* 0x000ee80000300a00 */
[----:B------:R-:W3:Y:S01]  /*41d0*/  LDL.LU.64 R222, [R1+0x38] ;  /* 0x0000380001de7983 */ /* 0x000ee20000300a00 */
[----:B------:R-:W-:Y:S01]  /*41e0*/  UIADD3 UR12, UR6, 0xa0, URZ ;  /* 0x000000a0060c7890 */ /* 0x000fe2000fffe03f */
[----:B------:R-:W-:Y:S01]  /*41f0*/  UMOV UR8, UR18 ;  /* 0x0000001200087c82 */ /* 0x000fe20008000000 */
[----:B------:R-:W-:Y:S01]  /*4200*/  UMOV UR9, UR19 ;  /* 0x0000001300097c82 */ /* 0x000fe20008000000 */
[----:B------:R-:W-:Y:S01]  /*4210*/  UMOV UR56, UR8 ;  /* 0x0000000800387c82 */ /* 0x000fe20008000000 */
[----:B------:R-:W-:Y:S01]  /*4220*/  UMOV UR57, UR9 ;  /* 0x0000000900397c82 */ /* 0x000fe20008000000 */
[----:B------:R-:W-:Y:S01]  /*4230*/  UMOV UR8, UR4 ;  /* 0x0000000400087c82 */ /* 0x000fe20008000000 */
[----:B------:R-:W-:Y:S01]  /*4240*/  UMOV UR9, UR5 ;  /* 0x0000000500097c82 */ /* 0x000fe20008000000 */
[----:B------:R-:W-:Y:S01]  /*4250*/  UMOV UR10, UR12 ;  /* 0x0000000c000a7c82 */ /* 0x000fe20008000000 */
[----:B------:R-:W-:Y:S01]  /*4260*/  UMOV UR11, 0xc0000010 ;  /* 0xc0000010000b7882 */ /* 0x000fe20000000000 */
[----:B------:R-:W-:Y:S01]  /*4270*/  UMOV UR54, UR14 ;  /* 0x0000000e00367c82 */ /* 0x000fe20008000000 */
[----:B------:R-:W-:Y:S01]  /*4280*/  UIADD3 UR14, UR6, 0xc0, URZ ;  /* 0x000000c0060e7890 */ /* 0x000fe2000fffe03f */
[----:B------:R-:W-:Y:S01]  /*4290*/  UMOV UR55, UR15 ;  /* 0x0000000f00377c82 */ /* 0x000fe20008000000 */
[----:B------:R-:W-:Y:S01]  /*42a0*/  UMOV UR12, UR4 ;  /* 0x00000004000c7c82 */ /* 0x000fe20008000000 */
[----:B------:R-:W-:Y:S01]  /*42b0*/  UMOV UR13, UR5 ;  /* 0x00000005000d7c82 */ /* 0x000fe20008000000 */
[----:B------:R-:W-:Y:S01]  /*42c0*/  UMOV UR15, 0xc0000010 ;  /* 0xc0000010000f7882 */ /* 0x000fe20000000000 */
[----:B------:R-:W-:Y:S01]  /*42d0*/  UIADD3 UR18, UR6, 0xe0, URZ ;  /* 0x000000e006127890 */ /* 0x000fe2000fffe03f */
[----:B------:R-:W-:Y:S01]  /*42e0*/  UMOV UR16, UR4 ;  /* 0x0000000400107c82 */ /* 0x000fe20008000000 */
[----:B------:R-:W-:Y:S01]  /*42f0*/  UMOV UR17, UR5 ;  /* 0x0000000500117c82 */ /* 0x000fe20008000000 */
[----:B------:R-:W-:Y:S01]  /*4300*/  UMOV UR19, 0xc0000010 ;  /* 0xc000001000137882 */ /* 0x000fe20000000000 */
[----:B------:R-:W-:Y:S01]  /*4310*/  UIADD3 UR22, UR6, 0x100, URZ ;  /* 0x0000010006167890 */ /* 0x000fe2000fffe03f */
[----:B------:R-:W-:Y:S01]  /*4320*/  UMOV UR20, UR4 ;  /* 0x0000000400147c82 */ /* 0x000fe20008000000 */
[----:B------:R-:W-:Y:S01]  /*4330*/  UMOV UR21, UR5 ;  /* 0x0000000500157c82 */ /* 0x000fe20008000000 */
[----:B------:R-:W-:Y:S01]  /*4340*/  UMOV UR23, 0xc0000010 ;  /* 0xc000001000177882 */ /* 0x000fe20000000000 */
[----:B----4-:R-:W-:-:S06]  /*4350*/  WARPGROUP.ARRIVE ;  /* 0x00000000000079c5 */ /* 0x010fcc0000000000 */
[----:B------:R-:W-:Y:S03]  /*4360*/  IGMMA.64x16x32.S8.S8 R120, gdesc[UR8], R120, gsb0 ;  /* 0x00600000087879f1 */ /* 0x000fe60008041078 */
[----:B------:R-:W-:Y:S02]  /*4370*/  WARPGROUP.DEPBAR.LE gsb0, 0x0 ;  /* 0x00008000000079c5 */ /* 0x000fe40000010000 */
[----:B--2---:R-:W-:-:S06]  /*4380*/  WARPGROUP.ARRIVE ;  /* 0x00000000000079c5 */ /* 0x004fcc0000000000 */
[----:B------:R-:W-:Y:S03]  /*4390*/  IGMMA.64x16x32.S8.S8 R152, gdesc[UR12], R152, gsb0 ;  /* 0x006000000c9879f1 */ /* 0x000fe60008041098 */
[----:B------:R-:W-:Y:S02]  /*43a0*/  WARPGROUP.DEPBAR.LE gsb0, 0x0 ;  /* 0x00008000000079c5 */ /* 0x000fe40000010000 */
[----:B---3--:R-:W-:-:S06]  /*43b0*/  WARPGROUP.ARRIVE ;  /* 0x00000000000079c5 */ /* 0x008fcc0000000000 */
[----:B------:R-:W-:Y:S03]  /*43c0*/  IGMMA.64x16x32.S8.S8 R184, gdesc[UR16], R184, gsb0 ;  /* 0x0060000010b879f1 */ /* 0x000fe600080410b8 */
[----:B------:R-:W-:Y:S02]  /*43d0*/  WARPGROUP.DEPBAR.LE gsb0, 0x0 ;  /* 0x00008000000079c5 */ /* 0x000fe40000010000 */
[----:B------:R-:W-:-:S06]  /*43e0*/  WARPGROUP.ARRIVE ;  /* 0x00000000000079c5 */ /* 0x000fcc0000000000 */
[----:B------:R-:W-:Y:S01]  /*43f0*/  IGMMA.64x16x32.S8.S8 R216, gdesc[UR20], R216, gsb0 ;  /* 0x0060000014d879f1 */ /* 0x000fe200080410d8 */
[----:B------:R-:W-:Y:S01]  /*4400*/  UIADD3 UR26, UR6, 0x120, URZ ;  /* 0x00000120061a7890 */ /* 0x000fe2000fffe03f */
[----:B------:R-:W-:Y:S01]  /*4410*/  UMOV UR24, UR4 ;  /* 0x0000000400187c82 */ /* 0x000fe20008000000 */
[----:B------:R-:W-:Y:S01]  /*4420*/  UMOV UR25, UR5 ;  /* 0x0000000500197c82 */ /* 0x000fe20008000000 */
[----:B------:R-:W-:Y:S01]  /*4430*/  UMOV UR27, 0xc0000010 ;  /* 0xc0000010001b7882 */ /* 0x000fe20000000000 */
[----:B------:R-:W-:Y:S02]  /*4440*/  WARPGROUP.DEPBAR.LE gsb0, 0x0 ;  /* 0x00008000000079c5 */ /* 0x000fe40000010000 */
[----:B-----5:R-:W-:-:S06]  /*4450*/  WARPGROUP.ARRIVE ;  /* 0x00000000000079c5 */ /* 0x020fcc0000000000 */
[----:B------:R-:W-:Y:S01]  /*4460*/  IGMMA.64x16x32.S8.S8 R208, gdesc[UR24], R208, gsb0 ;  /* 0x0060000018d079f1 */ /* 0x000fe200080410d0 */
[----:B------:R-:W-:Y:S01]  /*4470*/  UIADD3 UR30, UR6, 0x140, URZ ;  /* 0x00000140061e7890 */ /* 0x000fe2000fffe03f */
[----:B------:R-:W-:Y:S01]  /*4480*/  UMOV UR28, UR4 ;  /* 0x00000004001c7c82 */ /* 0x000fe20008000000 */
[----:B------:R-:W-:Y:S01]  /*4490*/  UMOV UR29, UR5 ;  /* 0x00000005001d7c82 */ /* 0x000fe20008000000 */
[----:B------:R-:W-:Y:S01]  /*44a0*/  UMOV UR31, 0xc0000010 ;  /* 0xc0000010001f7882 */ /* 0x000fe20000000000 */
        /* <DEDUP_REMOVED lines=28> */
[----:B------:R-:W-:Y:S01]  /*4670*/  STL.64 [R1+0x1a0], R120 ;  /* 0x0001a07801007387 */ /* 0x000fe20000100a00 */
[----:B------:R-:W-:Y:S02]  /*4680*/  WARPGROUP.DEPBAR.LE gsb0, 0x0 ;  /* 0x00008000000079c5 */ /* 0x000fe40000010000 */
[----:B------:R-:W-:-:S06]  /*4690*/  WARPGROUP.ARRIVE ;  /* 0x00000000000079c5 */ /* 0x000fcc0000000000 */
[----:B------:R-:W-:Y:S01]  /*46a0*/  IGMMA.64x16x32.S8.S8 R48, gdesc[UR48], R48, gsb0 ;  /* 0x00600000303079f1 */ /* 0x000fe20008041030 */
[----:B------:R-:W-:Y:S04]  /*46b0*/  STL.64 [R1+0x1a8], R122 ;  /* 0x0001a87a01007387 */ /* 0x000fe80000100a00 */
[----:B------:R-:W-:Y:S04]  /*46c0*/  STL.64 [R1+0x1b0], R124 ;  /* 0x0001b07c01007387 */ /* 0x000fe80000100a00 */
[----:B------:R0:W-:Y:S01]  /*46d0*/  STL.64 [R1+0x1b8], R126 ;  /* 0x0001b87e01007387 */ /* 0x0001e20000100a00 */
[----:B------:R-:W-:-:S03]  /*46e0*/  UIADD3 UR8, UR61, 0x100, URZ ;  /* 0x000001003d087890 */ /* 0x000fc6000fffe03f */
[----:B0-----:R-:W2:Y:S04]  /*46f0*/  LDL.LU.64 R126, [R1+0x5b8] ;  /* 0x0005b800017e7983 */ /* 0x001ea80000300a00 */
[----:B------:R-:W2:Y:S04]  /*4700*/  LDL.LU.64 R124, [R1+0x5b0] ;  /* 0x0005b000017c7983 */ /* 0x000ea80000300a00 */
[----:B------:R-:W2:Y:S04]  /*4710*/  LDL.LU.64 R122, [R1+0x5a8] ;  /* 0x0005a800017a7983 */ /* 0x000ea80000300a00 */
[----:B------:R-:W2:Y:S04]  /*4720*/  LDL.LU.64 R120, [R1+0x5a0] ;  /* 0x0005a00001787983 */ /* 0x000ea80000300a00 */
[----:B------:R-:W-:Y:S04]  /*4730*/  STL.64 [R1+0x120], R152 ;  /* 0x0001209801007387 */ /* 0x000fe80000100a00 */
[----:B------:R-:W-:Y:S04]  /*4740*/  STL.64 [R1+0x128], R154 ;  /* 0x0001289a01007387 */ /* 0x000fe80000100a00 */
[----:B------:R-:W-:Y:S04]  /*4750*/  STL.64 [R1+0x130], R156 ;  /* 0x0001309c01007387 */ /* 0x000fe80000100a00 */
[----:B------:R0:W-:Y:S01]  /*4760*/  STL.64 [R1+0x138], R158 ;  /* 0x0001389e01007387 */ /* 0x0001e20000100a00 */
[----:B------:R-:W-:-:S02]  /*4770*/  WARPGROUP.DEPBAR.LE gsb0, 0x0 ;  /* 0x00008000000079c5 */ /* 0x000fc40000010000 */
[----:B------:R-:W-:Y:S01]  /*4780*/  WARPGROUP.ARRIVE ;  /* 0x00000000000079c5 */ /* 0x000fe20000000000 */
[----:B0-----:R-:W3:Y:S04]  /*4790*/  LDL.LU.64 R158, [R1+0x598] ;  /* 0x00059800019e7983 */ /* 0x001ee80000300a00 */
[----:B------:R-:W3:Y:S04]  /*47a0*/  LDL.LU.64 R156, [R1+0x590] ;  /* 0x00059000019c7983 */ /* 0x000ee80000300a00 */
[----:B------:R-:W3:Y:S04]  /*47b0*/  LDL.LU.64 R154, [R1+0x588] ;  /* 0x00058800019a7983 */ /* 0x000ee80000300a00 */
[----:B------:R-:W3:Y:S04]  /*47c0*/  LDL.LU.64 R152, [R1+0x580] ;  /* 0x0005800001987983 */ /* 0x000ee80000300a00 */
[----:B------:R-:W-:Y:S04]  /*47d0*/  STL.64 [R1+0xa0], R184 ;  /* 0x0000a0b801007387 */ /* 0x000fe80000100a00 */
[----:B------:R-:W-:Y:S01]  /*47e0*/  STL.64 [R1+0xa8], R186 ;  /* 0x0000a8ba01007387 */ /* 0x000fe20000100a00 */
[----:B------:R-:W-:-:S03]  /*47f0*/  UMOV UR48, UR8 ;  /* 0x0000000800307c82 */ /* 0x000fc60008000000 */
[----:B------:R-:W-:Y:S01]  /*4800*/  STL.64 [R1+0xb0], R188 ;  /* 0x0000b0bc01007387 */ /* 0x000fe20000100a00 */
[----:B------:R-:W-:Y:S02]  /*4810*/  UMOV UR49, 0xc0000010 ;  /* 0xc000001000317882 */ /* 0x000fe40000000000 */
[----:B------:R-:W-:Y:S01]  /*4820*/  IGMMA.64x16x32.S8.S8 R40, gdesc[UR48], R40, gsb0 ;  /* 0x00600000302879f1 */ /* 0x000fe20008041028 */
[----:B------:R0:W-:Y:S04]  /*4830*/  STL.64 [R1+0xb8], R190 ;  /* 0x0000b8be01007387 */ /* 0x0001e80000100a00 */
[----:B0-----:R-:W4:Y:S04]  /*4840*/  LDL.LU.64 R190, [R1+0x578] ;  /* 0x0005780001be7983 */ /* 0x001f280000300a00 */
[----:B------:R-:W4:Y:S04]  /*4850*/  LDL.LU.64 R188, [R1+0x570] ;  /* 0x0005700001bc7983 */ /* 0x000f280000300a00 */
[----:B------:R-:W4:Y:S04]  /*4860*/  LDL.LU.64 R186, [R1+0x568] ;  /* 0x0005680001ba7983 */ /* 0x000f280000300a00 */
[----:B------:R-:W4:Y:S04]  /*4870*/  LDL.LU.64 R184, [R1+0x560] ;  /* 0x0005600001b87983 */ /* 0x000f280000300a00 */
[----:B------:R-:W-:Y:S04]  /*4880*/  STL.64 [R1+0x20], R216 ;  /* 0x000020d801007387 */ /* 0x000fe80000100a00 */
[----:B------:R-:W-:Y:S04]  /*4890*/  STL.64 [R1+0x28], R218 ;  /* 0x000028da01007387 */ /* 0x000fe80000100a00 */
[----:B------:R-:W-:Y:S04]  /*48a0*/  STL.64 [R1+0x30], R220 ;  /* 0x000030dc01007387 */ /* 0x000fe80000100a00 */
        /* <DEDUP_REMOVED lines=9> */
[----:B0-----:R-:W2:Y:S04]  /*4940*/  LDL.LU.64 R208, [R1+0x200] ;  /* 0x0002000001d07983 */ /* 0x001ea80000300a00 */
[----:B------:R-:W2:Y:S04]  /*4950*/  LDL.LU.64 R210, [R1+0x208] ;  /* 0x0002080001d27983 */ /* 0x000ea80000300a00 */
[----:B------:R-:W2:Y:S04]  /*4960*/  LDL.LU.64 R212, [R1+0x210] ;  /* 0x0002100001d47983 */ /* 0x000ea80000300a00 */
[----:B------:R-:W2:Y:S04]  /*4970*/  LDL.LU.64 R214, [R1+0x218] ;  /* 0x0002180001d67983 */ /* 0x000ea80000300a00 */
[----:B------:R-:W-:Y:S04]  /*4980*/  STL.64 [R1+0x4b8], R182 ;  /* 0x0004b8b601007387 */ /* 0x000fe80000100a00 */
[----:B------:R-:W-:Y:S04]  /*4990*/  STL.64 [R1+0x4b0], R180 ;  /* 0x0004b0b401007387 */ /* 0x000fe80000100a00 */
[----:B------:R-:W-:Y:S04]  /*49a0*/  STL.64 [R1+0x4a8], R178 ;  /* 0x0004a8b201007387 */ /* 0x000fe80000100a00 */
[----:B------:R0:W-:Y:S04]  /*49b0*/  STL.64 [R1+0x4a0], R176 ;  /* 0x0004a0b001007387 */ /* 0x0001e80000100a00 */
[----:B0-----:R-:W3:Y:S04]  /*49c0*/  LDL.LU.64 R176, [R1+0x180] ;  /* 0x0001800001b07983 */ /* 0x001ee80000300a00 */
[----:B------:R-:W3:Y:S04]  /*49d0*/  LDL.LU.64 R178, [R1+0x188] ;  /* 0x0001880001b27983 */ /* 0x000ee80000300a00 */
[----:B------:R-:W3:Y:S04]  /*49e0*/  LDL.LU.64 R180, [R1+0x190] ;  /* 0x0001900001b47983 */ /* 0x000ee80000300a00 */
[----:B------:R-:W3:Y:S04]  /*49f0*/  LDL.LU.64 R182, [R1+0x198] ;  /* 0x0001980001b67983 */ /* 0x000ee80000300a00 */
        /* <DEDUP_REMOVED lines=22> */
[----:B0-----:R-:W3:Y:S04]  /*4b60*/  LDL.LU.64 R80, [R1] ;  /* 0x0000000001507983 */ /* 0x001ee80000300a00 */
[----:B------:R-:W3:Y:S04]  /*4b70*/  LDL.LU.64 R82, [R1+0x8] ;  /* 0x0000080001527983 */ /* 0x000ee80000300a00 */
[----:B------:R-:W3:Y:S04]  /*4b80*/  LDL.LU.64 R84, [R1+0x10] ;  /* 0x0000100001547983 */ /* 0x000ee80000300a00 */
[----:B------:R-:W3:Y:S01]  /*4b90*/  LDL.LU.64 R86, [R1+0x18] ;  /* 0x0000180001567983 */ /* 0x000ee20000300a00 */
[----:B------:R-:W-:Y:S01]  /*4ba0*/  UMOV UR44, UR48 ;  /* 0x00000030002c7c82 */ /* 0x000fe20008000000 */
[----:B------:R-:W-:-:S02]  /*4bb0*/  UMOV UR45, UR49 ;  /* 0x00000031002d7c82 */ /* 0x000fc40008000000 */
[----:B------:R-:W-:Y:S01]  /*4bc0*/  IGMMA.64x16x32.S8.S8 R72, gdesc[UR44], R72, gsb0 ;  /* 0x006000002c4879f1 */ /* 0x000fe20008041048 */
[----:B------:R-:W-:Y:S01]  /*4bd0*/  UMOV UR40, UR48 ;  /* 0x0000003000287c82 */ /* 0x000fe20008000000 */
[----:B------:R-:W-:Y:S01]  /*4be0*/  UMOV UR41, UR49 ;  /* 0x0000003100297c82 */ /* 0x000fe20008000000 */
[----:B------:R-:W-:Y:S02]  /*4bf0*/  WARPGROUP.DEPBAR.LE gsb0, 0x0 ;  /* 0x00008000000079c5 */ /* 0x000fe40000010000 */
[----:B------:R-:W-:-:S06]  /*4c00*/  WARPGROUP.ARRIVE ;  /* 0x00000000000079c5 */ /* 0x000fcc0000000000 */
        /* <DEDUP_REMOVED lines=19> */
[----:B---3--:R-:W-:-:S06]  /*4d40*/  WARPGROUP.ARRIVE ;  /* 0x00000000000079c5 */ /* 0x008fcc0000000000 */
[----:B------:R-:W-:Y:S01]  /*4d50*/  IGMMA.64x16x32.S8.S8 R80, gdesc[UR20], R80, gsb0 ;  /* 0x00600000145079f1 */ /* 0x000fe20008041050 */
[----:B------:R-:W-:Y:S01]  /*4d60*/  UMOV UR16, UR48 ;  /* 0x0000003000107c82 */ /* 0x000fe20008000000 */
[----:B------:R-:W-:Y:S01]  /*4d70*/  UMOV UR17, UR49 ;  /* 0x0000003100117c82 */ /* 0x000fe20008000000 */
[----:B------:R-:W-:Y:S02]  /*4d80*/  WARPGROUP.DEPBAR.LE gsb0, 0x0 ;  /* 0x00008000000079c5 */ /* 0x000fe40000010000 */
[----:B--2---:R-:W-:-:S06]  /*4d90*/  WARPGROUP.ARRIVE ;  /* 0x00000000000079c5 */ /* 0x004fcc0000000000 */
[----:B------:R-:W-:Y:S01]  /*4da0*/  IGMMA.64x16x32.S8.S8 R112, gdesc[UR16], R112, gsb0 ;  /* 0x00600000107079f1 */ /* 0x000fe20008041070 */
[----:B------:R-:W-:Y:S01]  /*4db0*/  UMOV UR12, UR48 ;  /* 0x00000030000c7c82 */ /* 0x000fe20008000000 */
[----:B------:R-:W-:Y:S01]  /*4dc0*/  UMOV UR13, UR49 ;  /* 0x00000031000d7c82 */ /* 0x000fe20008000000 */
[----:B------:R-:W-:Y:S02]  /*4dd0*/  WARPGROUP.DEPBAR.LE gsb0, 0x0 ;  /* 0x00008000000079c5 */ /* 0x000fe40000010000 */
[----:B----4-:R-:W-:-:S06]  /*4de0*/  WARPGROUP.ARRIVE ;  /* 0x00000000000079c5 */ /* 0x010fcc0000000000 */
        /* <DEDUP_REMOVED lines=14> */
[----:B------:R-:W-:Y:S01]  /*4ed0*/  STL.64 [R1+0x538], R54 ;  /* 0x0005383601007387 */ /* 0x000fe20000100a00 */
[----:B------:R-:W-:-:S02]  /*4ee0*/  WARPGROUP.DEPBAR.LE gsb0, 0x0 ;  /* 0x00008000000079c5 */ /* 0x000fc40000010000 */
[----:B------:R-:W-:-:S06]  /*4ef0*/  WARPGROUP.ARRIVE ;  /* 0x00000000000079c5 */ /* 0x000fcc0000000000 */
[----:B------:R-:W-:Y:S01]  /*4f00*/  IGMMA.64x16x32.S8.S8 R208, gdesc[UR52], R208, gsb0 ;  /* 0x0060000034d079f1 */ /* 0x000fe200080410d0 */
[----:B------:R-:W-:Y:S04]  /*4f10*/  STL.64 [R1+0x530], R52 ;  /* 0x0005303401007387 */ /* 0x000fe80000100a00 */
[----:B------:R-:W-:Y:S04]  /*4f20*/  STL.64 [R1+0x528], R50 ;  /* 0x0005283201007387 */ /* 0x000fe80000100a00 */
[----:B------:R-:W-:Y:S04]  /*4f30*/  STL.64 [R1+0x520], R48 ;  /* 0x0005203001007387 */ /* 0x000fe80000100a00 */
[----:B------:R-:W-:Y:S04]  /*4f40*/  STL.64 [R1], R80 ;  /* 0x0000005001007387 */ /* 0x000fe80000100a00 */
[----:B------:R-:W-:Y:S04]  /*4f50*/  STL.64 [R1+0x8], R82 ;  /* 0x0000085201007387 */ /* 0x000fe80000100a00 */
        /* <DEDUP_REMOVED lines=12> */
[----:B------:R-:W-:Y:S04]  /*5020*/  STL.64 [R1+0x188], R178 ;  /* 0x000188b201007387 */ /* 0x000fe80000100a00 */
[----:B------:R-:W-:Y:S04]  /*5030*/  STL.64 [R1+0x190], R180 ;  /* 0x000190b401007387 */ /* 0x000fe80000100a00 */
[----:B------:R-:W-:Y:S04]  /*5040*/  STL.64 [R1+0x198], R182 ;  /* 0x000198b601007387 */ /* 0x000fe80000100a00 */
        /* <DEDUP_REMOVED lines=28> */
[----:B------:R-:W-:Y:S01]  /*5210*/  UMOV UR52, UR48 ;  /* 0x0000003000347c82 */ /* 0x000fe20008000000 */
[----:B------:R-:W-:Y:S01]  /*5220*/  UMOV UR53, UR49 ;  /* 0x0000003100357c82 */ /* 0x000fe20008000000 */
[----:B------:R-:W-:Y:S01]  /*5230*/  UMOV UR54, UR56 ;  /* 0x0000003800367c82 */ /* 0x000fe20008000000 */
[----:B------:R-:W-:Y:S01]  /*5240*/  UMOV UR55, UR57 ;  /* 0x0000003900377c82 */ /* 0x000fe20008000000 */
[----:B------:R-:W-:Y:S01]  /*5250*/  UMOV UR4, UR48 ;  /* 0x0000003000047c82 */ /* 0x000fe20008000000 */
[----:B------:R-:W-:Y:S01]  /*5260*/  UMOV UR5, UR49 ;  /* 0x0000003100057c82 */ /* 0x000fe20008000000 */
[----:B----4-:R-:W-:-:S06]  /*5270*/  WARPGROUP.ARRIVE ;  /* 0x00000000000079c5 */ /* 0x010fcc0000000000 */
[----:B------:R-:W-:Y:S01]  /*5280*/  IGMMA.64x16x32.S8.S8 R208, gdesc[UR52], R208, gsb0 ;  /* 0x0060000034d079f1 */ /* 0x000fe200080410d0 */
[----:B------:R-:W-:Y:S01]  /*5290*/  UMOV UR52, UR48 ;  /* 0x0000003000347c82 */ /* 0x000fe20008000000 */
[----:B------:R-:W-:Y:S01]  /*52a0*/  UMOV UR53, UR49 ;  /* 0x0000003100357c82 */ /* 0x000fe20008000000 */
[----:B------:R-:W-:Y:S01]  /*52b0*/  UMOV UR54, UR44 ;  /* 0x0000002c00367c82 */ /* 0x000fe20008000000 */
[----:B------:R-:W-:Y:S01]  /*52c0*/  UMOV UR55, UR45 ;  /* 0x0000002d00377c82 */ /* 0x000fe20008000000 */
[----:B------:R-:W-:Y:S02]  /*52d0*/  WARPGROUP.DEPBAR.LE gsb0, 0x0 ;  /* 0x00008000000079c5 */ /* 0x000fe40000010000 */
[----:B--2---:R-:W-:-:S06]  /*52e0*/  WARPGROUP.ARRIVE ;  /* 0x00000000000079c5 */ /* 0x004fcc0000000000 */
[----:B------:R-:W-:Y:S01]  /*52f0*/  IGMMA.64x16x32.S8.S8 R176, gdesc[UR52], R176, gsb0 ;  /* 0x0060000034b079f1 */ /* 0x000fe200080410b0 */
[----:B------:R-:W-:Y:S01]  /*5300*/  UMOV UR52, UR48 ;  /* 0x0000003000347c82 */ /* 0x000fe20008000000 */
[----:B------:R-:W-:Y:S01]  /*5310*/  UMOV UR53, UR49 ;  /* 0x0000003100357c82 */ /* 0x000fe20008000000 */
[----:B------:R-:W-:Y:S01]  /*5320*/  UMOV UR54, UR40 ;  /* 0x0000002800367c82 */ /* 0x000fe20008000000 */
[----:B------:R-:W-:Y:S01]  /*5330*/  UMOV UR55, UR41 ;  /* 0x0000002900377c82 */ /* 0x000fe20008000000 */
[----:B------:R-:W-:Y:S02]  /*5340*/  WARPGROUP.DEPBAR.LE gsb0, 0x0 ;  /* 0x00008000000079c5 */ /* 0x000fe40000010000 */
[----:B---3--:R-:W-:-:S06]  /*5350*/  WARPGROUP.ARRIVE ;  /* 0x00000000000079c5 */ /* 0x008fcc0000000000 */
[----:B------:R-:W-:Y:S03]  /*5360*/  IGMMA.64x16x32.S8.S8 R144, gdesc[UR52], R144, gsb0 ;  /* 0x00600000349079f1 */ /* 0x000fe60008041090 */
[----:B------:R-:W-:Y:S02]  /*5370*/  WARPGROUP.DEPBAR.LE gsb0, 0x0 ;  /* 0x00008000000079c5 */ /* 0x000fe40000010000 */
[----:B------:R-:W-:-:S06]  /*5380*/  WARPGROUP.ARRIVE ;  /* 0x00000000000079c5 */ /* 0x000fcc0000000000 */
[----:B------:R-:W-:Y:S01]  /*5390*/  IGMMA.64x16x32.S8.S8 R112, gdesc[UR4], R112, gsb0 ;  /* 0x00600000047079f1 */ /* 0x000fe20008041070 */
[----:B------:R-:W-:Y:S01]  /*53a0*/  UIADD3 UR8, UR61, 0x200, URZ ;  /* 0x000002003d087890 */ /* 0x000fe2000fffe03f */
[----:B------:R-:W-:-:S06]  /*53b0*/  UMOV UR5, 0xc0000010 ;  /* 0xc000001000057882 */ /* 0x000fcc0000000000 */
        /* <DEDUP_REMOVED lines=8> */
[----:B------:R0:W-:Y:S04]  /*5440*/  STL.64 [R1+0x280], R208 ;  /* 0x000280d001007387 */ /* 0x0001e80000100a00 */
[----:B------:R1:W-:Y:S04]  /*5450*/  STL.64 [R1+0x288], R210 ;  /* 0x000288d201007387 */ /* 0x0003e80000100a00 */
[----:B------:R2:W-:Y:S01]  /*5460*/  STL.64 [R1+0x290], R212 ;  /* 0x000290d401007387 */ /* 0x0005e20000100a00 */
[----:B------:R-:W-:-:S02]  /*5470*/  WARPGROUP.DEPBAR.LE gsb0, 0x0 ;  /* 0x00008000000079c5 */ /* 0x000fc40000010000 */
[----:B------:R-:W-:-:S06]  /*5480*/  WARPGROUP.ARRIVE ;  /* 0x00000000000079c5 */ /* 0x000fcc0000000000 */
[----:B------:R-:W-:Y:S01]  /*5490*/  IGMMA.64x16x32.S8.S8 R48, gdesc[UR52], R48, gsb0 ;  /* 0x00600000343079f1 */ /* 0x000fe20008041030 */
[----:B------:R3:W-:Y:S04]  /*54a0*/  STL.64 [R1+0x298], R214 ;  /* 0x000298d601007387 */ /* 0x0007e80000100a00 */
        /* <DEDUP_REMOVED lines=15> */
[----:B------:R4:W-:Y:S01]  /*55a0*/  STL.64 [R1+0x3f8], R86 ;  /* 0x0003f85601007387 */ /* 0x0009e20000100a00 */
[----:B------:R-:W-:-:S03]  /*55b0*/  WARPGROUP.DEPBAR.LE gsb0, 0x0 ;  /* 0x00008000000079c5 */ /* 0x000fc60000010000 */
[----:B0-----:R-:W4:Y:S04]  /*55c0*/  LDL.LU.64 R208, [R1+0x2e0] ;  /* 0x0002e00001d07983 */ /* 0x001f280000300a00 */
[----:B-1----:R-:W4:Y:S04]  /*55d0*/  LDL.LU.64 R210, [R1+0x2e8] ;  /* 0x0002e80001d27983 */ /* 0x002f280000300a00 */
[----:B--2---:R-:W2:Y:S04]  /*55e0*/  LDL.LU.64 R212, [R1+0x2f0] ;  /* 0x0002f00001d47983 */ /* 0x004ea80000300a00 */
[----:B------:R0:W-:Y:S04]  /*55f0*/  STL.64 [R1+0x360], R48 ;  /* 0x0003603001007387 */ /* 0x0001e80000100a00 */
[----:B------:R1:W-:Y:S04]  /*5600*/  STL.64 [R1+0x368], R50 ;  /* 0x0003683201007387 */ /* 0x0003e80000100a00 */
[----:B------:R1:W-:Y:S04]  /*5610*/  STL.64 [R1+0x370], R52 ;  /* 0x0003703401007387 */ /* 0x0003e80000100a00 */
[----:B------:R1:W-:Y:S04]  /*5620*/  STL.64 [R1+0x378], R54 ;  /* 0x0003783601007387 */ /* 0x0003e80000100a00 */
[----:B---3--:R-:W2:Y:S04]  /*5630*/  LDL.LU.64 R214, [R1+0x2f8] ;  /* 0x0002f80001d67983 */ /* 0x008ea80000300a00 */
[----:B----4-:R-:W3:Y:S04]  /*5640*/  LDL.LU.64 R176, [R1+0x260] ;  /* 0x0002600001b07983 */ /* 0x010ee80000300a00 */
[----:B------:R-:W3:Y:S04]  /*5650*/  LDL.LU.64 R178, [R1+0x268] ;  /* 0x0002680001b27983 */ /* 0x000ee80000300a00 */
[----:B------:R-:W3:Y:S04]  /*5660*/  LDL.LU.64 R180, [R1+0x270] ;  /* 0x0002700001b47983 */ /* 0x000ee80000300a00 */
[----:B------:R-:W3:Y:S04]  /*5670*/  LDL.LU.64 R182, [R1+0x278] ;  /* 0x0002780001b67983 */ /* 0x000ee80000300a00 */
[----:B------:R-:W4:Y:S04]  /*5680*/  LDL.LU.64 R144, [R1+0x1e0] ;  /* 0x0001e00001907983 */ /* 0x000f280000300a00 */
        /* <DEDUP_REMOVED lines=11> */
[----:B0-----:R-:W4:Y:S04]  /*5740*/  LDL.LU.64 R48, [R1+0x60] ;  /* 0x0000600001307983 */ /* 0x001f280000300a00 */
[----:B-1----:R-:W4:Y:S04]  /*5750*/  LDL.LU.64 R50, [R1+0x68] ;  /* 0x0000680001327983 */ /* 0x002f280000300a00 */
[----:B------:R-:W4:Y:S04]  /*5760*/  LDL.LU.64 R52, [R1+0x70] ;  /* 0x0000700001347983 */ /* 0x000f280000300a00 */
[----:B------:R-:W4:Y:S01]  /*5770*/  LDL.LU.64 R54, [R1+0x78] ;  /* 0x0000780001367983 */ /* 0x000f220000300a00 */
[----:B------:R-:W-:Y:S01]  /*5780*/  UMOV UR52, UR4 ;  /* 0x0000000400347c82 */ /* 0x000fe20008000000 */
[----:B------:R-:W-:Y:S01]  /*5790*/  UMOV UR53, UR5 ;  /* 0x0000000500357c82 */ /* 0x000fe20008000000 */
[----:B------:R-:W-:Y:S01]  /*57a0*/  UMOV UR54, UR44 ;  /* 0x0000002c00367c82 */ /* 0x000fe20008000000 */
[----:B------:R-:W-:Y:S01]  /*57b0*/  UMOV UR55, UR45 ;  /* 0x0000002d00377c82 */ /* 0x000fe20008000000 */
[----:B------:R-:W-:Y:S01]  /*57c0*/  UMOV UR8, UR4 ;  /* 0x0000000400087c82 */ /* 0x000fe20008000000 */
[----:B------:R-:W-:Y:S01]  /*57d0*/  UMOV UR9, UR5 ;  /* 0x0000000500097c82 */ /* 0x000fe20008000000 */
        /* <DEDUP_REMOVED lines=8> */
[----:B------:R-:W-:Y:S01]  /*5860*/  IGMMA.64x16x32.S8.S8 R176, gdesc[UR52], R176, gsb0 ;  /* 0x0060000034b079f1 */ /* 0x000fe200080410b0 */
[----:B------:R-:W-:Y:S01]  /*5870*/  UMOV UR52, UR4 ;  /* 0x0000000400347c82 */ /* 0x000fe20008000000 */
[----:B------:R-:W-:Y:S01]  /*5880*/  UMOV UR53, UR5 ;  /* 0x0000000500357c82 */ /* 0x000fe20008000000 */
[----:B------:R-:W-:Y:S01]  /*5890*/  UMOV UR54, UR58 ;  /* 0x0000003a00367c82 */ /* 0x000fe20008000000 */
[----:B------:R-:W-:Y:S01]  /*58a0*/  UMOV UR55, UR59 ;  /* 0x0000003b00377c82 */ /* 0x000fe20008000000 */
[----:B------:R-:W-:Y:S02]  /*58b0*/  WARPGROUP.DEPBAR.LE gsb0, 0x0 ;  /* 0x00008000000079c5 */ /* 0x000fe40000010000 */
[----:B----4-:R-:W-:-:S06]  /*58c0*/  WARPGROUP.ARRIVE ;  /* 0x00000000000079c5 */ /* 0x010fcc0000000000 */
[----:B------:R-:W-:Y:S03]  /*58d0*/  IGMMA.64x16x32.S8.S8 R144, gdesc[UR52], R144, gsb0 ;  /* 0x00600000349079f1 */ /* 0x000fe60008041090 */
        /* <DEDUP_REMOVED lines=60> */
[----:B------:R-:W-:Y:S04]  /*5ca0*/  STL.64 [R1+0x2e0], R208 ;  /* 0x0002e0d001007387 */ /* 0x000fe80000100a00 */
[----:B------:R-:W-:Y:S04]  /*5cb0*/  STL.64 [R1+0x2e8], R210 ;  /* 0x0002e8d201007387 */ /* 0x000fe80000100a00 */
[----:B------:R-:W-:Y:S04]  /*5cc0*/  STL.64 [R1+0x2f0], R212 ;  /* 0x0002f0d401007387 */ /* 0x000fe80000100a00 */
[----:B------:R-:W-:Y:S04]  /*5cd0*/  STL.64 [R1+0x2f8], R214 ;  /* 0x0002f8d601007387 */ /* 0x000fe80000100a00 */
[----:B------:R-:W-:Y:S01]  /*5ce0*/  STL.64 [R1+0x260], R176 ;  /* 0x000260b001007387 */ /* 0x000fe20000100a00 */
[----:B------:R-:W-:-:S02]  /*5cf0*/  WARPGROUP.DEPBAR.LE gsb0, 0x0 ;  /* 0x00008000000079c5 */ /* 0x000fc40000010000 */
[----:B------:R-:W-:-:S06]  /*5d00*/  WARPGROUP.ARRIVE ;  /* 0x00000000000079c5 */ /* 0x000fcc0000000000 */
[----:B------:R-:W-:Y:S01]  /*5d10*/  IGMMA.64x16x32.S8.S8 R56, gdesc[UR44], R56, gsb0 ;  /* 0x006000002c3879f1 */ /* 0x000fe20008041038 */
        /* <DEDUP_REMOVED lines=18> */
[----:B------:R0:W-:Y:S04]  /*5e40*/  STL.64 [R1+0x60], R48 ;  /* 0x0000603001007387 */ /* 0x0001e80000100a00 */
[----:B------:R1:W-:Y:S04]  /*5e50*/  STL.64 [R1+0x68], R50 ;  /* 0x0000683201007387 */ /* 0x0003e80000100a00 */
[----:B------:R2:W-:Y:S04]  /*5e60*/  STL.64 [R1+0x70], R52 ;  /* 0x0000703401007387 */ /* 0x0005e80000100a00 */
[----:B------:R2:W-:Y:S04]  /*5e70*/  STL.64 [R1+0x78], R54 ;  /* 0x0000783601007387 */ /* 0x0005e80000100a00 */
[----:B---3--:R-:W4:Y:S01]  /*5e80*/  LDL.LU.64 R86, [R1+0x58] ;  /* 0x0000580001567983 */ /* 0x008f220000300a00 */
[----:B------:R-:W-:-:S02]  /*5e90*/  WARPGROUP.DEPBAR.LE gsb0, 0x0 ;  /* 0x00008000000079c5 */ /* 0x000fc40000010000 */
[----:B------:R-:W-:Y:S01]  /*5ea0*/  WARPGROUP.ARRIVE ;  /* 0x00000000000079c5 */ /* 0x000fe20000000000 */
[----:B------:R-:W-:Y:S01]  /*5eb0*/  UMOV UR40, UR48 ;  /* 0x0000003000287c82 */ /* 0x000fe20008000000 */
[----:B------:R-:W-:Y:S01]  /*5ec0*/  UMOV UR41, UR49 ;  /* 0x0000003100297c82 */ /* 0x000fe20008000000 */
[----:B0-----:R-:W3:Y:S03]  /*5ed0*/  LDL.LU.64 R48, [R1+0xc0] ;  /* 0x0000c00001307983 */ /* 0x001ee60000300a00 */
[----:B------:R-:W-:Y:S01]  /*5ee0*/  IGMMA.64x16x32.S8.S8 R88, gdesc[UR40], R88, gsb0 ;  /* 0x00600000285879f1 */ /* 0x000fe20008041058 */
[----:B-1----:R-:W3:Y:S04]  /*5ef0*/  LDL.LU.64 R50, [R1+0xc8] ;  /* 0x0000c80001327983 */ /* 0x002ee80000300a00 */
[----:B--2---:R-:W3:Y:S04]  /*5f00*/  LDL.LU.64 R52, [R1+0xd0] ;  /* 0x0000d00001347983 */ /* 0x004ee80000300a00 */
[----:B------:R-:W3:Y:S01]  /*5f10*/  LDL.LU.64 R54, [R1+0xd8] ;  /* 0x0000d80001367983 */ /* 0x000ee20000300a00 */
[----:B------:R-:W-:Y:S01]  /*5f20*/  UMOV UR32, UR48 ;  /* 0x0000003000207c82 */ /* 0x000fe20008000000 */
[----:B------:R-:W-:Y:S01]  /*5f30*/  UMOV UR33, UR49 ;  /* 0x0000003100217c82 */ /* 0x000fe20008000000 */
[----:B------:R-:W-:-:S02]  /*5f40*/  WARPGROUP.DEPBAR.LE gsb0, 0x0 ;  /* 0x00008000000079c5 */ /* 0x000fc40000010000 */
        /* <DEDUP_REMOVED lines=25> */
[----:B---3--:R-:W-:-:S06]  /*60e0*/  WARPGROUP.ARRIVE ;  /* 0x00000000000079c5 */ /* 0x008fcc0000000000 */
[----:B------:R-:W-:Y:S01]  /*60f0*/  IGMMA.64x16x32.S8.S8 R48, gdesc[UR12], R48, gsb0 ;  /* 0x006000000c3079f1 */ /* 0x000fe20008041030 */
        /* <DEDUP_REMOVED lines=40> */
[----:B------:R-:W-:Y:S03]  /*6380*/  IGMMA.64x16x32.S8.S8 R48, gdesc[UR8], R48, gsb0 ;  /* 0x00600000083079f1 */ /* 0x000fe60008041030 */
        /* <DEDUP_REMOVED lines=29> */
[----:B------:R0:W-:Y:S04]  /*6560*/  STL.64 [R1+0x158], R54 ;  /* 0x0001583601007387 */ /* 0x0001e80000100a00 */
[----:B0-----:R0:W5:Y:S04]  /*6570*/  LDL.LU.64 R54, [R1+0x538] ;  /* 0x0005380001367983 */ /* 0x0011680000300a00 */
[----:B------:R0:W5:Y:S04]  /*6580*/  LDL.LU.64 R52, [R1+0x530] ;  /* 0x0005300001347983 */ /* 0x0001680000300a00 */
[----:B------:R0:W5:Y:S04]  /*6590*/  LDL.LU.64 R50, [R1+0x528] ;  /* 0x0005280001327983 */ /* 0x0001680000300a00 */
[----:B------:R0:W5:Y:S01]  /*65a0*/  LDL.LU.64 R48, [R1+0x520] ;  /* 0x0005200001307983 */ /* 0x0001620000300a00 */
[----:B------:R-:W-:-:S02]  /*65b0*/  WARPGROUP.DEPBAR.LE gsb0, 0x0 ;  /* 0x00008000000079c5 */ /* 0x000fc40000010000 */
[----:B------:R-:W-:-:S06]  /*65c0*/  WARPGROUP.ARRIVE ;  /* 0x00000000000079c5 */ /* 0x000fcc0000000000 */
[----:B------:R-:W-:Y:S01]  /*65d0*/  IGMMA.64x16x32.S8.S8 R208, gdesc[UR4], R208, gsb0 ;  /* 0x0060000004d079f1 */ /* 0x000fe200080410d0 */
[----:B------:R-:W-:Y:S04]  /*65e0*/  STL.64 [R1+0x1c0], R80 ;  /* 0x0001c05001007387 */ /* 0x000fe80000100a00 */
[----:B------:R-:W-:Y:S04]  /*65f0*/  STL.64 [R1+0x1c8], R82 ;  /* 0x0001c85201007387 */ /* 0x000fe80000100a00 */
[----:B------:R-:W-:Y:S04]  /*6600*/  STL.64 [R1+0x1d0], R84 ;  /* 0x0001d05401007387 */ /* 0x000fe80000100a00 */
[----:B------:R1:W-:Y:S04]  /*6610*/  STL.64 [R1+0x1d8], R86 ;  /* 0x0001d85601007387 */ /* 0x0003e80000100a00 */
[----:B-1----:R0:W5:Y:S04]  /*6620*/  LDL.LU.64 R86, [R1+0x518] ;  /* 0x0005180001567983 */ /* 0x0021680000300a00 */
[----:B------:R0:W5:Y:S04]  /*6630*/  LDL.LU.64 R84, [R1+0x510] ;  /* 0x0005100001547983 */ /* 0x0001680000300a00 */
[----:B------:R0:W5:Y:S04]  /*6640*/  LDL.LU.64 R82, [R1+0x508] ;  /* 0x0005080001527983 */ /* 0x0001680000300a00 */
[----:B------:R0:W5:Y:S04]  /*6650*/  LDL.LU.64 R80, [R1+0x500] ;  /* 0x0005000001507983 */ /* 0x0001680000300a00 */
        /* <DEDUP_REMOVED lines=19> */
[----:B------:R1:W-:Y:S01]  /*6790*/  STL.64 [R1+0x358], R182 ;  /* 0x000358b601007387 */ /* 0x0003e20000100a00 */
[----:B------:R-:W-:-:S03]  /*67a0*/  WARPGROUP.DEPBAR.LE gsb0, 0x0 ;  /* 0x00008000000079c5 */ /* 0x000fc60000010000 */
        /* <DEDUP_REMOVED lines=11> */
[----:B------:R0:W5:Y:S01]  /*6860*/  LDL.LU.64 R208, [R1+0x480] ;  /* 0x0004800001d07983 */ /* 0x0001620000300a00 */
[----:B------:R-:W-:Y:S05]  /*6870*/  @!P0 BRA `(.L_x_24) ;  /* 0x0000000000048947 */ /* 0x000fea0003800000 */
[----:B------:R-:W-:Y:S01]  /*6880*/  BPT.TRAP 0x1 ;  /* 0x000000040000795c */ /* 0x000fe20000300000 */
.L_x_24:
[----:B------:R-:W2:Y:S01]  /*6890*/  LDL R4, [R1+0x450] ;  /* 0x0004500001047983 */ /* 0x000ea20000100800 */
[----:B------:R-:W-:Y:S02]  /*68a0*/  R2UR UR6, R5 ;  /* 0x00000000050672ca */ /* 0x000fe400000e0000 */
[----:B------:R-:W-:-:S13]  /*68b0*/  R2UR UR4, R3 ;  /* 0x00000000030472ca */ /* 0x000fda00000e0000 */
[----:B------:R-:W-:-:S04]  /*68c0*/  ULEA UR4, UR4, UR6, 0x3 ;  /* 0x0000000604047291 */ /* 0x000fc8000f8e183f */
[----:B------:R-:W-:-:S04]  /*68d0*/  UIADD3 UR4, UR4, 0x48, URZ ;  /* 0x0000004804047890 */ /* 0x000fc8000fffe03f */
[----:B------:R-:W-:-:S09]  /*68e0*/  UPRMT UR4, URZ, 0x654, UR4 ;  /* 0x000006543f047896 */ /* 0x000fd20008000004 */
[----:B------:R-:W-:Y:S01]  /*68f0*/  SYNCS.ARRIVE.TRANS64.RED.A1T0 RZ, [UR4], RZ ;  /* 0x000000ffffff79a7 */ /* 0x000fe20008100404 */
[----:B--2---:R-:W-:-:S13]  /*6900*/  R2UR UR5, R4 ;  /* 0x00000000040572ca */ /* 0x004fda00000e0000 */
[----:B------:R-:W-:-:S06]  /*6910*/  UISETP.GT.U32.AND UP0, UPT, UR5, 0x1, UPT ;  /* 0x000000010500788c */ /* 0x000fcc000bf04070 */
[----:B------:R-:W-:-:S13]  /*6920*/  PLOP3.LUT P1, PT, PT, PT, UP0, 0x80, 0x0 ;  /* 0x000000000000781c */ /* 0x000fda0003f2f008 */
[----:B------:R-:W-:Y:S05]  /*6930*/  @P1 BRA `(.L_x_25) ;  /* 0x0000000000041947 */ /* 0x000fea0003800000 */
[----:B------:R-:W-:Y:S01]  /*6940*/  BPT.TRAP 0x1 ;  /* 0x000000040000795c */ /* 0x000fe20000300000 */
.L_x_25:
[----:B------:R-:W-:Y:S01]  /*6950*/  R2UR UR4, R3 ;  /* 0x00000000030472ca */ /* 0x000fe200000e0000 */
[----:B------:R-:W-:Y:S01]  /*6960*/  UIADD3 UR60, UR60, 0x1, URZ ;  /* 0x000000013c3c7890 */ /* 0x000fe2000fffe03f */
[C---:B------:R-:W-:Y:S01]  /*6970*/  ISETP.GT.AND P1, PT, R2.reuse, 0x1, PT ;  /* 0x000000010200780c */ /* 0x040fe20003f24270 */
[----:B------:R-:W-:Y:S02]  /*6980*/  VIADD R2, R2, 0xffffffff ;  /* 0xffffffff02027836 */ /* 0x000fe40000000000 */
[----:B------:R-:W-:-:S04]  /*6990*/  UISETP.NE.AND UP0, UPT, UR60, 0x9, UPT ;  /* 0x000000093c00788c */ /* 0x000fc8000bf05270 */
[----:B------:R-:W-:Y:S02]  /*69a0*/  USEL UR5, URZ, 0x1, UP0 ;  /* 0x000000013f057887 */ /* 0x000fe40008000000 */
[----:B------:R-:W-:Y:S02]  /*69b0*/  USEL UR60, UR60, URZ, UP0 ;  /* 0x0000003f3c3c7287 */ /* 0x000fe40008000000 */
[----:B------:R-:W-:Y:S02]  /*69c0*/  UIADD3 UR4, UR4, 0x1, URZ ;  /* 0x0000000104047890 */ /* 0x000fe4000fffe03f */
[----:B------:R-:W-:Y:S02]  /*69d0*/  LOP3.LUT R0, R0, UR5, RZ, 0x3c, !PT ;  /* 0x0000000500007c12 */ /* 0x000fe4000f8e3cff */
[----:B------:R-:W-:-:S04]  /*69e0*/  UISETP.NE.AND UP1, UPT, UR4, 0x9, UPT ;  /* 0x000000090400788c */ /* 0x000fc8000bf25270 */
[----:B------:R-:W-:-:S06]  /*69f0*/  USEL UR4, UR4, URZ, UP1 ;  /* 0x0000003f04047287 */ /* 0x000fcc0008800000 */
[----:B------:R-:W-:Y:S01]  /*6a00*/  IMAD.U32 R3, RZ, RZ, UR4 ;  /* 0x00000004ff037e24 */ /* 0x000fe2000f8e00ff */
[----:B------:R-:W-:Y:S06]  /*6a10*/  @P1 BRA `(.L_x_26) ;  /* 0xffffffcc00ec1947 */ /* 0x000fec000383ffff */
.L_x_19:
[----:B------:R4:W5:Y:S01]  /*6a20*/  LDL R5, [R1+0x46c] ;  /* 0x00046c0001057983 */ /* 0x0009620000100800 */
[----:B01----:R-:W0:Y:S03]  /*6a30*/  LDC R0, c[0x0][0x28c] ;  /* 0x0000a300ff007b82 */ /* 0x003e260000000800 */
[----:B------:R4:W5:Y:S01]  /*6a40*/  LDL R4, [R1+0x478] ;  /* 0x0004780001047983 */ /* 0x0009620000100800 */
[----:B0-----:R-:W-:-:S13]  /*6a50*/  ISETP.GE.AND P1, PT, R0, 0x1, PT ;  /* 0x000000010000780c */ /* 0x001fda0003f26270 */
[----:B----4-:R-:W-:Y:S05]  /*6a60*/  @!P1 BRA `(.L_x_27) ;  /* 0x00000000005c9947 */ /* 0x010fea0003800000 */
[----:B------:R-:W-:Y:S05]  /*6a70*/  @!P0 BRA `(.L_x_28) ;  /* 0x0000000000048947 */ /* 0x000fea0003800000 */
[----:B------:R-:W-:Y:S01]  /*6a80*/  BPT.TRAP 0x1 ;  /* 0x000000040000795c */ /* 0x000fe20000300000 */
.L_x_28:
[----:B------:R-:W4:Y:S01]  /*6a90*/  LDL R0, [R1+0x450] ;  /* 0x0004500001007983 */ /* 0x000f220000100800 */
[----:B-----5:R-:W-:Y:S01]  /*6aa0*/  R2UR UR5, R4 ;  /* 0x00000000040572ca */ /* 0x020fe200000e0000 */
[----:B------:R-:W0:Y:S01]  /*6ab0*/  S2UR UR7, SR_CgaCtaId ;  /* 0x00000000000779c3 */ /* 0x000e220000008800 */
[----:B------:R-:W-:-:S11]  /*6ac0*/  R2UR UR4, R5 ;  /* 0x00000000050472ca */ /* 0x000fd600000e0000 */
[----:B------:R-:W-:-:S04]  /*6ad0*/  UISETP.LT.AND UP0, UPT, UR5, 0x1, UPT ;  /* 0x000000010500788c */ /* 0x000fc8000bf01270 */
[----:B------:R-:W-:-:S04]  /*6ae0*/  USEL UR6, UR5, 0x1, UP0 ;  /* 0x0000000105067887 */ /* 0x000fc80008000000 */
[----:B------:R-:W-:-:S04]  /*6af0*/  UIADD3 UR6, UR4, UR5, -UR6 ;  /* 0x0000000504067290 */ /* 0x000fc8000fffe806 */
[----:B------:R-:W-:-:S04]  /*6b00*/  UIMAD.WIDE.U32 UR4, UR6, 0x38e38e39, URZ ;  /* 0x38e38e39060478a5 */ /* 0x000fc8000f8e003f */
[----:B------:R-:W-:-:S03]  /*6b10*/  USHF.R.U32.HI UR4, URZ, 0x1, UR5 ;  /* 0x000000013f047899 */ /* 0x000fc60008011605 */
[----:B------:R-:W-:Y:S01]  /*6b20*/  UMOV UR5, 0x400 ;  /* 0x0000040000057882 */ /* 0x000fe20000000000 */
[----:B------:R-:W-:Y:S02]  /*6b30*/  UIMAD UR6, UR4, -0x9, UR6 ;  /* 0xfffffff7040678a4 */ /* 0x000fe4000f8e0206 */
[----:B0-----:R-:W-:-:S04]  /*6b40*/  ULEA UR5, UR7, UR5, 0x18 ;  /* 0x0000000507057291 */ /* 0x001fc8000f8ec03f */
[----:B------:R-:W-:-:S04]  /*6b50*/  ULEA UR6, UR6, UR5, 0x3 ;  /* 0x0000000506067291 */ /* 0x000fc8000f8e183f */
[----:B------:R-:W-:-:S04]  /*6b60*/  UIADD3 UR6, UR6, 0x48, URZ ;  /* 0x0000004806067890 */ /* 0x000fc8000fffe03f */
[----:B------:R-:W-:-:S09]  /*6b70*/  UPRMT UR6, URZ, 0x654, UR6 ;  /* 0x000006543f067896 */ /* 0x000fd20008000006 */
[----:B------:R-:W-:Y:S01]  /*6b80*/  SYNCS.ARRIVE.TRANS64.RED.A1T0 RZ, [UR6], RZ ;  /* 0x000000ffffff79a7 */ /* 0x000fe20008100406 */
[----:B----4-:R-:W-:-:S13]  /*6b90*/  R2UR UR8, R0 ;  /* 0x00000000000872ca */ /* 0x010fda00000e0000 */
[----:B------:R-:W-:-:S06]  /*6ba0*/  UISETP.GT.U32.AND UP0, UPT, UR8, 0x1, UPT ;  /* 0x000000010800788c */ /* 0x000fcc000bf04070 */
[----:B------:R-:W-:-:S13]  /*6bb0*/  PLOP3.LUT P0, PT, PT, PT, UP0, 0x80, 0x0 ;  /* 0x000000000000781c */ /* 0x000fda0003f0f008 */
[----:B------:R-:W-:Y:S05]  /*6bc0*/  @P0 BRA `(.L_x_27) ;  /* 0x0000000000040947 */ /* 0x000fea0003800000 */
[----:B------:R-:W-:Y:S01]  /*6bd0*/  BPT.TRAP 0x1 ;  /* 0x000000040000795c */ /* 0x000fe20000300000 */
.L_x_27:
[----:B------:R-:W4:Y:S01]  /*6be0*/  LDL.LU R0, [R1+0x474] ;  /* 0x0004740001007983 */ /* 0x000f220000300800 */
[----:B------:R-:W0:Y:S01]  /*6bf0*/  S2R R6, SR_TID.X ;  /* 0x0000000000067919 */ /* 0x000e220000002100 */
[----:B-----5:R-:W-:Y:S01]  /*6c00*/  R2UR UR4, R5 ;  /* 0x00000000050472ca */ /* 0x020fe200000e0000 */
[----:B------:R-:W-:Y:S01]  /*6c10*/  ULDC UR14, c[0x0][0x284] ;  /* 0x0000a100000e7ab9 */ /* 0x000fe20000000800 */
[----:B------:R-:W-:Y:S01]  /*6c20*/  R2UR UR19, R4 ;  /* 0x00000000041372ca */ /* 0x000fe200000e0000 */
[----:B------:R-:W2:Y:S01]  /*6c30*/  LDL R9, [R1+0x468] ;  /* 0x0004680001097983 */ /* 0x000ea20000100800 */
[----:B------:R-:W-:Y:S01]  /*6c40*/  R2UR UR5, R23 ;  /* 0x00000000170572ca */ /* 0x000fe200000e0000 */
[----:B------:R-:W-:Y:S01]  /*6c50*/  IMAD.U32 R12, RZ, RZ, UR14 ;  /* 0x0000000eff0c7e24 */ /* 0x000fe2000f8e00ff */
[----:B------:R-:W-:Y:S01]  /*6c60*/  R2UR UR6, R22 ;  /* 0x00000000160672ca */ /* 0x000fe200000e0000 */
[----:B------:R-:W-:Y:S01]  /*6c70*/  ULDC UR15, c[0x0][0x288] ;  /* 0x0000a200000f7ab9 */ /* 0x000fe20000000800 */
[----:B------:R-:W-:-:S07]  /*6c80*/  ULDC.64 UR12, c[0x0][0x5d0] ;  /* 0x00017400000c7ab9 */ /* 0x000fce0000000a00 */
[----:B------:R-:W-:Y:S02]  /*6c90*/  UIADD3 UR9, UR19, UR4, URZ ;  /* 0x0000000413097290 */ /* 0x000fe4000fffe03f */
[----:B------:R-:W-:Y:S02]  /*6ca0*/  UIMAD.WIDE UR10, UR5, 0x200, URZ ;  /* 0x00000200050a78a5 */ /* 0x000fe4000f8e023f */
[----:B------:R-:W-:Y:S02]  /*6cb0*/  UISETP.GT.U32.AND UP1, UPT, UR9, 0x8, UPT ;  /* 0x000000080900788c */ /* 0x000fe4000bf24070 */
[----:B------:R-:W-:Y:S02]  /*6cc0*/  USHF.L.U32 UR7, UR5, 0x9, URZ ;  /* 0x0000000905077899 */ /* 0x000fe4000800063f */
[----:B------:R-:W-:Y:S02]  /*6cd0*/  UIMAD.WIDE.U32 UR4, UR9, 0x38e38e39, URZ ;  /* 0x38e38e39090478a5 */ /* 0x000fe4000f8e003f */
[----:B------:R-:W-:-:S02]  /*6ce0*/  UISETP.LT.U32.AND UP1, UPT, UR19, 0x9, UP1 ;  /* 0x000000091300788c */ /* 0x000fc40008f21070 */
[----:B------:R-:W-:Y:S02]  /*6cf0*/  USHF.R.U32.HI UR4, URZ, 0x1, UR5 ;  /* 0x000000013f047899 */ /* 0x000fe40008011605 */
[----:B------:R-:W-:Y:S01]  /*6d00*/  USEL UR5, URZ, 0x1, !UP1 ;  /* 0x000000013f057887 */ /* 0x000fe2000c800000 */
[--C-:B0-----:R-:W-:Y:S01]  /*6d10*/  SHF.R.U32.HI R4, RZ, 0x2, R6.reuse ;  /* 0x00000002ff047819 */ /* 0x101fe20000011606 */
[----:B------:R-:W-:Y:S01]  /*6d20*/  UISETP.GE.U32.AND UP2, UPT, UR19, 0x9, UPT ;  /* 0x000000091300788c */ /* 0x000fe2000bf46070 */
[C---:B------:R-:W-:Y:S01]  /*6d30*/  LOP3.LUT R5, R6.reuse, 0x60, RZ, 0xc0, !PT ;  /* 0x0000006006057812 */ /* 0x040fe200078ec0ff */
[----:B------:R-:W-:Y:S01]  /*6d40*/  UIMAD UR6, UR6, 0xf0, URZ ;  /* 0x000000f0060678a4 */ /* 0x000fe2000f8e023f */
[----:B------:R-:W-:Y:S01]  /*6d50*/  SHF.R.U32.HI R2, RZ, 0x7, R6 ;  /* 0x00000007ff027819 */ /* 0x000fe20000011606 */
[----:B------:R-:W-:Y:S01]  /*6d60*/  IMAD.SHL.U32 R21, R6, 0x2, RZ ;  /* 0x0000000206157824 */ /* 0x000fe200078e00ff */
[----:B------:R-:W-:Y:S01]  /*6d70*/  LOP3.LUT R4, R4, 0x7, RZ, 0xc0, !PT ;  /* 0x0000000704047812 */ /* 0x000fe200078ec0ff */
[----:B------:R-:W-:Y:S01]  /*6d80*/  UISETP.GE.AND UP0, UPT, UR6, UR15, UPT ;  /* 0x0000000f0600728c */ /* 0x000fe2000bf06270 */
[----:B------:R-:W-:Y:S01]  /*6d90*/  SHF.R.U32.HI R5, RZ, 0x1, R5 ;  /* 0x00000001ff057819 */ /* 0x000fe20000011605 */
[----:B------:R-:W-:Y:S01]  /*6da0*/  IMAD.U32 R20, RZ, RZ, UR6 ;  /* 0x00000006ff147e24 */ /* 0x000fe2000f8e00ff */
[----:B------:R-:W-:Y:S01]  /*6db0*/  LOP3.LUT R2, R2, 0x1, RZ, 0xc0, !PT ;  /* 0x0000000102027812 */ /* 0x000fe200078ec0ff */
[----:B------:R-:W-:-:S03]  /*6dc0*/  UISETP.GE.OR UP0, UPT, UR7, UR14, UP0 ;  /* 0x0000000e0700728c */ /* 0x000fc60008706670 */
[----:B------:R-:W-:Y:S01]  /*6dd0*/  LOP3.LUT R20, R20, 0x6, R21, 0xf8, !PT ;  /* 0x0000000614147812 */ /* 0x000fe200078ef815 */
[----:B------:R-:W-:Y:S02]  /*6de0*/  IMAD.SHL.U32 R3, R2, 0x40, RZ ;  /* 0x0000004002037824 */ /* 0x000fe400078e00ff */
[----:B------:R-:W-:Y:S02]  /*6df0*/  PLOP3.LUT P0, PT, PT, PT, UP0, 0x80, 0x0 ;  /* 0x000000000000781c */ /* 0x000fe40003f0f008 */
[----:B------:R-:W-:Y:S02]  /*6e00*/  SHF.R.S32.HI R21, RZ, 0x1f, R20 ;  /* 0x0000001fff157819 */ /* 0x000fe40000011414 */
[----:B------:R-:W-:-:S04]  /*6e10*/  LOP3.LUT R3, R3, 0x40, R4, 0xe2, !PT ;  /* 0x0000004003037812 */ /* 0x000fc800078ee204 */
[----:B------:R-:W-:Y:S02]  /*6e20*/  LOP3.LUT R3, R3, UR10, R5, 0xfe, !PT ;  /* 0x0000000a03037c12 */ /* 0x000fe4000f8efe05 */
[----:B----4-:R-:W-:Y:S02]  /*6e30*/  R2UR UR17, R0 ;  /* 0x00000000001172ca */ /* 0x010fe400000e0000 */
[----:B------:R-:W-:Y:S01]  /*6e40*/  IADD3 R0, RZ, -R5, -R4 ;  /* 0x80000005ff007210 */ /* 0x000fe20007ffe804 */
[----:B------:R-:W-:-:S04]  /*6e50*/  IMAD.MOV.U32 R4, RZ, RZ, -0x2 ;  /* 0xfffffffeff047424 */ /* 0x000fc800078e00ff */
[----:B------:R-:W-:Y:S01]  /*6e60*/  IMAD R0, R2, -0x40, R0 ;  /* 0xffffffc002007824 */ /* 0x000fe200078e0200 */
[----:B------:R-:W-:Y:S02]  /*6e70*/  LOP3.LUT R2, R6, 0x3, RZ, 0xc0, !PT ;  /* 0x0000000306027812 */ /* 0x000fe400078ec0ff */
[----:B--2---:R-:W-:Y:S02]  /*6e80*/  R2UR UR18, R9 ;  /* 0x00000000091272ca */ /* 0x004fe400000e0000 */
[----:B------:R-:W-:Y:S01]  /*6e90*/  IADD3 R12, R12, -UR7, R0 ;  /* 0x800000070c0c7c10 */ /* 0x000fe2000fffe000 */
[----:B------:R-:W-:Y:S01]  /*6ea0*/  ULOP3.LUT UR17, UR17, UR5, URZ, 0x3c, !UPT ;  /* 0x0000000511117292 */ /* 0x000fe2000f8e3c3f */
[----:B------:R-:W-:Y:S01]  /*6eb0*/  IMAD R2, R2, R4, UR15 ;  /* 0x0000000f02027e24 */ /* 0x000fe2000f8e0204 */
[----:B------:R-:W-:Y:S01]  /*6ec0*/  UIMAD UR5, UR4, -0x9, UR9 ;  /* 0xfffffff7040578a4 */ /* 0x000fe2000f8e0209 */
[----:B------:R-:W-:Y:S01]  /*6ed0*/  IMAD.U32 R4, RZ, RZ, UR12 ;  /* 0x0000000cff047e24 */ /* 0x000fe2000f8e00ff */
[----:B------:R-:W-:Y:S01]  /*6ee0*/  @UP2 ULOP3.LUT UR17, UR17, 0x1, UR4, 0x78, !UPT ;  /* 0x0000000111112892 */ /* 0x000fe2000f8e7804 */
[----:B------:R-:W-:-:S03]  /*6ef0*/  UMOV UR7, 0xffffffff ;  /* 0xffffffff00077882 */ /* 0x000fc60000000000 */
[----:B------:R-:W-:Y:S02]  /*6f00*/  IMAD.U32 R0, RZ, RZ, UR5 ;  /* 0x00000005ff007e24 */ /* 0x000fe4000f8e00ff */
[----:B------:R-:W-:Y:S02]  /*6f10*/  USHF.R.S32.HI UR16, URZ, 0x1f, UR18 ;  /* 0x0000001f3f107899 */ /* 0x000fe40008011412 */
[----:B------:R-:W-:Y:S01]  /*6f20*/  IMAD.WIDE.U32 R4, R4, UR18, R20 ;  /* 0x0000001204047c25 */ /* 0x000fe2000f8e0014 */
[----:B------:R0:W-:Y:S01]  /*6f30*/  STL [R1+0x46c], R0 ;  /* 0x00046c0001007387 */ /* 0x0001e20000100800 */
[----:B------:R-:W-:-:S04]  /*6f40*/  UIMAD UR8, UR16, UR12, URZ ;  /* 0x0000000c100872a4 */ /* 0x000fc8000f8e023f */
[----:B------:R-:W-:Y:S01]  /*6f50*/  UIMAD UR8, UR18, UR13, UR8 ;  /* 0x0000000d120872a4 */ /* 0x000fe2000f8e0208 */
[----:B0-----:R-:W-:Y:S02]  /*6f60*/  VIADD R0, R2, -UR6 ;  /* 0x8000000602007c36 */ /* 0x001fe40008000000 */
[----:B------:R-:W-:-:S03]  /*6f70*/  IMAD.U32 R2, RZ, RZ, UR17 ;  /* 0x00000011ff027e24 */ /* 0x000fc6000f8e00ff */
[----:B------:R-:W-:Y:S02]  /*6f80*/  VIADD R5, R5, UR8 ;  /* 0x0000000805057c36 */ /* 0x000fe40008000000 */
[----:B------:R0:W-:Y:S01]  /*6f90*/  STL [R1+0x474], R2 ;  /* 0x0004740201007387 */ /* 0x0001e20000100800 */
[----:B------:R-:W-:Y:S05]  /*6fa0*/  @P0 BRA `(.L_x_29) ;  /* 0x0000019c00dc0947 */ /* 0x000fea0003800000 */
[----:B------:R-:W-:Y:S01]  /*6fb0*/  ISETP.NE.AND P0, PT, R18, RZ, PT ;  /* 0x000000ff1200720c */ /* 0x000fe20003f05270 */
[----:B------:R-:W-:Y:S01]  /*6fc0*/  ULDC.64 UR8, c[0x0][0x5c8] ;  /* 0x0001720000087ab9 */ /* 0x000fe20000000a00 */
[----:B------:R-:W-:Y:S01]  /*6fd0*/  BSSY B0, `(.L_x_29) ;  /* 0x00019f4000007945 */ /* 0x000fe20003800000 */
[----:B------:R-:W-:Y:S01]  /*6fe0*/  UIMAD UR4, UR11, UR8, URZ ;  /* 0x000000080b0472a4 */ /* 0x000fe2000f8e023f */
[----:B------:R-:W-:Y:S02]  /*6ff0*/  IMAD.U32 R13, RZ, RZ, UR9 ;  /* 0x00000009ff0d7e24 */ /* 0x000fe4000f8e00ff */
[----:B------:R-:W-:-:S04]  /*7000*/  IMAD.WIDE.U32 R6, R3, UR8, R4 ;  /* 0x0000000803067c25 */ /* 0x000fc8000f8e0004 */
[----:B------:R-:W-:-:S04]  /*7010*/  IMAD R13, R3, R13, UR4 ;  /* 0x00000004030d7e24 */ /* 0x000fc8000f8e020d */
[----:B------:R-:W-:Y:S01]  /*7020*/  IMAD.IADD R13, R7, 0x1, R13 ;  /* 0x00000001070d7824 */ /* 0x000fe200078e020d */
[----:B------:R-:W-:Y:S06]  /*7030*/  @!P0 BRA `(.L_x_30) ;  /* 0x0000010800388947 */ /* 0x000fec0003800000 */
[----:B------:R-:W1:Y:S01]  /*7040*/  LDC.64 R4, c[0x0][0x5b0] ;  /* 0x00016c00ff047b82 */ /* 0x000e620000000a00 */
[----:B------:R-:W-:Y:S01]  /*7050*/  R2UR UR5, R9 ;  /* 0x00000000090572ca */ /* 0x000fe200000e0000 */
[----:B------:R-:W-:Y:S01]  /*7060*/  ULDC.64 UR12, c[0x0][0x5b8] ;  /* 0x00016e00000c7ab9 */ /* 0x000fe20000000a00 */
[----:B------:R-:W-:Y:S01]  /*7070*/  ISETP.GE.AND P5, PT, R12, 0x1, PT ;  /* 0x000000010c00780c */ /* 0x000fe20003fa6270 */
[----:B------:R-:W-:Y:S02]  /*7080*/  UIMAD UR4, UR16, UR12, URZ ;  /* 0x0000000c100472a4 */ /* 0x000fe4000f8e023f */
[----:B0-----:R-:W-:Y:S01]  /*7090*/  IMAD.U32 R2, RZ, RZ, UR12 ;  /* 0x0000000cff027e24 */ /* 0x001fe2000f8e00ff */
[----:B------:R-:W-:Y:S01]  /*70a0*/  BSSY B1, `(.L_x_31) ;  /* 0x000000f000017945 */ /* 0x000fe20003800000 */
[----:B------:R-:W-:Y:S01]  /*70b0*/  ISETP.LT.OR P1, PT, R0, 0x1, !P5 ;  /* 0x000000010000780c */ /* 0x000fe20006f21670 */
[----:B------:R-:W0:Y:S05]  /*70c0*/  LDC.64 R14, c[0x0][0x5a8] ;  /* 0x00016a00ff0e7b82 */ /* 0x000e2a0000000a00 */
[----:B------:R-:W-:-:S02]  /*70d0*/  UIMAD UR4, UR5, UR13, UR4 ;  /* 0x0000000d050472a4 */ /* 0x000fc4000f8e0204 */
[----:B------:R-:W-:-:S04]  /*70e0*/  IMAD.WIDE.U32 R20, R2, UR5, R20 ;  /* 0x0000000502147c25 */ /* 0x000fc8000f8e0014 */
[----:B------:R-:W-:Y:S02]  /*70f0*/  IMAD.MOV.U32 R8, RZ, RZ, R20 ;  /* 0x000000ffff087224 */ /* 0x000fe400078e0014 */
[----:B------:R-:W-:Y:S02]  /*7100*/  VIADD R9, R21, UR4 ;  /* 0x0000000415097c36 */ /* 0x000fe40008000000 */
[----:B-1----:R-:W-:Y:S02]  /*7110*/  IMAD R22, R4, UR11, RZ ;  /* 0x0000000b04167c24 */ /* 0x002fe4000f8e02ff */
[----:B------:R-:W-:-:S04]  /*7120*/  IMAD.WIDE.U32 R10, R3, R4, R8 ;  /* 0x00000004030a7225 */ /* 0x000fc800078e0008 */
[----:B------:R-:W-:Y:S01]  /*7130*/  IMAD R22, R3, R5, R22 ;  /* 0x0000000503167224 */ /* 0x000fe200078e0216 */
[----:B0-----:R-:W-:-:S04]  /*7140*/  IADD3 R234, P0, R10, R14, RZ ;  /* 0x0000000e0aea7210 */ /* 0x001fc80007f1e0ff */
[----:B------:R-:W-:-:S05]  /*7150*/  IADD3.X R235, R15, R11, R22, P0, !PT ;  /* 0x0000000b0feb7210 */ /* 0x000fca00007fe416 */
[----:B------:R0:W-:Y:S01]  /*7160*/  STL.64 [R1+0x440], R234 ;  /* 0x000440ea01007387 */ /* 0x0001e20000100a00 */
[----:B------:R-:W-:Y:S05]  /*7170*/  @P1 BRA `(.L_x_32) ;  /* 0x0000000000041947 */ /* 0x000fea0003800000 */
[----:B------:R1:W5:Y:S02]  /*7180*/  LDG.E.U8 R16, desc[UR38][R234.64] ;  /* 0x00000026ea107981 */ /* 0x000364000c1e1100 */
.L_x_32:
[----:B------:R-:W-:Y:S05]  /*7190*/  BSYNC B1 ;  /* 0x0000000000017941 */ /* 0x000fea0003800000 */
.L_x_31:
[----:B------:R-:W2:Y:S01]  /*71a0*/  LDL.LU R10, [R1+0x420] ;  /* 0x00042000010a7983 */ /* 0x000ea20000300800 */
[----:B-----5:R-:W-:Y:S01]  /*71b0*/  LOP3.LUT R2, R16, 0xffff, RZ, 0xc0, !PT ;  /* 0x0000ffff10027812 */ /* 0x020fe200078ec0ff */
[----:B------:R-:W-:Y:S01]  /*71c0*/  ULDC.64 UR4, c[0x0][0x5c0] ;  /* 0x0001700000047ab9 */ /* 0x000fe20000000a00 */
[----:B------:R-:W-:Y:S01]  /*71d0*/  ISETP.LT.OR P2, PT, R0, 0x2, !P5 ;  /* 0x000000020000780c */ /* 0x000fe20006f41670 */
[----:B------:R-:W-:Y:S01]  /*71e0*/  BSSY B1, `(.L_x_33) ;  /* 0x000000b000017945 */ /* 0x000fe20003800000 */
[----:B------:R-:W-:Y:S02]  /*71f0*/  PRMT R2, R2, 0x8880, RZ ;  /* 0x0000888002027816 */ /* 0x000fe400000000ff */
[----:B------:R-:W-:-:S03]  /*7200*/  IADD3 R6, P0, R6, UR4, RZ ;  /* 0x0000000406067c10 */ /* 0x000fc6000ff1e0ff */
[----:B------:R-:W-:Y:S01]  /*7210*/  IMAD R2, R2, R18, RZ ;  /* 0x0000001202027224 */ /* 0x000fe200078e02ff */
[----:B------:R-:W-:-:S03]  /*7220*/  IADD3.X R7, R13, UR5, RZ, P0, !PT ;  /* 0x000000050d077c10 */ /* 0x000fc600087fe4ff */
[----:B--2---:R-:W-:-:S05]  /*7230*/  @!P1 IMAD R10, R10, R17, R2 ;  /* 0x000000110a0a9224 */ /* 0x004fca00078e0202 */
[----:B------:R2:W-:Y:S01]  /*7240*/  @!P1 STG.E.U8 desc[UR38][R6.64], R10 ;  /* 0x0000000a06009986 */ /* 0x0005e2000c101126 */
[----:B------:R-:W-:Y:S05]  /*7250*/  @P2 BRA `(.L_x_34) ;  /* 0x00000000000c2947 */ /* 0x000fea0003800000 */
[----:B------:R-:W4:Y:S02]  /*7260*/  LDG.E.U8 R16, desc[UR38][R234.64+0x1] ;  /* 0x00000126ea107981 */ /* 0x000f24000c1e1100 */
[----:B----4-:R-:W-:-:S05]  /*7270*/  PRMT R2, R16, 0x8880, RZ ;  /* 0x0000888010027816 */ /* 0x010fca00000000ff */
[----:B------:R-:W-:-:S07]  /*7280*/  IMAD R2, R2, R18, RZ ;  /* 0x0000001202027224 */ /* 0x000fce00078e02ff */
.L_x_34:
[----:B------:R-:W-:Y:S05]  /*7290*/  BSYNC B1 ;  /* 0x0000000000017941 */ /* 0x000fea0003800000 */
.L_x_33:
[----:B--2---:R-:W2:Y:S01]  /*72a0*/  LDL.LU R10, [R1+0x424] ;  /* 0x00042400010a7983 */ /* 0x004ea20000300800 */
[C---:B------:R-:W-:Y:S01]  /*72b0*/  SHF.L.U64.HI R233, R4.reuse, 0x3, R5 ;  /* 0x0000000304e97819 */ /* 0x040fe20000010205 */
[----:B------:R-:W-:Y:S01]  /*72c0*/  IMAD.SHL.U32 R232, R4, 0x8, RZ ;  /* 0x0000000804e87824 */ /* 0x000fe200078e00ff */
[----:B------:R-:W-:Y:S01]  /*72d0*/  ISETP.GE.AND P6, PT, R12, 0x9, PT ;  /* 0x000000090c00780c */ /* 0x000fe20003fc6270 */
[----:B------:R-:W-:Y:S03]  /*72e0*/  BSSY B1, `(.L_x_35) ;  /* 0x0000010000017945 */ /* 0x000fe60003800000 */
[----:B------:R-:W-:Y:S01]  /*72f0*/  STL.64 [R1+0x448], R232 ;  /* 0x000448e801007387 */ /* 0x000fe20000100a00 */
[C---:B------:R-:W-:Y:S02]  /*7300*/  ISETP.LT.OR P4, PT, R0.reuse, 0x1, !P6 ;  /* 0x000000010000780c */ /* 0x040fe40007781670 */
[----:B------:R-:W-:Y:S01]  /*7310*/  ISETP.LT.OR P0, PT, R0, 0x2, !P6 ;  /* 0x000000020000780c */ /* 0x000fe20007701670 */
[----:B--2---:R-:W-:-:S05]  /*7320*/  @!P2 IMAD R10, R10, R17, R2 ;  /* 0x000000110a0aa224 */ /* 0x004fca00078e0202 */
[----:B------:R2:W-:Y:S02]  /*7330*/  @!P2 STG.E.U8 desc[UR38][R6.64+0x1], R10 ;  /* 0x0000010a0600a986 */ /* 0x0005e4000c101126 */
[----:B--2---:R-:W-:-:S04]  /*7340*/  IMAD.WIDE.U32 R10, R3, R4, R232 ;  /* 0x00000004030a7225 */ /* 0x004fc800078e00e8 */
[----:B------:R-:W-:Y:S01]  /*7350*/  IMAD.IADD R22, R22, 0x1, R11 ;  /* 0x0000000116167824 */ /* 0x000fe200078e020b */
[----:B------:R-:W-:Y:S02]  /*7360*/  IADD3 R232, P1, P2, R20, R14, R10 ;  /* 0x0000000e14e87210 */ /* 0x000fe40007a3e00a */
[----:B------:R-:W-:Y:S02]  /*7370*/  @!P4 IADD3 R10, P3, R6, UR37, RZ ;  /* 0x00000025060acc10 */ /* 0x000fe4000ff7e0ff */
[----:B------:R-:W-:-:S05]  /*7380*/  IADD3.X R233, R9, R15, R22, P1, P2 ;  /* 0x0000000f09e97210 */ /* 0x000fca0000fe4416 */
[----:B------:R2:W-:Y:S01]  /*7390*/  STL.64 [R1+0x420], R232 ;  /* 0x000420e801007387 */ /* 0x0005e20000100a00 */
[----:B------:R-:W-:Y:S05]  /*73a0*/  @P4 BRA `(.L_x_36) ;  /* 0x00000000000c4947 */ /* 0x000fea0003800000 */
[----:B------:R-:W4:Y:S02]  /*73b0*/  LDG.E.U8 R16, desc[UR38][R232.64] ;  /* 0x00000026e8107981 */ /* 0x000f24000c1e1100 */
[----:B----4-:R-:W-:-:S05]  /*73c0*/  PRMT R2, R16, 0x8880, RZ ;  /* 0x0000888010027816 */ /* 0x010fca00000000ff */
[----:B------:R-:W-:-:S07]  /*73d0*/  IMAD R2, R2, R18, RZ ;  /* 0x0000001202027224 */ /* 0x000fce00078e02ff */
.L_x_36:
[----:B------:R-:W-:Y:S05]  /*73e0*/  BSYNC B1 ;  /* 0x0000000000017941 */ /* 0x000fea0003800000 */
.L_x_35:
[----:B------:R-:W4:Y:S01]  /*73f0*/  LDL.LU R13, [R1+0x428] ;  /* 0x00042800010d7983 */ /* 0x000f220000300800 */
[----:B------:R-:W-:Y:S01]  /*7400*/  @!P4 IADD3.X R11, R7, UR36, RZ, P3, !PT ;  /* 0x00000024070bcc10 */ /* 0x000fe20009ffe4ff */
[----:B------:R-:W-:Y:S01]  /*7410*/  BSSY B1, `(.L_x_37) ;  /* 0x000000b000017945 */ /* 0x000fe20003800000 */
[C---:B------:R-:W-:Y:S02]  /*7420*/  ISETP.LT.OR P2, PT, R0.reuse, 0x9, !P5 ;  /* 0x000000090000780c */ /* 0x040fe40006f41670 */
[C---:B------:R-:W-:Y:S02]  /*7430*/  ISETP.LT.OR P3, PT, R0.reuse, 0xa, !P5 ;  /* 0x0000000a0000780c */ /* 0x040fe40006f61670 */
[----:B------:R-:W-:Y:S01]  /*7440*/  ISETP.LT.OR P1, PT, R0, 0x9, !P6 ;  /* 0x000000090000780c */ /* 0x000fe20007721670 */
[----:B----4-:R-:W-:-:S05]  /*7450*/  @!P4 IMAD R13, R13, R17, R2 ;  /* 0x000000110d0dc224 */ /* 0x010fca00078e0202 */
[----:B------:R4:W-:Y:S02]  /*7460*/  @!P4 STG.E.U8 desc[UR38][R10.64], R13 ;  /* 0x0000000d0a00c986 */ /* 0x0009e4000c101126 */
[----:B----4-:R-:W-:Y:S01]  /*7470*/  @!P0 IADD3 R10, P4, R6, UR37, RZ ;  /* 0x00000025060a8c10 */ /* 0x010fe2000ff9e0ff */
[----:B------:R-:W-:-:S12]  /*7480*/  @P0 BRA `(.L_x_38) ;  /* 0x00000000000c0947 */ /* 0x000fd80003800000 */
[----:B------:R-:W4:Y:S02]  /*7490*/  LDG.E.U8 R16, desc[UR38][R232.64+0x1] ;  /* 0x00000126e8107981 */ /* 0x000f24000c1e1100 */
[----:B----4-:R-:W-:-:S05]  /*74a0*/  PRMT R2, R16, 0x8880, RZ ;  /* 0x0000888010027816 */ /* 0x010fca00000000ff */
[----:B------:R-:W-:-:S07]  /*74b0*/  IMAD R2, R2, R18, RZ ;  /* 0x0000001202027224 */ /* 0x000fce00078e02ff */
.L_x_38:
[----:B------:R-:W-:Y:S05]  /*74c0*/  BSYNC B1 ;  /* 0x0000000000017941 */ /* 0x000fea0003800000 */
.L_x_37:
[----:B------:R-:W4:Y:S01]  /*74d0*/  LDL.LU R13, [R1+0x42c] ;  /* 0x00042c00010d7983 */ /* 0x000f220000300800 */
[----:B------:R-:W-:Y:S01]  /*74e0*/  @!P0 IADD3.X R11, R7, UR36, RZ, P4, !PT ;  /* 0x00000024070b8c10 */ /* 0x000fe2000a7fe4ff */
[----:B------:R-:W-:Y:S01]  /*74f0*/  BSSY B1, `(.L_x_39) ;  /* 0x0000007000017945 */ /* 0x000fe20003800000 */
[----:B----4-:R-:W-:-:S05]  /*7500*/  @!P0 IMAD R13, R13, R17, R2 ;  /* 0x000000110d0d8224 */ /* 0x010fca00078e0202 */
[----:B------:R4:W-:Y:S01]  /*7510*/  @!P0 STG.E.U8 desc[UR38][R10.64+0x1], R13 ;  /* 0x0000010d0a008986 */ /* 0x0009e2000c101126 */
[----:B------:R-:W-:Y:S05]  /*7520*/  @P2 BRA `(.L_x_40) ;  /* 0x00000000000c2947 */ /* 0x000fea0003800000 */
[----:B------:R-:W5:Y:S02]  /*7530*/  LDG.E.U8 R16, desc[UR38][R234.64+0x8] ;  /* 0x00000826ea107981 */ /* 0x000f64000c1e1100 */
[----:B-----5:R-:W-:-:S05]  /*7540*/  PRMT R2, R16, 0x8880, RZ ;  /* 0x0000888010027816 */ /* 0x020fca00000000ff */
[----:B------:R-:W-:-:S07]  /*7550*/  IMAD R2, R2, R18, RZ ;  /* 0x0000001202027224 */ /* 0x000fce00078e02ff */
.L_x_40:
[----:B------:R-:W-:Y:S05]  /*7560*/  BSYNC B1 ;  /* 0x0000000000017941 */ /* 0x000fea0003800000 */
.L_x_39:
[----:B----4-:R-:W4:Y:S01]  /*7570*/  LDL.LU R10, [R1+0x430] ;  /* 0x00043000010a7983 */ /* 0x010f220000300800 */
[----:B------:R-:W-:Y:S01]  /*7580*/  BSSY B1, `(.L_x_41) ;  /* 0x0000007000017945 */ /* 0x000fe20003800000 */
[----:B----4-:R-:W-:-:S05]  /*7590*/  @!P2 IMAD R10, R10, R17, R2 ;  /* 0x000000110a0aa224 */ /* 0x010fca00078e0202 */
[----:B------:R4:W-:Y:S01]  /*75a0*/  @!P2 STG.E.U8 desc[UR38][R6.64+0x8], R10 ;  /* 0x0000080a0600a986 */ /* 0x0009e2000c101126 */
[----:B------:R-:W-:Y:S05]  /*75b0*/  @P3 BRA `(.L_x_42) ;  /* 0x00000000000c3947 */ /* 0x000fea0003800000 */
[----:B------:R-:W5:Y:S02]  /*75c0*/  LDG.E.U8 R16, desc[UR38][R234.64+0x9] ;  /* 0x00000926ea107981 */ /* 0x000f64000c1e1100 */
[----:B-----5:R-:W-:-:S05]  /*75d0*/  PRMT R2, R16, 0x8880, RZ ;  /* 0x0000888010027816 */ /* 0x020fca00000000ff */
[----:B------:R-:W-:-:S07]  /*75e0*/  IMAD R2, R2, R18, RZ ;  /* 0x0000001202027224 */ /* 0x000fce00078e02ff */
.L_x_42:
[----:B------:R-:W-:Y:S05]  /*75f0*/  BSYNC B1 ;  /* 0x0000000000017941 */ /* 0x000fea0003800000 */
.L_x_41:
[----:B----4-:R-:W4:Y:S01]  /*7600*/  LDL.LU R10, [R1+0x434] ;  /* 0x00043400010a7983 */ /* 0x010f220000300800 */
[----:B------:R-:W-:Y:S01]  /*7610*/  BSSY B1, `(.L_x_43) ;  /* 0x0000009000017945 */ /* 0x000fe20003800000 */
        /* <DEDUP_REMOVED lines=8> */
.L_x_44:
[----:B------:R-:W-:Y:S05]  /*76a0*/  BSYNC B1 ;  /* 0x0000000000017941 */ /* 0x000fea0003800000 */
.L_x_43:
[----:B------:R-:W4:Y:S01]  /*76b0*/  LDL.LU R13, [R1+0x438] ;  /* 0x00043800010d7983 */ /* 0x000f220000300800 */
[----:B------:R-:W-:Y:S01]  /*76c0*/  @!P1 IADD3.X R11, R7, UR36, RZ, P2, !PT ;  /* 0x00000024070b9c10 */ /* 0x000fe200097fe4ff */
[----:B------:R-:W-:Y:S01]  /*76d0*/  BSSY B1, `(.L_x_45) ;  /* 0x0000008000017945 */ /* 0x000fe20003800000 */
[----:B----4-:R-:W-:-:S05]  /*76e0*/  @!P1 IMAD R13, R13, R17, R2 ;  /* 0x000000110d0d9224 */ /* 0x010fca00078e0202 */
[----:B------:R4:W-:Y:S02]  /*76f0*/  @!P1 STG.E.U8 desc[UR38][R10.64+0x8], R13 ;  /* 0x0000080d0a009986 */ /* 0x0009e4000c101126 */
[----:B----4-:R-:W-:Y:S01]  /*7700*/  @!P0 IADD3 R10, P1, R6, UR37, RZ ;  /* 0x00000025060a8c10 */ /* 0x010fe2000ff3e0ff */
[----:B------:R-:W-:-:S12]  /*7710*/  @P0 BRA `(.L_x_46) ;  /* 0x00000000000c0947 */ /* 0x000fd80003800000 */
[----:B------:R-:W4:Y:S02]  /*7720*/  LDG.E.U8 R16, desc[UR38][R232.64+0x9] ;  /* 0x00000926e8107981 */ /* 0x000f24000c1e1100 */
[----:B----4-:R-:W-:-:S05]  /*7730*/  PRMT R2, R16, 0x8880, RZ ;  /* 0x0000888010027816 */ /* 0x010fca00000000ff */
[----:B------:R-:W-:-:S07]  /*7740*/  IMAD R2, R2, R18, RZ ;  /* 0x0000001202027224 */ /* 0x000fce00078e02ff */
.L_x_46:
[----:B------:R-:W-:Y:S05]  /*7750*/  BSYNC B1 ;  /* 0x0000000000017941 */ /* 0x000fea0003800000 */
.L_x_45:
[----:B------:R-:W4:Y:S04]  /*7760*/  LDL.LU R13, [R1+0x43c] ;  /* 0x00043c00010d7983 */ /* 0x000f280000300800 */
[----:B--2---:R-:W2:Y:S01]  /*7770*/  LDL R233, [R1+0x45c] ;  /* 0x00045c0001e97983 */ /* 0x004ea20000100800 */
[----:B------:R-:W-:Y:S01]  /*7780*/  @!P0 IADD3.X R11, R7, UR36, RZ, P1, !PT ;  /* 0x00000024070b8c10 */ /* 0x000fe20008ffe4ff */
[----:B------:R-:W-:Y:S01]  /*7790*/  BSSY B1, `(.L_x_47) ;  /* 0x0000014000017945 */ /* 0x000fe20003800000 */
[----:B------:R-:W-:Y:S02]  /*77a0*/  ISETP.GE.AND P4, PT, R12, 0x81, PT ;  /* 0x000000810c00780c */ /* 0x000fe40003f86270 */
[----:B------:R-:W-:Y:S02]  /*77b0*/  LOP3.LUT R19, R19, 0xfffffffd, RZ, 0xc0, !PT ;  /* 0xfffffffd13137812 */ /* 0x000fe400078ec0ff */
[----:B------:R-:W-:-:S09]  /*77c0*/  ISETP.LT.OR P1, PT, R0, 0x1, !P4 ;  /* 0x000000010000780c */ /* 0x000fd20006721670 */
[----:B------:R-:W-:Y:S01]  /*77d0*/  @P4 LOP3.LUT R19, R19, 0x2, RZ, 0xfc, !PT ;  /* 0x0000000213134812 */ /* 0x000fe200078efcff */
[----:B----4-:R-:W-:Y:S01]  /*77e0*/  @!P0 IMAD R13, R13, R17, R2 ;  /* 0x000000110d0d8224 */ /* 0x010fe200078e0202 */
[----:B--2---:R-:W-:-:S04]  /*77f0*/  R2UR UR4, R233 ;  /* 0x00000000e90472ca */ /* 0x004fc800000e0000 */
[----:B------:R2:W-:Y:S01]  /*7800*/  @!P0 STG.E.U8 desc[UR38][R10.64+0x9], R13 ;  /* 0x0000090d0a008986 */ /* 0x0005e2000c101126 */
[----:B01----:R-:W-:-:S05]  /*7810*/  IADD3 R234, P0, R3, 0x80, RZ ;  /* 0x0000008003ea7810 */ /* 0x003fca0007f1e0ff */
[----:B--2---:R-:W-:-:S04]  /*7820*/  IMAD.X R10, RZ, RZ, UR11, P0 ;  /* 0x0000000bff0a7e24 */ /* 0x004fc800080e06ff */
[-C--:B------:R-:W-:Y:S02]  /*7830*/  IMAD R13, R10, R4.reuse, RZ ;  /* 0x000000040a0d7224 */ /* 0x080fe400078e02ff */
[----:B------:R-:W-:-:S04]  /*7840*/  IMAD.WIDE.U32 R10, R234, R4, R8 ;  /* 0x00000004ea0a7225 */ /* 0x000fc800078e0008 */
[----:B------:R-:W-:Y:S01]  /*7850*/  IMAD R13, R234, R5, R13 ;  /* 0x00000005ea0d7224 */ /* 0x000fe200078e020d */
[----:B------:R-:W-:-:S04]  /*7860*/  IADD3 R236, P0, R10, R14, RZ ;  /* 0x0000000e0aec7210 */ /* 0x000fc80007f1e0ff */
[----:B------:R-:W-:Y:S02]  /*7870*/  IADD3.X R237, R15, R11, R13, P0, !PT ;  /* 0x0000000b0fed7210 */ /* 0x000fe400007fe40d */
[----:B------:R-:W-:Y:S01]  /*7880*/  @!P1 IADD3 R10, P0, R6, UR4, RZ ;  /* 0x00000004060a9c10 */ /* 0x000fe2000ff1e0ff */
[----:B------:R-:W-:-:S12]  /*7890*/  @P1 BRA `(.L_x_48) ;  /* 0x00000000000c1947 */ /* 0x000fd80003800000 */
[----:B------:R-:W2:Y:S02]  /*78a0*/  LDG.E.U8 R16, desc[UR38][R236.64] ;  /* 0x00000026ec107981 */ /* 0x000ea4000c1e1100 */
[----:B--2---:R-:W-:-:S05]  /*78b0*/  PRMT R2, R16, 0x8880, RZ ;  /* 0x0000888010027816 */ /* 0x004fca00000000ff */
[----:B------:R-:W-:-:S07]  /*78c0*/  IMAD R2, R2, R18, RZ ;  /* 0x0000001202027224 */ /* 0x000fce00078e02ff */
.L_x_48:
[----:B------:R-:W-:Y:S05]  /*78d0*/  BSYNC B1 ;  /* 0x0000000000017941 */ /* 0x000fea0003800000 */
.L_x_47:
[----:B------:R-:W2:Y:S04]  /*78e0*/  LDL.LU R22, [R1+0x400] ;  /* 0x0004000001167983 */ /* 0x000ea80000300800 */
[----:B------:R-:W4:Y:S01]  /*78f0*/  LDL R232, [R1+0x470] ;  /* 0x0004700001e87983 */ /* 0x000f220000100800 */
[----:B------:R-:W-:Y:S01]  /*7900*/  R2UR UR4, R233 ;  /* 0x00000000e90472ca */ /* 0x000fe200000e0000 */
[----:B------:R-:W-:Y:S01]  /*7910*/  BSSY B1, `(.L_x_49) ;  /* 0x000000b000017945 */ /* 0x000fe20003800000 */
[----:B--2---:R-:W-:Y:S01]  /*7920*/  @!P1 IMAD R22, R22, R17, R2 ;  /* 0x0000001116169224 */ /* 0x004fe200078e0202 */
[----:B----4-:R-:W-:-:S13]  /*7930*/  R2UR UR5, R232 ;  /* 0x00000000e80572ca */ /* 0x010fda00000e0000 */
[----:B------:R-:W-:Y:S02]  /*7940*/  @!P1 IADD3.X R11, R7, UR5, RZ, P0, !PT ;  /* 0x00000005070b9c10 */ /* 0x000fe400087fe4ff */
[----:B------:R-:W-:-:S03]  /*7950*/  ISETP.LT.OR P0, PT, R0, 0x2, !P4 ;  /* 0x000000020000780c */ /* 0x000fc60006701670 */
[----:B------:R0:W-:Y:S02]  /*7960*/  @!P1 STG.E.U8 desc[UR38][R10.64], R22 ;  /* 0x000000160a009986 */ /* 0x0001e4000c101126 */
[----:B0-----:R-:W-:-:S08]  /*7970*/  IADD3 R10, P1, R6, UR4, RZ ;  /* 0x00000004060a7c10 */ /* 0x001fd0000ff3e0ff */
[----:B------:R-:W-:Y:S05]  /*7980*/  @P0 BRA `(.L_x_50) ;  /* 0x00000000000c0947 */ /* 0x000fea0003800000 */
[----:B------:R-:W2:Y:S02]  /*7990*/  LDG.E.U8 R16, desc[UR38][R236.64+0x1] ;  /* 0x00000126ec107981 */ /* 0x000ea4000c1e1100 */
[----:B--2---:R-:W-:-:S05]  /*79a0*/  PRMT R2, R16, 0x8880, RZ ;  /* 0x0000888010027816 */ /* 0x004fca00000000ff */
[----:B------:R-:W-:-:S07]  /*79b0*/  IMAD R2, R2, R18, RZ ;  /* 0x0000001202027224 */ /* 0x000fce00078e02ff */
.L_x_50:
[----:B------:R-:W-:Y:S05]  /*79c0*/  BSYNC B1 ;  /* 0x0000000000017941 */ /* 0x000fea0003800000 */
.L_x_49:
[----:B------:R-:W2:Y:S01]  /*79d0*/  LDL.LU R22, [R1+0x404] ;  /* 0x0004040001167983 */ /* 0x000ea20000300800 */
[----:B------:R-:W-:Y:S02]  /*79e0*/  R2UR UR4, R232 ;  /* 0x00000000e80472ca */ /* 0x000fe400000e0000 */
[----:B------:R-:W-:-:S11]  /*79f0*/  R2UR UR5, R233 ;  /* 0x00000000e90572ca */ /* 0x000fd600000e0000 */
[----:B------:R-:W-:Y:S01]  /*7a00*/  IADD3.X R11, R7, UR4, RZ, P1, !PT ;  /* 0x00000004070b7c10 */ /* 0x000fe20008ffe4ff */
[----:B--2---:R-:W-:-:S05]  /*7a10*/  @!P0 IMAD R22, R22, R17, R2 ;  /* 0x0000001116168224 */ /* 0x004fca00078e0202 */
[----:B------:R0:W-:Y:S04]  /*7a20*/  @!P0 STG.E.U8 desc[UR38][R10.64+0x1], R22 ;  /* 0x000001160a008986 */ /* 0x0001e8000c101126 */
[----:B0-----:R-:W2:Y:S01]  /*7a30*/  LDL.64 R22, [R1+0x448] ;  /* 0x0004480001167983 */ /* 0x001ea20000100a00 */
[----:B------:R-:W-:Y:S01]  /*7a40*/  ISETP.GE.AND P2, PT, R12, 0x89, PT ;  /* 0x000000890c00780c */ /* 0x000fe20003f46270 */
[----:B------:R-:W-:Y:S03]  /*7a50*/  BSSY B1, `(.L_x_51) ;  /* 0x000000f000017945 */ /* 0x000fe60003800000 */
[----:B------:R-:W-:Y:S01]  /*7a60*/  ISETP.LT.OR P0, PT, R0, 0x1, !P2 ;  /* 0x000000010000780c */ /* 0x000fe20005701670 */
[----:B--2---:R-:W-:-:S04]  /*7a70*/  IMAD.WIDE.U32 R234, R234, R4, R22 ;  /* 0x00000004eaea7225 */ /* 0x004fc800078e0016 */
[----:B------:R-:W-:Y:S01]  /*7a80*/  IMAD.IADD R13, R13, 0x1, R235 ;  /* 0x000000010d0d7824 */ /* 0x000fe200078e02eb */
[----:B------:R-:W-:Y:S01]  /*7a90*/  IADD3 R234, P1, P3, R20, R14, R234 ;  /* 0x0000000e14ea7210 */ /* 0x000fe20007b3e0ea */
[----:B------:R-:W-:-:S03]  /*7aa0*/  IMAD.U32 R22, RZ, RZ, UR37 ;  /* 0x00000025ff167e24 */ /* 0x000fc6000f8e00ff */
[----:B------:R-:W-:Y:S01]  /*7ab0*/  IADD3.X R235, R9, R15, R13, P1, P3 ;  /* 0x0000000f09eb7210 */ /* 0x000fe20000fe640d */
[----:B------:R-:W-:Y:S02]  /*7ac0*/  IMAD.U32 R13, RZ, RZ, UR36 ;  /* 0x00000024ff0d7e24 */ /* 0x000fe4000f8e00ff */
[----:B------:R-:W-:-:S04]  /*7ad0*/  @!P0 IADD3 R22, P1, P3, R22, UR5, R6 ;  /* 0x0000000516168c10 */ /* 0x000fc8000fb3e006 */
[----:B------:R-:W-:Y:S02]  /*7ae0*/  @!P0 IADD3.X R23, R13, UR4, R7, P1, P3 ;  /* 0x000000040d178c10 */ /* 0x000fe40008fe6407 */
[----:B------:R-:W-:Y:S01]  /*7af0*/  ISETP.LT.OR P1, PT, R0, 0x2, !P2 ;  /* 0x000000020000780c */ /* 0x000fe20005721670 */
[----:B------:R-:W-:-:S12]  /*7b00*/  @P0 BRA `(.L_x_52) ;  /* 0x00000000000c0947 */ /* 0x000fd80003800000 */
[----:B------:R-:W2:Y:S02]  /*7b10*/  LDG.E.U8 R16, desc[UR38][R234.64] ;  /* 0x00000026ea107981 */ /* 0x000ea4000c1e1100 */
[----:B--2---:R-:W-:-:S05]  /*7b20*/  PRMT R2, R16, 0x8880, RZ ;  /* 0x0000888010027816 */ /* 0x004fca00000000ff */
[----:B------:R-:W-:-:S07]  /*7b30*/  IMAD R2, R2, R18, RZ ;  /* 0x0000001202027224 */ /* 0x000fce00078e02ff */
.L_x_52:
[----:B------:R-:W-:Y:S05]  /*7b40*/  BSYNC B1 ;  /* 0x0000000000017941 */ /* 0x000fea0003800000 */
.L_x_51:
[----:B------:R-:W2:Y:S01]  /*7b50*/  LDL.LU R13, [R1+0x408] ;  /* 0x00040800010d7983 */ /* 0x000ea20000300800 */
[----:B------:R-:W-:Y:S01]  /*7b60*/  R2UR UR5, R233 ;  /* 0x00000000e90572ca */ /* 0x000fe200000e0000 */
[----:B------:R-:W-:Y:S01]  /*7b70*/  BSSY B1, `(.L_x_53) ;  /* 0x000000e000017945 */ /* 0x000fe20003800000 */
[----:B------:R-:W-:Y:S01]  /*7b80*/  R2UR UR4, R232 ;  /* 0x00000000e80472ca */ /* 0x000fe200000e0000 */
[----:B--2---:R-:W-:-:S05]  /*7b90*/  @!P0 IMAD R13, R13, R17, R2 ;  /* 0x000000110d0d8224 */ /* 0x004fca00078e0202 */
[----:B------:R0:W-:Y:S02]  /*7ba0*/  @!P0 STG.E.U8 desc[UR38][R22.64], R13 ;  /* 0x0000000d16008986 */ /* 0x0001e4000c101126 */
[----:B0-----:R-:W-:Y:S02]  /*7bb0*/  IMAD.U32 R22, RZ, RZ, UR37 ;  /* 0x00000025ff167e24 */ /* 0x001fe4000f8e00ff */
[----:B------:R-:W-:-:S03]  /*7bc0*/  IMAD.U32 R13, RZ, RZ, UR36 ;  /* 0x00000024ff0d7e24 */ /* 0x000fc6000f8e00ff */
[----:B------:R-:W-:-:S04]  /*7bd0*/  @!P1 IADD3 R22, P0, P3, R22, UR5, R6 ;  /* 0x0000000516169c10 */ /* 0x000fc8000fb1e006 */
[----:B------:R-:W-:Y:S02]  /*7be0*/  @!P1 IADD3.X R23, R13, UR4, R7, P0, P3 ;  /* 0x000000040d179c10 */ /* 0x000fe400087e6407 */
[C---:B------:R-:W-:Y:S02]  /*7bf0*/  ISETP.LT.OR P3, PT, R0.reuse, 0x9, !P4 ;  /* 0x000000090000780c */ /* 0x040fe40006761670 */
[----:B------:R-:W-:Y:S01]  /*7c00*/  ISETP.LT.OR P0, PT, R0, 0x9, !P2 ;  /* 0x000000090000780c */ /* 0x000fe20005701670 */
[----:B------:R-:W-:-:S12]  /*7c10*/  @P1 BRA `(.L_x_54) ;  /* 0x00000000000c1947 */ /* 0x000fd80003800000 */
[----:B------:R-:W2:Y:S02]  /*7c20*/  LDG.E.U8 R16, desc[UR38][R234.64+0x1] ;  /* 0x00000126ea107981 */ /* 0x000ea4000c1e1100 */
[----:B--2---:R-:W-:-:S05]  /*7c30*/  PRMT R2, R16, 0x8880, RZ ;  /* 0x0000888010027816 */ /* 0x004fca00000000ff */
[----:B------:R-:W-:-:S07]  /*7c40*/  IMAD R2, R2, R18, RZ ;  /* 0x0000001202027224 */ /* 0x000fce00078e02ff */
.L_x_54:
[----:B------:R-:W-:Y:S05]  /*7c50*/  BSYNC B1 ;  /* 0x0000000000017941 */ /* 0x000fea0003800000 */
.L_x_53:
[----:B------:R-:W2:Y:S01]  /*7c60*/  LDL.LU R13, [R1+0x40c] ;  /* 0x00040c00010d7983 */ /* 0x000ea20000300800 */
[----:B------:R-:W-:Y:S01]  /*7c70*/  BSSY B1, `(.L_x_55) ;  /* 0x0000007000017945 */ /* 0x000fe20003800000 */
[----:B--2---:R-:W-:-:S05]  /*7c80*/  @!P1 IMAD R13, R13, R17, R2 ;  /* 0x000000110d0d9224 */ /* 0x004fca00078e0202 */
[----:B------:R0:W-:Y:S01]  /*7c90*/  @!P1 STG.E.U8 desc[UR38][R22.64+0x1], R13 ;  /* 0x0000010d16009986 */ /* 0x0001e2000c101126 */
[----:B------:R-:W-:Y:S05]  /*7ca0*/  @P3 BRA `(.L_x_56) ;  /* 0x00000000000c3947 */ /* 0x000fea0003800000 */
[----:B------:R-:W2:Y:S02]  /*7cb0*/  LDG.E.U8 R16, desc[UR38][R236.64+0x8] ;  /* 0x00000826ec107981 */ /* 0x000ea4000c1e1100 */
[----:B--2---:R-:W-:-:S05]  /*7cc0*/  PRMT R2, R16, 0x8880, RZ ;  /* 0x0000888010027816 */ /* 0x004fca00000000ff */
[----:B------:R-:W-:-:S07]  /*7cd0*/  IMAD R2, R2, R18, RZ ;  /* 0x0000001202027224 */ /* 0x000fce00078e02ff */
.L_x_56:
[----:B------:R-:W-:Y:S05]  /*7ce0*/  BSYNC B1 ;  /* 0x0000000000017941 */ /* 0x000fea0003800000 */
.L_x_55:
[----:B0-----:R-:W2:Y:S01]  /*7cf0*/  LDL.LU R13, [R1+0x410] ;  /* 0x00041000010d7983 */ /* 0x001ea20000300800 */
[----:B------:R-:W-:Y:S01]  /*7d00*/  R2UR UR5, R233 ;  /* 0x00000000e90572ca */ /* 0x000fe200000e0000 */
[----:B------:R-:W-:Y:S01]  /*7d10*/  IMAD.U32 R22, RZ, RZ, UR37 ;  /* 0x00000025ff167e24 */ /* 0x000fe2000f8e00ff */
[----:B------:R-:W-:Y:S01]  /*7d20*/  R2UR UR4, R232 ;  /* 0x00000000e80472ca */ /* 0x000fe200000e0000 */
[----:B------:R-:W-:Y:S01]  /*7d30*/  BSSY B1, `(.L_x_57) ;  /* 0x000000c000017945 */ /* 0x000fe20003800000 */
[----:B--2---:R-:W-:-:S05]  /*7d40*/  @!P3 IMAD R13, R13, R17, R2 ;  /* 0x000000110d0db224 */ /* 0x004fca00078e0202 */
[----:B------:R0:W-:Y:S04]  /*7d50*/  @!P3 STG.E.U8 desc[UR38][R10.64+0x8], R13 ;  /* 0x0000080d0a00b986 */ /* 0x0001e8000c101126 */
[----:B------:R-:W-:Y:S01]  /*7d60*/  @!P0 IADD3 R22, P1, P3, R22, UR5, R6 ;  /* 0x0000000516168c10 */ /* 0x000fe2000fb3e006 */
[----:B0-----:R-:W-:-:S05]  /*7d70*/  IMAD.U32 R13, RZ, RZ, UR36 ;  /* 0x00000024ff0d7e24 */ /* 0x001fca000f8e00ff */
[----:B------:R-:W-:Y:S02]  /*7d80*/  @!P0 IADD3.X R23, R13, UR4, R7, P1, P3 ;  /* 0x000000040d178c10 */ /* 0x000fe40008fe6407 */
[C---:B------:R-:W-:Y:S02]  /*7d90*/  ISETP.LT.OR P3, PT, R0.reuse, 0xa, !P4 ;  /* 0x0000000a0000780c */ /* 0x040fe40006761670 */
[----:B------:R-:W-:-:S11]  /*7da0*/  ISETP.LT.OR P1, PT, R0, 0xa, !P2 ;  /* 0x0000000a0000780c */ /* 0x000fd60005721670 */
[----:B------:R-:W-:Y:S05]  /*7db0*/  @P3 BRA `(.L_x_58) ;  /* 0x00000000000c3947 */ /* 0x000fea0003800000 */
[----:B------:R-:W2:Y:S02]  /*7dc0*/  LDG.E.U8 R16, desc[UR38][R236.64+0x9] ;  /* 0x00000926ec107981 */ /* 0x000ea4000c1e1100 */
[----:B--2---:R-:W-:-:S05]  /*7dd0*/  PRMT R2, R16, 0x8880, RZ ;  /* 0x0000888010027816 */ /* 0x004fca00000000ff */
[----:B------:R-:W-:-:S07]  /*7de0*/  IMAD R2, R2, R18, RZ ;  /* 0x0000001202027224 */ /* 0x000fce00078e02ff */
.L_x_58:
[----:B------:R-:W-:Y:S05]  /*7df0*/  BSYNC B1 ;  /* 0x0000000000017941 */ /* 0x000fea0003800000 */
.L_x_57:
        /* <DEDUP_REMOVED lines=8> */
.L_x_60:
[----:B------:R-:W-:Y:S05]  /*7e80*/  BSYNC B1 ;  /* 0x0000000000017941 */ /* 0x000fea0003800000 */
.L_x_59:
[----:B0-----:R-:W2:Y:S01]  /*7e90*/  LDL.LU R13, [R1+0x418] ;  /* 0x00041800010d7983 */ /* 0x001ea20000300800 */
        /* <DEDUP_REMOVED lines=8> */
[----:B------:R-:W-:Y:S01]  /*7f20*/  @!P1 IADD3.X R23, R13, UR4, R7, P0, P3 ;  /* 0x000000040d179c10 */ /* 0x000fe200087e6407 */
[----:B------:R-:W-:Y:S08]  /*7f30*/  @P1 BRA `(.L_x_62) ;  /* 0x00000000000c1947 */ /* 0x000ff00003800000 */
[----:B------:R-:W2:Y:S02]  /*7f40*/  LDG.E.U8 R16, desc[UR38][R234.64+0x9] ;  /* 0x00000926ea107981 */ /* 0x000ea4000c1e1100 */
[----:B--2---:R-:W-:-:S05]  /*7f50*/  PRMT R2, R16, 0x8880, RZ ;  /* 0x0000888010027816 */ /* 0x004fca00000000ff */
[----:B------:R-:W-:-:S07]  /*7f60*/  IMAD R2, R2, R18, RZ ;  /* 0x0000001202027224 */ /* 0x000fce00078e02ff */
.L_x_62:
[----:B------:R-:W-:Y:S05]  /*7f70*/  BSYNC B1 ;  /* 0x0000000000017941 */ /* 0x000fea0003800000 */
.L_x_61:
[----:B------:R-:W2:Y:S04]  /*7f80*/  LDL R232, [R1+0x464] ;  /* 0x0004640001e87983 */ /* 0x000ea80000100800 */
[----:B------:R-:W4:Y:S04]  /*7f90*/  LDL.LU R13, [R1+0x41c] ;  /* 0x00041c00010d7983 */ /* 0x000f280000300800 */
[----:B------:R-:W-:Y:S01]  /*7fa0*/  STL [R1+0x480], R10 ;  /* 0x0004800a01007387 */ /* 0x000fe20000100800 */
[----:B--2---:R-:W-:Y:S01]  /*7fb0*/  R2UR UR4, R232 ;  /* 0x00000000e80472ca */ /* 0x004fe200000e0000 */
[----:B----4-:R-:W-:-:S05]  /*7fc0*/  @!P1 IMAD R13, R13, R17, R2 ;  /* 0x000000110d0d9224 */ /* 0x010fca00078e0202 */
[----:B------:R0:W-:Y:S01]  /*7fd0*/  @!P1 STG.E.U8 desc[UR38][R22.64+0x9], R13 ;  /* 0x0000090d16009986 */ /* 0x0001e2000c101126 */
[----:B------:R-:W-:Y:S02]  /*7fe0*/  ISETP.GE.AND P1, PT, R12, 0x101, PT ;  /* 0x000001010c00780c */ /* 0x000fe40003f26270 */
[----:B0-----:R-:W-:-:S05]  /*7ff0*/  IADD3 R13, P0, R3, 0x100, RZ ;  /* 0x00000100030d7810 */ /* 0x001fca0007f1e0ff */
[----:B------:R-:W-:Y:S01]  /*8000*/  IMAD.X R22, RZ, RZ, UR11, P0 ;  /* 0x0000000bff167e24 */ /* 0x000fe200080e06ff */
[----:B------:R-:W-:-:S03]  /*8010*/  ISETP.LT.OR P0, PT, R0, 0x1, !P1 ;  /* 0x000000010000780c */ /* 0x000fc60004f01670 */
[-C--:B------:R-:W-:Y:S02]  /*8020*/  IMAD R232, R22, R4.reuse, RZ ;  /* 0x0000000416e87224 */ /* 0x080fe400078e02ff */
[----:B------:R-:W-:-:S04]  /*8030*/  IMAD.WIDE.U32 R22, R13, R4, R8 ;  /* 0x000000040d167225 */ /* 0x000fc800078e0008 */
[----:B------:R-:W-:Y:S01]  /*8040*/  IMAD R10, R13, R5, R232 ;  /* 0x000000050d0a7224 */ /* 0x000fe200078e02e8 */
[----:B------:R-:W-:-:S04]  /*8050*/  IADD3 R232, P3, R22, R14, RZ ;  /* 0x0000000e16e87210 */ /* 0x000fc80007f7e0ff */
[----:B------:R0:W-:Y:S01]  /*8060*/  STL [R1+0x400], R10 ;  /* 0x0004000a01007387 */ /* 0x0001e20000100800 */
[----:B------:R-:W-:-:S03]  /*8070*/  IADD3.X R233, R15, R23, R10, P3, !PT ;  /* 0x000000170fe97210 */ /* 0x000fc60001ffe40a */
[----:B0-----:R0:W5:Y:S01]  /*8080*/  LDL.LU R10, [R1+0x480] ;  /* 0x00048000010a7983 */ /* 0x0011620000300800 */
[----:B------:R-:W-:Y:S01]  /*8090*/  @!P0 IADD3 R22, P3, R6, UR4, RZ ;  /* 0x0000000406168c10 */ /* 0x000fe2000ff7e0ff */
[----:B------:R-:W-:Y:S04]  /*80a0*/  BSSY B1, `(.L_x_63) ;  /* 0x0000005000017945 */ /* 0x000fe80003800000 */
[----:B------:R-:W-:Y:S08]  /*80b0*/  @P0 BRA `(.L_x_64) ;  /* 0x00000000000c0947 */ /* 0x000ff00003800000 */
[----:B------:R-:W2:Y:S02]  /*80c0*/  LDG.E.U8 R16, desc[UR38][R232.64] ;  /* 0x00000026e8107981 */ /* 0x000ea4000c1e1100 */
[----:B--2---:R-:W-:-:S05]  /*80d0*/  PRMT R2, R16, 0x8880, RZ ;  /* 0x0000888010027816 */ /* 0x004fca00000000ff */
[----:B------:R-:W-:-:S07]  /*80e0*/  IMAD R2, R2, R18, RZ ;  /* 0x0000001202027224 */ /* 0x000fce00078e02ff */
.L_x_64:
[----:B------:R-:W-:Y:S05]  /*80f0*/  BSYNC B1 ;  /* 0x0000000000017941 */ /* 0x000fea0003800000 */
.L_x_63:
[----:B------:R-:W2:Y:S04]  /*8100*/  LDL R21, [R1+0x460] ;  /* 0x0004600001157983 */ /* 0x000ea80000100800 */
[----:B------:R-:W4:Y:S04]  /*8110*/  LDL.LU R23, [R1+0x3e0] ;  /* 0x0003e00001177983 */ /* 0x000f280000300800 */
[----:B------:R-:W-:Y:S04]  /*8120*/  STL [R1+0x488], R16 ;  /* 0x0004881001007387 */ /* 0x000fe80000100800 */
[----:B-----5:R1:W-:Y:S04]  /*8130*/  STL.64 [R1+0x480], R10 ;  /* 0x0004800a01007387 */ /* 0x0203e80000100a00 */
[----:B-1----:R-:W3:Y:S01]  /*8140*/  LDL.LU.64 R10, [R1+0x448] ;  /* 0x00044800010a7983 */ /* 0x002ee20000300a00 */
[----:B--2---:R-:W-:Y:S01]  /*8150*/  R2UR UR4, R21 ;  /* 0x00000000150472ca */ /* 0x004fe200000e0000 */
[----:B----4-:R-:W-:-:S12]  /*8160*/  @!P0 IMAD R21, R23, R17, R2 ;  /* 0x0000001117158224 */ /* 0x010fd800078e0202 */
[----:B------:R-:W-:-:S05]  /*8170*/  @!P0 IADD3.X R23, R7, UR4, RZ, P3, !PT ;  /* 0x0000000407178c10 */ /* 0x000fca0009ffe4ff */
[----:B------:R1:W-:Y:S01]  /*8180*/  @!P0 STG.E.U8 desc[UR38][R22.64], R21 ;  /* 0x0000001516008986 */ /* 0x0003e2000c101126 */
[----:B------:R-:W-:-:S05]  /*8190*/  IADD3 R3, P0, R3, 0x180, RZ ;  /* 0x0000018003037810 */ /* 0x000fca0007f1e0ff */
[----:B-1----:R-:W-:-:S04]  /*81a0*/  IMAD.X R21, RZ, RZ, UR11, P0 ;  /* 0x0000000bff157e24 */ /* 0x002fc800080e06ff */
[----:B------:R-:W-:-:S04]  /*81b0*/  IMAD R21, R21, R4, RZ ;  /* 0x0000000415157224 */ /* 0x000fc800078e02ff */
[----:B------:R-:W-:Y:S02]  /*81c0*/  IMAD R16, R3, R5, R21 ;  /* 0x0000000503107224 */ /* 0x000fe400078e0215 */
[----:B------:R-:W2:Y:S01]  /*81d0*/  LDL.LU R5, [R1+0x400] ;  /* 0x0004000001057983 */ /* 0x000ea20000300800 */
[----:B---3--:R-:W-:-:S03]  /*81e0*/  IMAD.WIDE.U32 R22, R13, R4, R10 ;  /* 0x000000040d167225 */ /* 0x008fc600078e000a */
[----:B------:R1:W-:Y:S01]  /*81f0*/  STL [R1+0x410], R16 ;  /* 0x0004101001007387 */ /* 0x0003e20000100800 */
[----:B------:R-:W-:Y:S01]  /*8200*/  IMAD.WIDE.U32 R10, R3, R4, R10 ;  /* 0x00000004030a7225 */ /* 0x000fe200078e000a */
[----:B------:R-:W-:-:S03]  /*8210*/  IADD3 R22, P0, P3, R20, R14, R22 ;  /* 0x0000000e14167210 */ /* 0x000fc60007b1e016 */
[----:B------:R-:W-:Y:S02]  /*8220*/  IMAD.MOV.U32 R13, RZ, RZ, R16 ;  /* 0x000000ffff0d7224 */ /* 0x000fe400078e0010 */
[----:B-1----:R1:W5:Y:S01]  /*8230*/  LDL.LU R16, [R1+0x488] ;  /* 0x0004880001107983 */ /* 0x0023620000300800 */
[----:B--2---:R-:W-:-:S05]  /*8240*/  IMAD.IADD R5, R5, 0x1, R23 ;  /* 0x0000000105057824 */ /* 0x004fca00078e0217 */
[-C--:B------:R-:W-:Y:S01]  /*8250*/  IADD3.X R23, R9, R15.reuse, R5, P0, P3 ;  /* 0x0000000f09177210 */ /* 0x080fe200007e6405 */
[----:B------:R-:W-:Y:S01]  /*8260*/  IMAD.IADD R5, R13, 0x1, R11 ;  /* 0x000000010d057824 */ /* 0x000fe200078e020b */
[----:B------:R-:W-:Y:S02]  /*8270*/  IADD3 R20, P0, P3, R20, R14, R10 ;  /* 0x0000000e14147210 */ /* 0x000fe40007b1e00a */
[----:B------:R1:W5:Y:S01]  /*8280*/  LDL.LU.64 R10, [R1+0x480] ;  /* 0x00048000010a7983 */ /* 0x0003620000300a00 */
[----:B------:R-:W-:Y:S01]  /*8290*/  ISETP.LT.OR P4, PT, R0, 0x2, !P1 ;  /* 0x000000020000780c */ /* 0x000fe20004f81670 */
[----:B------:R-:W-:Y:S01]  /*82a0*/  BSSY B1, `(.L_x_65) ;  /* 0x0000007000017945 */ /* 0x000fe20003800000 */
[----:B------:R-:W-:Y:S02]  /*82b0*/  IADD3.X R21, R9, R15, R5, P0, P3 ;  /* 0x0000000f09157210 */ /* 0x000fe400007e6405 */
[----:B------:R-:W-:-:S09]  /*82c0*/  ISETP.GE.AND P0, PT, R12, 0x109, PT ;  /* 0x000001090c00780c */ /* 0x000fd20003f06270 */
[----:B-1----:R-:W-:Y:S05]  /*82d0*/  @P4 BRA `(.L_x_66) ;  /* 0x00000000000c4947 */ /* 0x002fea0003800000 */
[----:B-----5:R-:W2:Y:S02]  /*82e0*/  LDG.E.U8 R16, desc[UR38][R232.64+0x1] ;  /* 0x00000126e8107981 */ /* 0x020ea4000c1e1100 */
[----:B--2---:R-:W-:-:S05]  /*82f0*/  PRMT R2, R16, 0x8880, RZ ;  /* 0x0000888010027816 */ /* 0x004fca00000000ff */
[----:B------:R-:W-:-:S07]  /*8300*/  IMAD R2, R2, R18, RZ ;  /* 0x0000001202027224 */ /* 0x000fce00078e02ff */
.L_x_66:
[----:B------:R-:W-:Y:S05]  /*8310*/  BSYNC B1 ;  /* 0x0000000000017941 */ /* 0x000fea0003800000 */
.L_x_65:
[----:B------:R-:W2:Y:S04]  /*8320*/  LDL R13, [R1+0x464] ;  /* 0x00046400010d7983 */ /* 0x000ea80000100800 */
[----:B------:R-:W3:Y:S01]  /*8330*/  LDL R5, [R1+0x460] ;  /* 0x0004600001057983 */ /* 0x000ee20000100800 */
[----:B------:R-:W-:Y:S02]  /*8340*/  LOP3.LUT R19, R19, 0xffffff7f, RZ, 0xc0, !PT ;  /* 0xffffff7f13137812 */ /* 0x000fe400078ec0ff */
[----:B------:R-:W-:Y:S01]  /*8350*/  ISETP.LT.OR P3, PT, R0, 0x1, !P0 ;  /* 0x000000010000780c */ /* 0x000fe20004761670 */
[----:B------:R1:W-:Y:S01]  /*8360*/  STL.64 [R1+0x480], R8 ;  /* 0x0004800801007387 */ /* 0x0003e20000100a00 */
[----:B------:R-:W-:-:S04]  /*8370*/  @P2 LOP3.LUT R19, R19, 0x80, RZ, 0xfc, !PT ;  /* 0x0000008013132812 */ /* 0x000fc800078efcff */
[----:B------:R-:W-:-:S04]  /*8380*/  LOP3.LUT R19, R19, 0xffffffbf, RZ, 0xc0, !PT ;  /* 0xffffffbf13137812 */ /* 0x000fc800078ec0ff */
[----:B------:R-:W-:Y:S02]  /*8390*/  @P1 LOP3.LUT R19, R19, 0x40, RZ, 0xfc, !PT ;  /* 0x0000004013131812 */ /* 0x000fe400078efcff */
[----:B--2---:R-:W-:Y:S01]  /*83a0*/  R2UR UR5, R13 ;  /* 0x000000000d0572ca */ /* 0x004fe200000e0000 */
[----:B------:R-:W-:Y:S01]  /*83b0*/  IMAD.U32 R13, RZ, RZ, UR36 ;  /* 0x00000024ff0d7e24 */ /* 0x000fe2000f8e00ff */
[----:B---3--:R-:W-:Y:S01]  /*83c0*/  R2UR UR4, R5 ;  /* 0x00000000050472ca */ /* 0x008fe200000e0000 */
[----:B------:R-:W-:-:S10]  /*83d0*/  IMAD.U32 R5, RZ, RZ, UR37 ;  /* 0x00000025ff057e24 */ /* 0x000fd4000f8e00ff */
[----:B-1----:R-:W-:Y:S02]  /*83e0*/  @!P3 IADD3 R8, P1, P2, R5, UR5, R6 ;  /* 0x000000050508bc10 */ /* 0x002fe4000fa3e006 */
[----:B------:R-:W2:Y:S02]  /*83f0*/  LDL.LU R5, [R1+0x3e4] ;  /* 0x0003e40001057983 */ /* 0x000ea40000300800 */
[----:B------:R-:W-:Y:S01]  /*8400*/  @!P3 IADD3.X R9, R13, UR4, R7, P1, P2 ;  /* 0x000000040d09bc10 */ /* 0x000fe20008fe4407 */
[----:B------:R-:W-:Y:S01]  /*8410*/  BSSY B1, `(.L_x_67) ;  /* 0x000000d000017945 */ /* 0x000fe20003800000 */
[----:B------:R-:W-:-:S03]  /*8420*/  LOP3.LUT P2, RZ, R19, 0x80, RZ, 0xc0, !PT ;  /* 0x0000008013ff7812 */ /* 0x000fc6000784c0ff */
[----:B------:R1:W-:Y:S02]  /*8430*/  @!P3 STL.64 [R1+0x408], R8 ;  /* 0x000408080100b387 */ /* 0x0003e40000100a00 */
[----:B-1----:R-:W-:-:S04]  /*8440*/  @!P4 IADD3 R8, P1, R6, UR5, RZ ;  /* 0x000000050608cc10 */ /* 0x002fc8000ff3e0ff */
[----:B------:R-:W-:Y:S02]  /*8450*/  @!P4 IADD3.X R9, R7, UR4, RZ, P1, !PT ;  /* 0x000000040709cc10 */ /* 0x000fe40008ffe4ff */
[----:B------:R-:W-:Y:S01]  /*8460*/  LOP3.LUT P1, RZ, R19, 0x40, RZ, 0xc0, !PT ;  /* 0x0000004013ff7812 */ /* 0x000fe2000782c0ff */
[----:B--2---:R-:W-:-:S05]  /*8470*/  @!P4 IMAD R5, R5, R17, R2 ;  /* 0x000000110505c224 */ /* 0x004fca00078e0202 */
[----:B------:R1:W-:Y:S04]  /*8480*/  @!P4 STG.E.U8 desc[UR38][R8.64+0x1], R5 ;  /* 0x000001050800c986 */ /* 0x0003e8000c101126 */
[----:B-1----:R1:W5:Y:S01]  /*8490*/  LDL.LU.64 R8, [R1+0x480] ;  /* 0x0004800001087983 */ /* 0x0023620000300a00 */
[----:B------:R-:W-:Y:S05]  /*84a0*/  @P3 BRA `(.L_x_68) ;  /* 0x00000000000c3947 */ /* 0x000fea0003800000 */
[----:B-----5:R-:W2:Y:S02]  /*84b0*/  LDG.E.U8 R16, desc[UR38][R22.64] ;  /* 0x0000002616107981 */ /* 0x020ea4000c1e1100 */
[----:B--2---:R-:W-:-:S05]  /*84c0*/  PRMT R2, R16, 0x8880, RZ ;  /* 0x0000888010027816 */ /* 0x004fca00000000ff */
[----:B------:R-:W-:-:S07]  /*84d0*/  IMAD R2, R2, R18, RZ ;  /* 0x0000001202027224 */ /* 0x000fce00078e02ff */
.L_x_68:
[----:B------:R-:W-:Y:S05]  /*84e0*/  BSYNC B1 ;  /* 0x0000000000017941 */ /* 0x000fea0003800000 */
.L_x_67:
[----:B------:R-:W2:Y:S04]  /*84f0*/  LDL R13, [R1+0x464] ;  /* 0x00046400010d7983 */ /* 0x000ea80000100800 */
[----:B------:R-:W3:Y:S01]  /*8500*/  LDL R5, [R1+0x460] ;  /* 0x0004600001057983 */ /* 0x000ee20000100800 */
[----:B------:R-:W-:Y:S02]  /*8510*/  LOP3.LUT R19, R19, 0xffffff7f, RZ, 0xc0, !PT ;  /* 0xffffff7f13137812 */ /* 0x000fe400078ec0ff */
[----:B------:R-:W-:Y:S01]  /*8520*/  ISETP.LT.OR P4, PT, R0, 0x2, !P0 ;  /* 0x000000020000780c */ /* 0x000fe20004781670 */
[----:B-----5:R-:W-:Y:S01]  /*8530*/  STL.64 [R1+0x488], R10 ;  /* 0x0004880a01007387 */ /* 0x020fe20000100a00 */
[----:B------:R-:W-:-:S03]  /*8540*/  @P2 LOP3.LUT R19, R19, 0x80, RZ, 0xfc, !PT ;  /* 0x0000008013132812 */ /* 0x000fc600078efcff */
[----:B------:R4:W-:Y:S01]  /*8550*/  STL.64 [R1+0x480], R8 ;  /* 0x0004800801007387 */ /* 0x0009e20000100a00 */
[----:B------:R-:W-:-:S04]  /*8560*/  LOP3.LUT R19, R19, 0xffffffbf, RZ, 0xc0, !PT ;  /* 0xffffffbf13137812 */ /* 0x000fc800078ec0ff */
[----:B------:R-:W-:Y:S01]  /*8570*/  @P1 LOP3.LUT R19, R19, 0x40, RZ, 0xfc, !PT ;  /* 0x0000004013131812 */ /* 0x000fe200078efcff */
[----:B----4-:R-:W4:Y:S01]  /*8580*/  LDL.LU.64 R8, [R1+0x408] ;  /* 0x0004080001087983 */ /* 0x010f220000300a00 */
[----:B--2---:R-:W-:Y:S01]  /*8590*/  R2UR UR5, R13 ;  /* 0x000000000d0572ca */ /* 0x004fe200000e0000 */
[----:B------:R-:W-:Y:S01]  /*85a0*/  IMAD.U32 R13, RZ, RZ, UR36 ;  /* 0x00000024ff0d7e24 */ /* 0x000fe2000f8e00ff */
[----:B---3--:R-:W-:Y:S01]  /*85b0*/  R2UR UR4, R5 ;  /* 0x00000000050472ca */ /* 0x008fe200000e0000 */
[----:B------:R-:W-:-:S10]  /*85c0*/  IMAD.U32 R5, RZ, RZ, UR37 ;  /* 0x00000025ff057e24 */ /* 0x000fd4000f8e00ff */
[----:B------:R-:W-:Y:S02]  /*85d0*/  @!P4 IADD3 R10, P1, P2, R5, UR5, R6 ;  /* 0x00000005050acc10 */ /* 0x000fe4000fa3e006 */
[----:B------:R-:W2:Y:S02]  /*85e0*/  LDL.LU R5, [R1+0x3e8] ;  /* 0x0003e80001057983 */ /* 0x000ea40000300800 */
[----:B------:R-:W-:-:S05]  /*85f0*/  @!P4 IADD3.X R11, R13, UR4, R7, P1, P2 ;  /* 0x000000040d0bcc10 */ /* 0x000fca0008fe4407 */
[----:B------:R3:W-:Y:S04]  /*8600*/  @!P4 STL.64 [R1+0x3e0], R10 ;  /* 0x0003e00a0100c387 */ /* 0x0007e80000100a00 */
[----:B---3--:R3:W5:Y:S01]  /*8610*/  LDL.LU.64 R10, [R1+0x488] ;  /* 0x00048800010a7983 */ /* 0x0087620000300a00 */
[----:B------:R-:W-:Y:S01]  /*8620*/  BSSY B1, `(.L_x_69) ;  /* 0x000000a000017945 */ /* 0x000fe20003800000 */
[C---:B------:R-:W-:Y:S02]  /*8630*/  LOP3.LUT P2, RZ, R19.reuse, 0x80, RZ, 0xc0, !PT ;  /* 0x0000008013ff7812 */ /* 0x040fe4000784c0ff */
[----:B------:R-:W-:Y:S01]  /*8640*/  LOP3.LUT P1, RZ, R19, 0x40, RZ, 0xc0, !PT ;  /* 0x0000004013ff7812 */ /* 0x000fe2000782c0ff */
[----:B--2---:R-:W-:-:S05]  /*8650*/  @!P3 IMAD R5, R5, R17, R2 ;  /* 0x000000110505b224 */ /* 0x004fca00078e0202 */
[----:B----4-:R2:W-:Y:S04]  /*8660*/  @!P3 STG.E.U8 desc[UR38][R8.64], R5 ;  /* 0x000000050800b986 */ /* 0x0105e8000c101126 */
[----:B--2---:R3:W5:Y:S01]  /*8670*/  LDL.LU.64 R8, [R1+0x480] ;  /* 0x0004800001087983 */ /* 0x0047620000300a00 */
[----:B------:R-:W-:Y:S05]  /*8680*/  @P4 BRA `(.L_x_70) ;  /* 0x00000000000c4947 */ /* 0x000fea0003800000 */
[----:B------:R-:W2:Y:S02]  /*8690*/  LDG.E.U8 R16, desc[UR38][R22.64+0x1] ;  /* 0x0000012616107981 */ /* 0x000ea4000c1e1100 */
[----:B--2---:R-:W-:-:S05]  /*86a0*/  PRMT R2, R16, 0x8880, RZ ;  /* 0x0000888010027816 */ /* 0x004fca00000000ff */
[----:B------:R-:W-:-:S07]  /*86b0*/  IMAD R2, R2, R18, RZ ;  /* 0x0000001202027224 */ /* 0x000fce00078e02ff */
.L_x_70:
[----:B------:R-:W-:Y:S05]  /*86c0*/  BSYNC B1 ;  /* 0x0000000000017941 */ /* 0x000fea0003800000 */
.L_x_69:
[----:B------:R2:W-:Y:S04]  /*86d0*/  STL [R1+0x488], R3 ;  /* 0x0004880301007387 */ /* 0x0005e80000100800 */
[----:B--2---:R-:W2:Y:S04]  /*86e0*/  LDL R3, [R1+0x464] ;  /* 0x0004640001037983 */ /* 0x004ea80000100800 */
[----:B------:R-:W4:Y:S04]  /*86f0*/  LDL.LU R5, [R1+0x3ec] ;  /* 0x0003ec0001057983 */ /* 0x000f280000300800 */
[----:B-----5:R0:W-:Y:S04]  /*8700*/  STL.64 [R1+0x480], R8 ;  /* 0x0004800801007387 */ /* 0x0201e80000100a00 */
[----:B------:R-:W3:Y:S04]  /*8710*/  LDL R13, [R1+0x460] ;  /* 0x00046000010d7983 */ /* 0x000ee80000100800 */
[----:B0-----:R-:W3:Y:S01]  /*8720*/  LDL.64 R8, [R1+0x3e0] ;  /* 0x0003e00001087983 */ /* 0x001ee20000100a00 */
[----:B------:R-:W-:-:S02]  /*8730*/  ISETP.LT.OR P3, PT, R0, 0x9, !P1 ;  /* 0x000000090000780c */ /* 0x000fc40004f61670 */
[----:B--2---:R-:W-:Y:S02]  /*8740*/  R2UR UR5, R3 ;  /* 0x00000000030572ca */ /* 0x004fe400000e0000 */
[----:B------:R0:W5:Y:S01]  /*8750*/  LDL.LU R3, [R1+0x488] ;  /* 0x0004880001037983 */ /* 0x0001620000300800 */
[----:B----4-:R-:W-:Y:S01]  /*8760*/  @!P4 IMAD R5, R5, R17, R2 ;  /* 0x000000110505c224 */ /* 0x010fe200078e0202 */
[----:B---3--:R-:W-:-:S04]  /*8770*/  R2UR UR4, R13 ;  /* 0x000000000d0472ca */ /* 0x008fc800000e0000 */
[----:B------:R2:W-:Y:S05]  /*8780*/  @!P4 STG.E.U8 desc[UR38][R8.64+0x1], R5 ;  /* 0x000001050800c986 */ /* 0x0005ea000c101126 */
[----:B--2---:R-:W-:-:S04]  /*8790*/  @!P3 IADD3 R8, P4, R6, UR5, RZ ;  /* 0x000000050608bc10 */ /* 0x004fc8000ff9e0ff */
[----:B------:R-:W-:-:S05]  /*87a0*/  @!P3 IADD3.X R9, R7, UR4, RZ, P4, !PT ;  /* 0x000000040709bc10 */ /* 0x000fca000a7fe4ff */
[----:B------:R2:W-:Y:S04]  /*87b0*/  @!P3 STL.64 [R1+0x3e0], R8 ;  /* 0x0003e0080100b387 */ /* 0x0005e80000100a00 */
[----:B--2---:R0:W5:Y:S01]  /*87c0*/  LDL.LU.64 R8, [R1+0x480] ;  /* 0x0004800001087983 */ /* 0x0041620000300a00 */
[----:B------:R-:W-:Y:S04]  /*87d0*/  BSSY B1, `(.L_x_71) ;  /* 0x0000005000017945 */ /* 0x000fe80003800000 */
[----:B------:R-:W-:Y:S05]  /*87e0*/  @P3 BRA `(.L_x_72) ;  /* 0x00000000000c3947 */ /* 0x000fea0003800000 */
[----:B------:R-:W2:Y:S02]  /*87f0*/  LDG.E.U8 R16, desc[UR38][R232.64+0x8] ;  /* 0x00000826e8107981 */ /* 0x000ea4000c1e1100 */
[----:B--2---:R-:W-:-:S05]  /*8800*/  PRMT R2, R16, 0x8880, RZ ;  /* 0x0000888010027816 */ /* 0x004fca00000000ff */
[----:B------:R-:W-:-:S07]  /*8810*/  IMAD R2, R2, R18, RZ ;  /* 0x0000001202027224 */ /* 0x000fce00078e02ff */
.L_x_72:
[----:B------:R-:W-:Y:S05]  /*8820*/  BSYNC B1 ;  /* 0x0000000000017941 */ /* 0x000fea0003800000 */
.L_x_71:
[----:B------:R-:W2:Y:S04]  /*8830*/  LDL.LU R5, [R1+0x3f0] ;  /* 0x0003f00001057983 */ /* 0x000ea80000300800 */
[----:B------:R3:W-:Y:S04]  /*8840*/  STL.64 [R1+0x480], R6 ;  /* 0x0004800601007387 */ /* 0x0007e80000100a00 */
[----:B---3--:R-:W3:Y:S01]  /*8850*/  LDL.LU.64 R6, [R1+0x3e0] ;  /* 0x0003e00001067983 */ /* 0x008ee20000300a00 */
[----:B--2---:R-:W-:-:S05]  /*8860*/  @!P3 IMAD R5, R5, R17, R2 ;  /* 0x000000110505b224 */ /* 0x004fca00078e0202 */
[----:B---3--:R2:W-:Y:S04]  /*8870*/  @!P3 STG.E.U8 desc[UR38][R6.64+0x8], R5 ;  /* 0x000008050600b986 */ /* 0x0085e8000c101126 */
[----:B--2---:R2:W5:Y:S01]  /*8880*/  LDL.LU.64 R6, [R1+0x480] ;  /* 0x0004800001067983 */ /* 0x0045620000300a00 */
[----:B------:R-:W-:Y:S01]  /*8890*/  ISETP.LT.OR P4, PT, R0, 0xa, !P1 ;  /* 0x0000000a0000780c */ /* 0x000fe20004f81670 */
[----:B------:R-:W-:-:S12]  /*88a0*/  BSSY B1, `(.L_x_73) ;  /* 0x0000005000017945 */ /* 0x000fd80003800000 */
[----:B--2---:R-:W-:Y:S05]  /*88b0*/  @P4 BRA `(.L_x_74) ;  /* 0x00000000000c4947 */ /* 0x004fea0003800000 */
[----:B------:R-:W2:Y:S02]  /*88c0*/  LDG.E.U8 R16, desc[UR38][R232.64+0x9] ;  /* 0x00000926e8107981 */ /* 0x000ea4000c1e1100 */
[----:B--2---:R-:W-:-:S05]  /*88d0*/  PRMT R2, R16, 0x8880, RZ ;  /* 0x0000888010027816 */ /* 0x004fca00000000ff */
[----:B------:R-:W-:-:S07]  /*88e0*/  IMAD R2, R2, R18, RZ ;  /* 0x0000001202027224 */ /* 0x000fce00078e02ff */
.L_x_74:
[----:B------:R-:W-:Y:S05]  /*88f0*/  BSYNC B1 ;  /* 0x0000000000017941 */ /* 0x000fea0003800000 */
.L_x_73:
[----:B------:R-:W2:Y:S01]  /*8900*/  LDL R5, [R1+0x464] ;  /* 0x0004640001057983 */ /* 0x000ea20000100800 */
[----:B------:R-:W-:Y:S02]  /*8910*/  LOP3.LUT R19, R19, 0xffffff7f, RZ, 0xc0, !PT ;  /* 0xffffff7f13137812 */ /* 0x000fe400078ec0ff */
[----:B------:R-:W-:Y:S01]  /*8920*/  ISETP.LT.OR P3, PT, R0, 0x9, !P0 ;  /* 0x000000090000780c */ /* 0x000fe20004761670 */
[----:B-----5:R3:W-:Y:S01]  /*8930*/  STL.64 [R1+0x480], R8 ;  /* 0x0004800801007387 */ /* 0x0207e20000100a00 */
[----:B------:R-:W-:Y:S02]  /*8940*/  @P2 LOP3.LUT R19, R19, 0x80, RZ, 0xfc, !PT ;  /* 0x0000008013132812 */ /* 0x000fe400078efcff */
[----:B------:R-:W-:Y:S01]  /*8950*/  R2UR UR4, R13 ;  /* 0x000000000d0472ca */ /* 0x000fe200000e0000 */
[----:B------:R-:W-:Y:S01]  /*8960*/  IMAD.U32 R13, RZ, RZ, UR36 ;  /* 0x00000024ff0d7e24 */ /* 0x000fe2000f8e00ff */
[----:B------:R-:W-:-:S04]  /*8970*/  LOP3.LUT R19, R19, 0xffffffbf, RZ, 0xc0, !PT ;  /* 0xffffffbf13137812 */ /* 0x000fc800078ec0ff */
[----:B------:R-:W-:Y:S02]  /*8980*/  @P1 LOP3.LUT R19, R19, 0x40, RZ, 0xfc, !PT ;  /* 0x0000004013131812 */ /* 0x000fe400078efcff */
[----:B--2---:R-:W-:Y:S01]  /*8990*/  R2UR UR5, R5 ;  /* 0x00000000050572ca */ /* 0x004fe200000e0000 */
[----:B------:R-:W-:-:S12]  /*89a0*/  IMAD.U32 R5, RZ, RZ, UR37 ;  /* 0x00000025ff057e24 */ /* 0x000fd8000f8e00ff */
[----:B---3--:R-:W-:Y:S02]  /*89b0*/  @!P3 IADD3 R8, P1, P2, R5, UR5, R6 ;  /* 0x000000050508bc10 */ /* 0x008fe4000fa3e006 */
[----:B------:R-:W2:Y:S02]  /*89c0*/  LDL.LU R5, [R1+0x3f4] ;  /* 0x0003f40001057983 */ /* 0x000ea40000300800 */
[----:B------:R-:W-:Y:S01]  /*89d0*/  @!P3 IADD3.X R9, R13, UR4, R7, P1, P2 ;  /* 0x000000040d09bc10 */ /* 0x000fe20008fe4407 */
[----:B------:R-:W-:Y:S01]  /*89e0*/  BSSY B1, `(.L_x_75) ;  /* 0x000000d000017945 */ /* 0x000fe20003800000 */
[----:B------:R-:W-:-:S03]  /*89f0*/  LOP3.LUT P2, RZ, R19, 0x80, RZ, 0xc0, !PT ;  /* 0x0000008013ff7812 */ /* 0x000fc6000784c0ff */
[----:B------:R3:W-:Y:S02]  /*8a00*/  @!P3 STL.64 [R1+0x3e8], R8 ;  /* 0x0003e8080100b387 */ /* 0x0007e40000100a00 */
[----:B---3--:R-:W-:-:S04]  /*8a10*/  @!P4 IADD3 R8, P1, R6, UR5, RZ ;  /* 0x000000050608cc10 */ /* 0x008fc8000ff3e0ff */
[----:B------:R-:W-:Y:S02]  /*8a20*/  @!P4 IADD3.X R9, R7, UR4, RZ, P1, !PT ;  /* 0x000000040709cc10 */ /* 0x000fe40008ffe4ff */
[----:B------:R-:W-:Y:S01]  /*8a30*/  LOP3.LUT P1, RZ, R19, 0x40, RZ, 0xc0, !PT ;  /* 0x0000004013ff7812 */ /* 0x000fe2000782c0ff */
[----:B--2---:R-:W-:-:S05]  /*8a40*/  @!P4 IMAD R5, R5, R17, R2 ;  /* 0x000000110505c224 */ /* 0x004fca00078e0202 */
[----:B------:R2:W-:Y:S04]  /*8a50*/  @!P4 STG.E.U8 desc[UR38][R8.64+0x9], R5 ;  /* 0x000009050800c986 */ /* 0x0005e8000c101126 */
[----:B--2---:R2:W5:Y:S01]  /*8a60*/  LDL.LU.64 R8, [R1+0x480] ;  /* 0x0004800001087983 */ /* 0x0045620000300a00 */
[----:B------:R-:W-:Y:S05]  /*8a70*/  @P3 BRA `(.L_x_76) ;  /* 0x00000000000c3947 */ /* 0x000fea0003800000 */
[----:B------:R-:W3:Y:S02]  /*8a80*/  LDG.E.U8 R16, desc[UR38][R22.64+0x8] ;  /* 0x0000082616107981 */ /* 0x000ee4000c1e1100 */
[----:B---3--:R-:W-:-:S05]  /*8a90*/  PRMT R2, R16, 0x8880, RZ ;  /* 0x0000888010027816 */ /* 0x008fca00000000ff */
[----:B------:R-:W-:-:S07]  /*8aa0*/  IMAD R2, R2, R18, RZ ;  /* 0x0000001202027224 */ /* 0x000fce00078e02ff */
.L_x_76:
[----:B------:R-:W-:Y:S05]  /*8ab0*/  BSYNC B1 ;  /* 0x0000000000017941 */ /* 0x000fea0003800000 */
.L_x_75:
[----:B------:R-:W3:Y:S04]  /*8ac0*/  LDL R13, [R1+0x464] ;  /* 0x00046400010d7983 */ /* 0x000ee80000100800 */
[----:B------:R-:W4:Y:S01]  /*8ad0*/  LDL R5, [R1+0x460] ;  /* 0x0004600001057983 */ /* 0x000f220000100800 */
[----:B------:R-:W-:Y:S02]  /*8ae0*/  LOP3.LUT R19, R19, 0xffffff7f, RZ, 0xc0, !PT ;  /* 0xffffff7f13137812 */ /* 0x000fe400078ec0ff */
[----:B------:R-:W-:Y:S01]  /*8af0*/  ISETP.LT.OR P4, PT, R0, 0xa, !P0 ;  /* 0x0000000a0000780c */ /* 0x000fe20004781670 */
[----:B------:R-:W-:Y:S01]  /*8b00*/  STL.64 [R1+0x488], R14 ;  /* 0x0004880e01007387 */ /* 0x000fe20000100a00 */
[----:B------:R-:W-:-:S03]  /*8b10*/  @P2 LOP3.LUT R19, R19, 0x80, RZ, 0xfc, !PT ;  /* 0x0000008013132812 */ /* 0x000fc600078efcff */
[----:B------:R0:W-:Y:S01]  /*8b20*/  STL.64 [R1+0x480], R10 ;  /* 0x0004800a01007387 */ /* 0x0001e20000100a00 */
[----:B------:R-:W-:-:S04]  /*8b30*/  LOP3.LUT R19, R19, 0xffffffbf, RZ, 0xc0, !PT ;  /* 0xffffffbf13137812 */ /* 0x000fc800078ec0ff */
[----:B------:R-:W-:Y:S01]  /*8b40*/  @P1 LOP3.LUT R19, R19, 0x40, RZ, 0xfc, !PT ;  /* 0x0000004013131812 */ /* 0x000fe200078efcff */
[----:B0-----:R-:W2:Y:S01]  /*8b50*/  LDL.LU.64 R10, [R1+0x3e8] ;  /* 0x0003e800010a7983 */ /* 0x001ea20000300a00 */
[----:B---3--:R-:W-:Y:S01]  /*8b60*/  R2UR UR5, R13 ;  /* 0x000000000d0572ca */ /* 0x008fe200000e0000 */
[----:B------:R-:W-:Y:S01]  /*8b70*/  IMAD.U32 R13, RZ, RZ, UR36 ;  /* 0x00000024ff0d7e24 */ /* 0x000fe2000f8e00ff */
[----:B----4-:R-:W-:Y:S01]  /*8b80*/  R2UR UR4, R5 ;  /* 0x00000000050472ca */ /* 0x010fe200000e0000 */
[----:B------:R-:W-:-:S10]  /*8b90*/  IMAD.U32 R5, RZ, RZ, UR37 ;  /* 0x00000025ff057e24 */ /* 0x000fd4000f8e00ff */
[----:B------:R-:W-:Y:S02]  /*8ba0*/  @!P4 IADD3 R14, P1, P2, R5, UR5, R6 ;  /* 0x00000005050ecc10 */ /* 0x000fe4000fa3e006 */
[----:B------:R-:W3:Y:S02]  /*8bb0*/  LDL.LU R5, [R1+0x3f8] ;  /* 0x0003f80001057983 */ /* 0x000ee40000300800 */
[----:B------:R-:W-:-:S05]  /*8bc0*/  @!P4 IADD3.X R15, R13, UR4, R7, P1, P2 ;  /* 0x000000040d0fcc10 */ /* 0x000fca0008fe4407 */
[----:B------:R0:W-:Y:S04]  /*8bd0*/  @!P4 STL.64 [R1+0x3e0], R14 ;  /* 0x0003e00e0100c387 */ /* 0x0001e80000100a00 */
[----:B0-----:R0:W5:Y:S01]  /*8be0*/  LDL.LU.64 R14, [R1+0x488] ;  /* 0x00048800010e7983 */ /* 0x0011620000300a00 */
[----:B------:R-:W-:Y:S01]  /*8bf0*/  BSSY B1, `(.L_x_77) ;  /* 0x000000b000017945 */ /* 0x000fe20003800000 */
[C---:B------:R-:W-:Y:S02]  /*8c00*/  LOP3.LUT P2, RZ, R19.reuse, 0x80, RZ, 0xc0, !PT ;  /* 0x0000008013ff7812 */ /* 0x040fe4000784c0ff */
[----:B------:R-:W-:Y:S01]  /*8c10*/  LOP3.LUT P1, RZ, R19, 0x40, RZ, 0xc0, !PT ;  /* 0x0000004013ff7812 */ /* 0x000fe2000782c0ff */
[----:B---3--:R-:W-:-:S05]  /*8c20*/  @!P3 IMAD R5, R5, R17, R2 ;  /* 0x000000110505b224 */ /* 0x008fca00078e0202 */
[----:B--2---:R2:W-:Y:S04]  /*8c30*/  @!P3 STG.E.U8 desc[UR38][R10.64+0x8], R5 ;  /* 0x000008050a00b986 */ /* 0x0045e8000c101126 */
[----:B--2---:R0:W5:Y:S02]  /*8c40*/  LDL.LU.64 R10, [R1+0x480] ;  /* 0x00048000010a7983 */ /* 0x0041640000300a00 */
[----:B-----5:R-:W-:Y:S01]  /*8c50*/  IMAD.WIDE.U32 R4, R3, R4, R8 ;  /* 0x0000000403047225 */ /* 0x020fe200078e0008 */
[----:B------:R-:W-:Y:S06]  /*8c60*/  @P4 BRA `(.L_x_78) ;  /* 0x00000000000c4947 */ /* 0x000fec0003800000 */
[----:B------:R-:W2:Y:S02]  /*8c70*/  LDG.E.U8 R16, desc[UR38][R22.64+0x9] ;  /* 0x0000092616107981 */ /* 0x000ea4000c1e1100 */
[----:B--2---:R-:W-:-:S05]  /*8c80*/  PRMT R2, R16, 0x8880, RZ ;  /* 0x0000888010027816 */ /* 0x004fca00000000ff */
[----:B------:R-:W-:-:S07]  /*8c90*/  IMAD R2, R2, R18, RZ ;  /* 0x0000001202027224 */ /* 0x000fce00078e02ff */
.L_x_78:
[----:B------:R-:W-:Y:S05]  /*8ca0*/  BSYNC B1 ;  /* 0x0000000000017941 */ /* 0x000fea0003800000 */
.L_x_77:
[----:B------:R-:W2:Y:S04]  /*8cb0*/  LDL R13, [R1+0x460] ;  /* 0x00046000010d7983 */ /* 0x000ea80000100800 */
[----:B------:R-:W3:Y:S04]  /*8cc0*/  LDL.LU R3, [R1+0x3fc] ;  /* 0x0003fc0001037983 */ /* 0x000ee80000300800 */
[----:B------:R-:W4:Y:S04]  /*8cd0*/  LDL.LU R9, [R1+0x410] ;  /* 0x0004100001097983 */ /* 0x000f280000300800 */
[----:B------:R5:W-:Y:S04]  /*8ce0*/  STL.64 [R1+0x4b0], R34 ;  /* 0x0004b02201007387 */ /* 0x000be80000100a00 */
[----:B-----5:R-:W5:Y:S01]  /*8cf0*/  LDL.64 R34, [R1+0x3e0] ;  /* 0x0003e00001227983 */ /* 0x020f620000100a00 */
[----:B------:R-:W-:-:S02]  /*8d00*/  LOP3.LUT R19, R19, 0x7fffffff, RZ, 0xc0, !PT ;  /* 0x7fffffff13137812 */ /* 0x000fc400078ec0ff */
[----:B------:R-:W-:Y:S01]  /*8d10*/  IADD3 R14, P3, R4, R14, RZ ;  /* 0x0000000e040e7210 */ /* 0x000fe20007f7e0ff */
[----:B------:R0:W-:Y:S01]  /*8d20*/  STL.64 [R1+0x4a8], R36 ;  /* 0x0004a82401007387 */ /* 0x0001e20000100a00 */
[----:B------:R-:W-:-:S04]  /*8d30*/  @P1 LOP3.LUT R19, R19, 0x80000000, RZ, 0xfc, !PT ;  /* 0x8000000013131812 */ /* 0x000fc800078efcff */
[----:B------:R-:W-:-:S04]  /*8d40*/  LOP3.LUT R19, R19, 0xbfffffff, RZ, 0xc0, !PT ;  /* 0xbfffffff13137812 */ /* 0x000fc800078ec0ff */
[----:B------:R-:W-:Y:S02]  /*8d50*/  @P0 LOP3.LUT R19, R19, 0x40000000, RZ, 0xfc, !PT ;  /* 0x4000000013130812 */ /* 0x000fe400078efcff */
[----:B------:R-:W-:Y:S01]  /*8d60*/  ISETP.GE.AND P0, PT, R12, 0x181, PT ;  /* 0x000001810c00780c */ /* 0x000fe20003f06270 */
[----:B0-----:R-:W5:Y:S04]  /*8d70*/  LDL R37, [R1+0x464] ;  /* 0x0004640001257983 */ /* 0x001f680000100800 */
[----:B------:R0:W-:Y:S04]  /*8d80*/  STL.64 [R1+0x4a0], R38 ;  /* 0x0004a02601007387 */ /* 0x0001e80000100a00 */
[----:B------:R-:W-:Y:S04]  /*8d90*/  STL.64 [R1+0x498], R24 ;  /* 0x0004981801007387 */ /* 0x000fe80000100a00 */
[----:B------:R-:W-:Y:S04]  /*8da0*/  STL.64 [R1+0x490], R26 ;  /* 0x0004901a01007387 */ /* 0x000fe80000100a00 */
[----:B------:R-:W-:Y:S04]  /*8db0*/  STL.64 [R1+0x488], R28 ;  /* 0x0004881c01007387 */ /* 0x000fe80000100a00 */
[----:B------:R-:W-:Y:S01]  /*8dc0*/  STL.64 [R1+0x480], R30 ;  /* 0x0004801e01007387 */ /* 0x000fe20000100a00 */
[----:B------:R-:W-:Y:S01]  /*8dd0*/  UIMAD UR4, UR9, 0x180, URZ ;  /* 0x00000180090478a4 */ /* 0x000fe2000f8e023f */
[----:B--2---:R-:W-:Y:S01]  /*8de0*/  R2UR UR5, R13 ;  /* 0x000000000d0572ca */ /* 0x004fe200000e0000 */
[----:B---3--:R-:W-:Y:S01]  /*8df0*/  @!P4 IMAD R3, R3, R17, R2 ;  /* 0x000000110303c224 */ /* 0x008fe200078e0202 */
[----:B----4-:R-:W-:-:S02]  /*8e00*/  IADD3.X R15, R15, R5, R9, P3, !PT ;  /* 0x000000050f0f7210 */ /* 0x010fc40001ffe409 */
[----:B------:R-:W-:Y:S01]  /*8e10*/  ISETP.LT.OR P3, PT, R0, 0x1, !P0 ;  /* 0x000000010000780c */ /* 0x000fe20004761670 */
[----:B------:R-:W2:Y:S04]  /*8e20*/  LDL.LU R5, [R1+0x3c0] ;  /* 0x0003c00001057983 */ /* 0x000ea80000300800 */
[----:B0-----:R-:W3:Y:S01]  /*8e30*/  LDL.LU R38, [R1+0x3c4] ;  /* 0x0003c40001267983 */ /* 0x001ee20000300800 */
[----:B------:R-:W-:-:S03]  /*8e40*/  ISETP.GE.AND P1, PT, R12, 0x189, PT ;  /* 0x000001890c00780c */ /* 0x000fc60003f26270 */
[----:B------:R-:W4:Y:S04]  /*8e50*/  LDL.LU R39, [R1+0x3c8] ;  /* 0x0003c80001277983 */ /* 0x000f280000300800 */
[----:B-----5:R0:W-:Y:S04]  /*8e60*/  @!P4 STG.E.U8 desc[UR38][R34.64+0x9], R3 ;  /* 0x000009032200c986 */ /* 0x0201e8000c101126 */
[----:B------:R-:W5:Y:S01]  /*8e70*/  @!P3 LDG.E.U8 R16, desc[UR38][R14.64] ;  /* 0x000000260e10b981 */ /* 0x000f62000c1e1100 */
[----:B------:R-:W-:-:S03]  /*8e80*/  R2UR UR6, R37 ;  /* 0x00000000250672ca */ /* 0x000fc600000e0000 */
[----:B------:R-:W4:Y:S04]  /*8e90*/  LDL.LU R37, [R1+0x3cc] ;  /* 0x0003cc0001257983 */ /* 0x000f280000300800 */
[----:B------:R-:W4:Y:S04]  /*8ea0*/  LDL.LU R9, [R1+0x3d0] ;  /* 0x0003d00001097983 */ /* 0x000f280000300800 */
[----:B0-----:R-:W4:Y:S04]  /*8eb0*/  LDL.LU R34, [R1+0x3d4] ;  /* 0x0003d40001227983 */ /* 0x001f280000300800 */
[----:B------:R-:W4:Y:S04]  /*8ec0*/  LDL.LU R35, [R1+0x3d8] ;  /* 0x0003d80001237983 */ /* 0x000f280000300800 */
[----:B------:R-:W4:Y:S04]  /*8ed0*/  LDL.LU R13, [R1+0x3dc] ;  /* 0x0003dc00010d7983 */ /* 0x000f280000300800 */
[----:B------:R-:W4:Y:S04]  /*8ee0*/  LDL.LU R26, [R1+0x3a0] ;  /* 0x0003a000011a7983 */ /* 0x000f280000300800 */
[----:B------:R-:W4:Y:S04]  /*8ef0*/  LDL.LU R27, [R1+0x3a4] ;  /* 0x0003a400011b7983 */ /* 0x000f280000300800 */
[----:B------:R-:W4:Y:S04]  /*8f00*/  LDL.LU R36, [R1+0x3a8] ;  /* 0x0003a80001247983 */ /* 0x000f280000300800 */
[----:B------:R-:W4:Y:S04]  /*8f10*/  LDL.LU.64 R28, [R1+0x440] ;  /* 0x00044000011c7983 */ /* 0x000f280000300a00 */
[----:B------:R-:W4:Y:S01]  /*8f20*/  LDL.LU.64 R30, [R1+0x420] ;  /* 0x00042000011e7983 */ /* 0x000f220000300a00 */
[----:B-----5:R-:W-:-:S05]  /*8f30*/  @!P3 PRMT R3, R16, 0x8880, RZ ;  /* 0x000088801003b816 */ /* 0x020fca00000000ff */
[----:B------:R-:W-:Y:S02]  /*8f40*/  @!P3 IMAD R2, R3, R18, RZ ;  /* 0x000000120302b224 */ /* 0x000fe400078e02ff */
[----:B------:R-:W-:-:S04]  /*8f50*/  IMAD.U32 R3, RZ, RZ, UR8 ;  /* 0x00000008ff037e24 */ /* 0x000fc8000f8e00ff */
[----:B------:R-:W-:-:S04]  /*8f60*/  IMAD.WIDE.U32 R24, R3, 0x180, R6 ;  /* 0x0000018003187825 */ /* 0x000fc800078e0006 */
[----:B--2---:R-:W-:Y:S02]  /*8f70*/  @!P3 IMAD R3, R5, R17, R2 ;  /* 0x000000110503b224 */ /* 0x004fe400078e0202 */
[----:B------:R-:W-:Y:S02]  /*8f80*/  @!P3 VIADD R5, R25, UR4 ;  /* 0x000000041905bc36 */ /* 0x000fe40008000000 */
[----:B------:R-:W-:-:S05]  /*8f90*/  @!P3 IMAD.MOV.U32 R4, RZ, RZ, R24 ;  /* 0x000000ffff04b224 */ /* 0x000fca00078e0018 */
[----:B------:R0:W-:Y:S01]  /*8fa0*/  @!P3 STG.E.U8 desc[UR38][R4.64], R3 ;  /* 0x000000030400b986 */ /* 0x0001e2000c101126 */
[----:B------:R-:W-:-:S13]  /*8fb0*/  ISETP.LT.OR P3, PT, R0, 0x2, !P0 ;  /* 0x000000020000780c */ /* 0x000fda0004761670 */
[----:B------:R-:W2:Y:S01]  /*8fc0*/  @!P3 LDG.E.U8 R16, desc[UR38][R14.64+0x1] ;  /* 0x000001260e10b981 */ /* 0x000ea2000c1e1100 */
[----:B0-----:R-:W-:Y:S02]  /*8fd0*/  @!P3 VIADD R5, R25, UR4 ;  /* 0x000000041905bc36 */ /* 0x001fe40008000000 */
[----:B------:R-:W-:Y:S01]  /*8fe0*/  @!P3 IMAD.MOV.U32 R4, RZ, RZ, R24 ;  /* 0x000000ffff04b224 */ /* 0x000fe200078e0018 */
[----:B--2---:R-:W-:-:S05]  /*8ff0*/  @!P3 PRMT R3, R16, 0x8880, RZ ;  /* 0x000088801003b816 */ /* 0x004fca00000000ff */
[----:B------:R-:W-:-:S04]  /*9000*/  @!P3 IMAD R2, R3, R18, RZ ;  /* 0x000000120302b224 */ /* 0x000fc800078e02ff */
[----:B---3--:R-:W-:-:S05]  /*9010*/  @!P3 IMAD R3, R38, R17, R2 ;  /* 0x000000112603b224 */ /* 0x008fca00078e0202 */
[----:B------:R0:W-:Y:S01]  /*9020*/  @!P3 STG.E.U8 desc[UR38][R4.64+0x1], R3 ;  /* 0x000001030400b986 */ /* 0x0001e2000c101126 */
[----:B------:R-:W-:-:S13]  /*9030*/  ISETP.LT.OR P3, PT, R0, 0x1, !P1 ;  /* 0x000000010000780c */ /* 0x000fda0004f61670 */
[----:B------:R-:W2:Y:S01]  /*9040*/  @!P3 LDG.E.U8 R16, desc[UR38][R20.64] ;  /* 0x000000261410b981 */ /* 0x000ea2000c1e1100 */
[----:B0-----:R-:W-:Y:S01]  /*9050*/  IMAD.U32 R3, RZ, RZ, UR9 ;  /* 0x00000009ff037e24 */ /* 0x001fe2000f8e00ff */
[----:B------:R-:W-:-:S03]  /*9060*/  @!P3 IADD3 R4, P4, R24, UR37, RZ ;  /* 0x000000251804bc10 */ /* 0x000fc6000ff9e0ff */
[----:B------:R-:W-:-:S05]  /*9070*/  @!P3 IMAD R3, R3, 0x180, RZ ;  /* 0x000001800303b824 */ /* 0x000fca00078e02ff */
[----:B------:R-:W-:Y:S02]  /*9080*/  @!P3 IADD3.X R5, R25, UR36, R3, P4, !PT ;  /* 0x000000241905bc10 */ /* 0x000fe4000a7fe403 */
[----:B--2---:R-:W-:-:S05]  /*9090*/  @!P3 PRMT R3, R16, 0x8880, RZ ;  /* 0x000088801003b816 */ /* 0x004fca00000000ff */
[----:B------:R-:W-:-:S04]  /*90a0*/  @!P3 IMAD R2, R3, R18, RZ ;  /* 0x000000120302b224 */ /* 0x000fc800078e02ff */
[----:B----4-:R-:W-:-:S05]  /*90b0*/  @!P3 IMAD R3, R39, R17, R2 ;  /* 0x000000112703b224 */ /* 0x010fca00078e0202 */
        /* <DEDUP_REMOVED lines=9> */
[----:B------:R-:W-:Y:S02]  /*9150*/  @!P3 IMAD R3, R37, R17, R2 ;  /* 0x000000112503b224 */ /* 0x000fe400078e0202 */
[----:B------:R-:W2:Y:S04]  /*9160*/  LDL.LU R37, [R1+0x3ac] ;  /* 0x0003ac0001257983 */ /* 0x000ea80000300800 */
[----:B------:R0:W-:Y:S01]  /*9170*/  @!P3 STG.E.U8 desc[UR38][R4.64+0x1], R3 ;  /* 0x000001030400b986 */ /* 0x0001e2000c101126 */
[----:B------:R-:W-:-:S03]  /*9180*/  ISETP.LT.OR P3, PT, R0, 0x9, !P0 ;  /* 0x000000090000780c */ /* 0x000fc60004761670 */
[----:B------:R-:W3:Y:S04]  /*9190*/  LDL.LU R38, [R1+0x3b4] ;  /* 0x0003b40001267983 */ /* 0x000ee80000300800 */
[----:B------:R-:W4:Y:S06]  /*91a0*/  LDL.LU R39, [R1+0x3b8] ;  /* 0x0003b80001277983 */ /* 0x000f2c0000300800 */
[----:B------:R-:W0:Y:S01]  /*91b0*/  @!P3 LDG.E.U8 R16, desc[UR38][R14.64+0x8] ;  /* 0x000008260e10b981 */ /* 0x000e22000c1e1100 */
[----:B------:R-:W-:Y:S01]  /*91c0*/  @!P3 IMAD.MOV.U32 R8, RZ, RZ, R24 ;  /* 0x000000ffff08b224 */ /* 0x000fe200078e0018 */
[----:B0-----:R-:W-:-:S05]  /*91d0*/  @!P3 PRMT R3, R16, 0x8880, RZ ;  /* 0x000088801003b816 */ /* 0x001fca00000000ff */
[----:B------:R-:W-:-:S04]  /*91e0*/  @!P3 IMAD R2, R3, R18, RZ ;  /* 0x000000120302b224 */ /* 0x000fc800078e02ff */
[----:B------:R-:W-:Y:S02]  /*91f0*/  @!P3 IMAD R3, R9, R17, R2 ;  /* 0x000000110903b224 */ /* 0x000fe400078e0202 */
[----:B------:R-:W-:-:S05]  /*9200*/  VIADD R9, R25, UR4 ;  /* 0x0000000419097c36 */ /* 0x000fca0008000000 */
[----:B------:R0:W-:Y:S01]  /*9210*/  @!P3 STG.E.U8 desc[UR38][R8.64+0x8], R3 ;  /* 0x000008030800b986 */ /* 0x0001e2000c101126 */
[----:B------:R-:W-:-:S13]  /*9220*/  ISETP.LT.OR P3, PT, R0, 0xa, !P0 ;  /* 0x0000000a0000780c */ /* 0x000fda0004761670 */
[----:B------:R-:W0:Y:S01]  /*9230*/  @!P3 LDG.E.U8 R16, desc[UR38][R14.64+0x9] ;  /* 0x000009260e10b981 */ /* 0x000e22000c1e1100 */
[----:B------:R-:W-:Y:S02]  /*9240*/  @!P3 IMAD.MOV.U32 R4, RZ, RZ, R24 ;  /* 0x000000ffff04b224 */ /* 0x000fe400078e0018 */
[----:B------:R-:W-:Y:S01]  /*9250*/  @!P3 IMAD.MOV.U32 R5, RZ, RZ, R9 ;  /* 0x000000ffff05b224 */ /* 0x000fe200078e0009 */
[----:B0-----:R-:W-:-:S05]  /*9260*/  @!P3 PRMT R3, R16, 0x8880, RZ ;  /* 0x000088801003b816 */ /* 0x001fca00000000ff */
[----:B------:R-:W-:-:S04]  /*9270*/  @!P3 IMAD R2, R3, R18, RZ ;  /* 0x000000120302b224 */ /* 0x000fc800078e02ff */
[----:B------:R-:W-:-:S05]  /*9280*/  @!P3 IMAD R3, R34, R17, R2 ;  /* 0x000000112203b224 */ /* 0x000fca00078e0202 */
[----:B------:R0:W-:Y:S01]  /*9290*/  @!P3 STG.E.U8 desc[UR38][R4.64+0x9], R3 ;  /* 0x000009030400b986 */ /* 0x0001e2000c101126 */
[----:B------:R-:W-:-:S13]  /*92a0*/  ISETP.LT.OR P3, PT, R0, 0x9, !P1 ;  /* 0x000000090000780c */ /* 0x000fda0004f61670 */
[----:B------:R-:W5:Y:S01]  /*92b0*/  @!P3 LDG.E.U8 R16, desc[UR38][R20.64+0x8] ;  /* 0x000008261410b981 */ /* 0x000f62000c1e1100 */
[----:B0-----:R-:W-:-:S04]  /*92c0*/  @!P3 IADD3 R4, P4, R24, UR37, RZ ;  /* 0x000000251804bc10 */ /* 0x001fc8000ff9e0ff */
[----:B------:R-:W-:Y:S02]  /*92d0*/  @!P3 IADD3.X R5, R9, UR36, RZ, P4, !PT ;  /* 0x000000240905bc10 */ /* 0x000fe4000a7fe4ff */
[----:B-----5:R-:W-:-:S05]  /*92e0*/  @!P3 PRMT R3, R16, 0x8880, RZ ;  /* 0x000088801003b816 */ /* 0x020fca00000000ff */
        /* <DEDUP_REMOVED lines=9> */
[----:B------:R-:W-:Y:S01]  /*9380*/  @!P3 IMAD R3, R13, R17, R2 ;  /* 0x000000110d03b224 */ /* 0x000fe200078e0202 */
[C---:B------:R-:W-:Y:S01]  /*9390*/  ISETP.LT.OR P1, PT, R0.reuse, 0x19, !P5 ;  /* 0x000000190000780c */ /* 0x040fe20006f21670 */
[----:B------:R-:W5:Y:S04]  /*93a0*/  LDL.LU R13, [R1+0x3bc] ;  /* 0x0003bc00010d7983 */ /* 0x000f680000300800 */
[----:B------:R0:W-:Y:S01]  /*93b0*/  @!P3 STG.E.U8 desc[UR38][R4.64+0x9], R3 ;  /* 0x000009030400b986 */ /* 0x0001e2000c101126 */
[----:B------:R-:W-:-:S03]  /*93c0*/  ISETP.LT.OR P3, PT, R0, 0x11, !P5 ;  /* 0x000000110000780c */ /* 0x000fc60006f61670 */
[----:B------:R-:W5:Y:S04]  /*93d0*/  LDL.LU R34, [R1+0x380] ;  /* 0x0003800001227983 */ /* 0x000f680000300800 */
[----:B------:R-:W5:Y:S06]  /*93e0*/  LDL.LU R35, [R1+0x384] ;  /* 0x0003840001237983 */ /* 0x000f6c0000300800 */
[----:B------:R-:W0:Y:S02]  /*93f0*/  @!P3 LDG.E.U8 R16, desc[UR38][R28.64+0x10] ;  /* 0x000010261c10b981 */ /* 0x000e24000c1e1100 */
[----:B0-----:R-:W-:-:S05]  /*9400*/  @!P3 PRMT R3, R16, 0x8880, RZ ;  /* 0x000088801003b816 */ /* 0x001fca00000000ff */
[----:B------:R-:W-:-:S04]  /*9410*/  @!P3 IMAD R2, R3, R18, RZ ;  /* 0x000000120302b224 */ /* 0x000fc800078e02ff */
[----:B------:R-:W-:-:S05]  /*9420*/  @!P3 IMAD R3, R26, R17, R2 ;  /* 0x000000111a03b224 */ /* 0x000fca00078e0202 */
[----:B------:R0:W-:Y:S01]  /*9430*/  @!P3 STG.E.U8 desc[UR38][R6.64+0x10], R3 ;  /* 0x000010030600b986 */ /* 0x0001e2000c101126 */
[----:B------:R-:W-:-:S13]  /*9440*/  ISETP.LT.OR P3, PT, R0, 0x12, !P5 ;  /* 0x000000120000780c */ /* 0x000fda0006f61670 */
[----:B------:R-:W0:Y:S02]  /*9450*/  @!P3 LDG.E.U8 R16, desc[UR38][R28.64+0x11] ;  /* 0x000011261c10b981 */ /* 0x000e24000c1e1100 */
[----:B0-----:R-:W-:-:S05]  /*9460*/  @!P3 PRMT R3, R16, 0x8880, RZ ;  /* 0x000088801003b816 */ /* 0x001fca00000000ff */
[----:B------:R-:W-:-:S04]  /*9470*/  @!P3 IMAD R2, R3, R18, RZ ;  /* 0x000000120302b224 */ /* 0x000fc800078e02ff */
[----:B------:R-:W-:-:S05]  /*9480*/  @!P3 IMAD R3, R27, R17, R2 ;  /* 0x000000111b03b224 */ /* 0x000fca00078e0202 */
[----:B------:R0:W-:Y:S01]  /*9490*/  @!P3 STG.E.U8 desc[UR38][R6.64+0x11], R3 ;  /* 0x000011030600b986 */ /* 0x0001e2000c101126 */
[----:B------:R-:W-:-:S13]  /*94a0*/  ISETP.LT.OR P3, PT, R0, 0x11, !P6 ;  /* 0x000000110000780c */ /* 0x000fda0007761670 */
[----:B------:R-:W0:Y:S01]  /*94b0*/  @!P3 LDG.E.U8 R16, desc[UR38][R30.64+0x10] ;  /* 0x000010261e10b981 */ /* 0x000e22000c1e1100 */
[----:B------:R-:W-:-:S04]  /*94c0*/  @!P3 IADD3 R4, P4, R6, UR37, RZ ;  /* 0x000000250604bc10 */ /* 0x000fc8000ff9e0ff */
[----:B------:R-:W-:Y:S02]  /*94d0*/  @!P3 IADD3.X R5, R7, UR36, RZ, P4, !PT ;  /* 0x000000240705bc10 */ /* 0x000fe4000a7fe4ff */
[----:B0-----:R-:W-:-:S05]  /*94e0*/  @!P3 PRMT R3, R16, 0x8880, RZ ;  /* 0x000088801003b816 */ /* 0x001fca00000000ff */
[----:B------:R-:W-:-:S04]  /*94f0*/  @!P3 IMAD R2, R3, R18, RZ ;  /* 0x000000120302b224 */ /* 0x000fc800078e02ff */
[----:B------:R-:W-:-:S05]  /*9500*/  @!P3 IMAD R3, R36, R17, R2 ;  /* 0x000000112403b224 */ /* 0x000fca00078e0202 */
[----:B------:R0:W-:Y:S01]  /*9510*/  @!P3 STG.E.U8 desc[UR38][R4.64+0x10], R3 ;  /* 0x000010030400b986 */ /* 0x0001e2000c101126 */
[----:B------:R-:W-:-:S13]  /*9520*/  ISETP.LT.OR P3, PT, R0, 0x12, !P6 ;  /* 0x000000120000780c */ /* 0x000fda0007761670 */
[----:B------:R-:W2:Y:S01]  /*9530*/  @!P3 LDG.E.U8 R16, desc[UR38][R30.64+0x11] ;  /* 0x000011261e10b981 */ /* 0x000ea2000c1e1100 */
[----:B0-----:R-:W-:-:S04]  /*9540*/  @!P3 IADD3 R4, P4, R6, UR37, RZ ;  /* 0x000000250604bc10 */ /* 0x001fc8000ff9e0ff */
[----:B------:R-:W-:Y:S02]  /*9550*/  @!P3 IADD3.X R5, R7, UR36, RZ, P4, !PT ;  /* 0x000000240705bc10 */ /* 0x000fe4000a7fe4ff */
[----:B--2---:R-:W-:-:S05]  /*9560*/  @!P3 PRMT R3, R16, 0x8880, RZ ;  /* 0x000088801003b816 */ /* 0x004fca00000000ff */
[----:B------:R-:W-:-:S04]  /*9570*/  @!P3 IMAD R2, R3, R18, RZ ;  /* 0x000000120302b224 */ /* 0x000fc800078e02ff */
[----:B------:R-:W-:-:S05]  /*9580*/  @!P3 IMAD R3, R37, R17, R2 ;  /* 0x000000112503b224 */ /* 0x000fca00078e0202 */
[----:B------:R0:W-:Y:S04]  /*9590*/  @!P3 STG.E.U8 desc[UR38][R4.64+0x11], R3 ;  /* 0x000011030400b986 */ /* 0x0001e8000c101126 */
[----:B------:R-:W2:Y:S04]  /*95a0*/  @!P1 LDG.E.U8 R16, desc[UR38][R28.64+0x18] ;  /* 0x000018261c109981 */ /* 0x000ea8000c1e1100 */
[----:B0-----:R-:W3:Y:S01]  /*95b0*/  LDL.LU R5, [R1+0x3b0] ;  /* 0x0003b00001057983 */ /* 0x001ee20000300800 */
[----:B--2---:R-:W-:-:S05]  /*95c0*/  @!P1 PRMT R3, R16, 0x8880, RZ ;  /* 0x0000888010039816 */ /* 0x004fca00000000ff */
[----:B------:R-:W-:-:S04]  /*95d0*/  @!P1 IMAD R2, R3, R18, RZ ;  /* 0x0000001203029224 */ /* 0x000fc800078e02ff */
[----:B---3--:R-:W-:-:S05]  /*95e0*/  @!P1 IMAD R3, R5, R17, R2 ;  /* 0x0000001105039224 */ /* 0x008fca00078e0202 */
[----:B------:R0:W-:Y:S01]  /*95f0*/  @!P1 STG.E.U8 desc[UR38][R6.64+0x18], R3 ;  /* 0x0000180306009986 */ /* 0x0001e2000c101126 */
[----:B------:R-:W-:-:S13]  /*9600*/  ISETP.LT.OR P1, PT, R0, 0x1a, !P5 ;  /* 0x0000001a0000780c */ /* 0x000fda0006f21670 */
[----:B------:R-:W0:Y:S01]  /*9610*/  @!P1 LDG.E.U8 R16, desc[UR38][R28.64+0x19] ;  /* 0x000019261c109981 */ /* 0x000e22000c1e1100 */
[----:B------:R-:W-:Y:S02]  /*9620*/  ISETP.LT.OR P4, PT, R0, 0x19, !P6 ;  /* 0x000000190000780c */ /* 0x000fe40007781670 */
[----:B0-----:R-:W-:-:S05]  /*9630*/  @!P1 PRMT R3, R16, 0x8880, RZ ;  /* 0x0000888010039816 */ /* 0x001fca00000000ff */
[----:B------:R-:W-:-:S04]  /*9640*/  @!P1 IMAD R2, R3, R18, RZ ;  /* 0x0000001203029224 */ /* 0x000fc800078e02ff */
[----:B------:R-:W-:-:S05]  /*9650*/  @!P1 IMAD R3, R38, R17, R2 ;  /* 0x0000001126039224 */ /* 0x000fca00078e0202 */
[----:B------:R0:W-:Y:S04]  /*9660*/  @!P1 STG.E.U8 desc[UR38][R6.64+0x19], R3 ;  /* 0x0000190306009986 */ /* 0x0001e8000c101126 */
[----:B------:R-:W0:Y:S01]  /*9670*/  @!P4 LDG.E.U8 R16, desc[UR38][R30.64+0x18] ;  /* 0x000018261e10c981 */ /* 0x000e22000c1e1100 */
[----:B------:R-:W-:-:S04]  /*9680*/  @!P4 IADD3 R36, P3, R6, UR37, RZ ;  /* 0x000000250624cc10 */ /* 0x000fc8000ff7e0ff */
[----:B------:R-:W-:Y:S02]  /*9690*/  @!P4 IADD3.X R37, R7, UR36, RZ, P3, !PT ;  /* 0x000000240725cc10 */ /* 0x000fe40009ffe4ff */
[----:B------:R-:W-:Y:S02]  /*96a0*/  ISETP.LT.OR P3, PT, R0, 0x1a, !P6 ;  /* 0x0000001a0000780c */ /* 0x000fe40007761670 */
[----:B0-----:R-:W-:-:S05]  /*96b0*/  @!P4 PRMT R3, R16, 0x8880, RZ ;  /* 0x000088801003c816 */ /* 0x001fca00000000ff */
[----:B------:R-:W-:-:S04]  /*96c0*/  @!P4 IMAD R2, R3, R18, RZ ;  /* 0x000000120302c224 */ /* 0x000fc800078e02ff */
[----:B----4-:R-:W-:-:S05]  /*96d0*/  @!P4 IMAD R3, R39, R17, R2 ;  /* 0x000000112703c224 */ /* 0x010fca00078e0202 */
[----:B------:R0:W-:Y:S04]  /*96e0*/  @!P4 STG.E.U8 desc[UR38][R36.64+0x18], R3 ;  /* 0x000018032400c986 */ /* 0x0001e8000c101126 */
[----:B------:R-:W2:Y:S01]  /*96f0*/  @!P3 LDG.E.U8 R16, desc[UR38][R30.64+0x19] ;  /* 0x000019261e10b981 */ /* 0x000ea2000c1e1100 */
[----:B------:R-:W-:-:S04]  /*9700*/  @!P3 IADD3 R26, P0, R6, UR37, RZ ;  /* 0x00000025061abc10 */ /* 0x000fc8000ff1e0ff */
[----:B------:R-:W-:Y:S02]  /*9710*/  @!P3 IADD3.X R27, R7, UR36, RZ, P0, !PT ;  /* 0x00000024071bbc10 */ /* 0x000fe400087fe4ff */
[----:B------:R-:W-:Y:S01]  /*9720*/  LOP3.LUT P0, RZ, R19, 0x2, RZ, 0xc0, !PT ;  /* 0x0000000213ff7812 */ /* 0x000fe2000780c0ff */
[----:B0-----:R-:W3:Y:S01]  /*9730*/  LDL.LU R37, [R1+0x388] ;  /* 0x0003880001257983 */ /* 0x001ee20000300800 */
[----:B--2---:R-:W-:-:S05]  /*9740*/  @!P3 PRMT R3, R16, 0x8880, RZ ;  /* 0x000088801003b816 */ /* 0x004fca00000000ff */
[----:B------:R-:W-:-:S04]  /*9750*/  @!P3 IMAD R2, R3, R18, RZ ;  /* 0x000000120302b224 */ /* 0x000fc800078e02ff */
[----:B-----5:R-:W-:Y:S01]  /*9760*/  @!P3 IMAD R3, R13, R17, R2 ;  /* 0x000000110d03b224 */ /* 0x020fe200078e0202 */
[----:B------:R-:W-:Y:S01]  /*9770*/  IADD3 R4, P1, R6, UR6, RZ ;  /* 0x0000000606047c10 */ /* 0x000fe2000ff3e0ff */
[----:B------:R-:W2:Y:S04]  /*9780*/  LDL.LU R13, [R1+0x38c] ;  /* 0x00038c00010d7983 */ /* 0x000ea80000300800 */
[----:B------:R0:W-:Y:S01]  /*9790*/  @!P3 STG.E.U8 desc[UR38][R26.64+0x19], R3 ;  /* 0x000019031a00b986 */ /* 0x0001e2000c101126 */
[C---:B------:R-:W-:Y:S02]  /*97a0*/  ISETP.LT.OR P3, PT, R0.reuse, 0x11, !P0 ;  /* 0x000000110000780c */ /* 0x040fe40004761670 */
[----:B------:R-:W-:Y:S01]  /*97b0*/  IADD3.X R5, R7, UR5, RZ, P1, !PT ;  /* 0x0000000507057c10 */ /* 0x000fe20008ffe4ff */
[----:B0-----:R-:W4:Y:S10]  /*97c0*/  LDL.LU R27, [R1+0x390] ;  /* 0x00039000011b7983 */ /* 0x001f340000300800 */
[----:B------:R-:W5:Y:S01]  /*97d0*/  @!P3 LDG.E.U8 R16, desc[UR38][R236.64+0x10] ;  /* 0x00001026ec10b981 */ /* 0x000f62000c1e1100 */
[----:B------:R-:W-:-:S03]  /*97e0*/  ISETP.LT.OR P1, PT, R0, 0x21, !P6 ;  /* 0x000000210000780c */ /* 0x000fc60007721670 */
[----:B------:R-:W4:Y:S01]  /*97f0*/  LDL.LU R36, [R1+0x394] ;  /* 0x0003940001247983 */ /* 0x000f220000300800 */
[----:B-----5:R-:W-:-:S05]  /*9800*/  @!P3 PRMT R3, R16, 0x8880, RZ ;  /* 0x000088801003b816 */ /* 0x020fca00000000ff */
        /* <DEDUP_REMOVED lines=13> */
[----:B------:R-:W-:-:S04]  /*98e0*/  @!P3 IADD3 R34, P4, R10, UR37, RZ ;  /* 0x000000250a22bc10 */ /* 0x000fc8000ff9e0ff */
[----:B------:R-:W-:Y:S02]  /*98f0*/  @!P3 IADD3.X R35, R11, UR36, RZ, P4, !PT ;  /* 0x000000240b23bc10 */ /* 0x000fe4000a7fe4ff */
[----:B0-----:R-:W-:-:S05]  /*9900*/  @!P3 PRMT R3, R16, 0x8880, RZ ;  /* 0x000088801003b816 */ /* 0x001fca00000000ff */
[----:B------:R-:W-:-:S04]  /*9910*/  @!P3 IMAD R2, R3, R18, RZ ;  /* 0x000000120302b224 */ /* 0x000fc800078e02ff */
[----:B---3--:R-:W-:Y:S02]  /*9920*/  @!P3 IMAD R3, R37, R17, R2 ;  /* 0x000000112503b224 */ /* 0x008fe400078e0202 */
[----:B------:R-:W3:Y:S04]  /*9930*/  LDL.LU R37, [R1+0x398] ;  /* 0x0003980001257983 */ /* 0x000ee80000300800 */
[----:B------:R0:W-:Y:S01]  /*9940*/  @!P3 STG.E.U8 desc[UR38][R34.64+0x10], R3 ;  /* 0x000010032200b986 */ /* 0x0001e2000c101126 */
[----:B------:R-:W-:-:S13]  /*9950*/  ISETP.LT.OR P3, PT, R0, 0x12, !P2 ;  /* 0x000000120000780c */ /* 0x000fda0005761670 */
[----:B------:R-:W5:Y:S01]  /*9960*/  @!P3 LDG.E.U8 R16, desc[UR38][R234.64+0x11] ;  /* 0x00001126ea10b981 */ /* 0x000f62000c1e1100 */
[----:B0-----:R-:W-:-:S04]  /*9970*/  @!P3 IADD3 R34, P4, R10, UR37, RZ ;  /* 0x000000250a22bc10 */ /* 0x001fc8000ff9e0ff */
[----:B------:R-:W-:Y:S02]  /*9980*/  @!P3 IADD3.X R35, R11, UR36, RZ, P4, !PT ;  /* 0x000000240b23bc10 */ /* 0x000fe4000a7fe4ff */
[----:B-----5:R-:W-:-:S05]  /*9990*/  @!P3 PRMT R3, R16, 0x8880, RZ ;  /* 0x000088801003b816 */ /* 0x020fca00000000ff */
[----:B------:R-:W-:-:S04]  /*99a0*/  @!P3 IMAD R2, R3, R18, RZ ;  /* 0x000000120302b224 */ /* 0x000fc800078e02ff */
[----:B--2---:R-:W-:Y:S02]  /*99b0*/  @!P3 IMAD R3, R13, R17, R2 ;  /* 0x000000110d03b224 */ /* 0x004fe400078e0202 */
[----:B------:R-:W2:Y:S04]  /*99c0*/  LDL.LU R13, [R1+0x39c] ;  /* 0x00039c00010d7983 */ /* 0x000ea80000300800 */
[----:B------:R0:W-:Y:S01]  /*99d0*/  @!P3 STG.E.U8 desc[UR38][R34.64+0x11], R3 ;  /* 0x000011032200b986 */ /* 0x0001e2000c101126 */
[----:B------:R-:W-:Y:S02]  /*99e0*/  ISETP.LT.OR P3, PT, R0, 0x19, !P0 ;  /* 0x000000190000780c */ /* 0x000fe40004761670 */
[----:B------:R-:W-:Y:S01]  /*99f0*/  LOP3.LUT P1, RZ, R19, 0x80000000, RZ, 0xc0, !PT ;  /* 0x8000000013ff7812 */ /* 0x000fe2000782c0ff */
[----:B0-----:R-:W5:Y:S10]  /*9a00*/  LDL.LU R34, [R1+0x360] ;  /* 0x0003600001227983 */ /* 0x001f740000300800 */
[----:B------:R-:W4:Y:S04]  /*9a10*/  @!P3 LDG.E.U8 R16, desc[UR38][R236.64+0x18] ;  /* 0x00001826ec10b981 */ /* 0x000f28000c1e1100 */
[----:B------:R-:W5:Y:S01]  /*9a20*/  LDL.LU R35, [R1+0x364] ;  /* 0x0003640001237983 */ /* 0x000f620000300800 */
[----:B----4-:R-:W-:-:S05]  /*9a30*/  @!P3 PRMT R3, R16, 0x8880, RZ ;  /* 0x000088801003b816 */ /* 0x010fca00000000ff */
        /* <DEDUP_REMOVED lines=15> */
[----:B---3--:R-:W-:-:S05]  /*9b30*/  @!P3 IMAD R3, R37, R17, R2 ;  /* 0x000000112503b224 */ /* 0x008fca00078e0202 */
[----:B------:R0:W-:Y:S01]  /*9b40*/  @!P3 STG.E.U8 desc[UR38][R26.64+0x18], R3 ;  /* 0x000018031a00b986 */ /* 0x0001e2000c101126 */
[----:B------:R-:W-:-:S13]  /*9b50*/  ISETP.LT.OR P3, PT, R0, 0x1a, !P2 ;  /* 0x0000001a0000780c */ /* 0x000fda0005761670 */
[----:B------:R-:W3:Y:S01]  /*9b60*/  @!P3 LDG.E.U8 R16, desc[UR38][R234.64+0x19] ;  /* 0x00001926ea10b981 */ /* 0x000ee2000c1e1100 */
[----:B0-----:R-:W-:-:S04]  /*9b70*/  @!P3 IADD3 R26, P4, R10, UR37, RZ ;  /* 0x000000250a1abc10 */ /* 0x001fc8000ff9e0ff */
[----:B------:R-:W-:Y:S02]  /*9b80*/  @!P3 IADD3.X R27, R11, UR36, RZ, P4, !PT ;  /* 0x000000240b1bbc10 */ /* 0x000fe4000a7fe4ff */
[----:B------:R-:W-:Y:S02]  /*9b90*/  ISETP.LT.OR P4, PT, R0, 0x22, !P6 ;  /* 0x000000220000780c */ /* 0x000fe40007781670 */
[----:B---3--:R-:W-:-:S05]  /*9ba0*/  @!P3 PRMT R3, R16, 0x8880, RZ ;  /* 0x000088801003b816 */ /* 0x008fca00000000ff */
[----:B------:R-:W-:-:S04]  /*9bb0*/  @!P3 IMAD R2, R3, R18, RZ ;  /* 0x000000120302b224 */ /* 0x000fc800078e02ff */
[----:B--2---:R-:W-:Y:S01]  /*9bc0*/  @!P3 IMAD R3, R13, R17, R2 ;  /* 0x000000110d03b224 */ /* 0x004fe200078e0202 */
[----:B------:R-:W-:Y:S01]  /*9bd0*/  LOP3.LUT P0, RZ, R19, 0x40000000, RZ, 0xc0, !PT ;  /* 0x4000000013ff7812 */ /* 0x000fe2000780c0ff */
[----:B------:R-:W2:Y:S04]  /*9be0*/  LDL.LU R13, [R1+0x36c] ;  /* 0x00036c00010d7983 */ /* 0x000ea80000300800 */
[----:B------:R0:W-:Y:S01]  /*9bf0*/  @!P3 STG.E.U8 desc[UR38][R26.64+0x19], R3 ;  /* 0x000019031a00b986 */ /* 0x0001e2000c101126 */
[----:B------:R-:W-:-:S04]  /*9c00*/  @!P4 IADD3 R36, P3, R6, UR37, RZ ;  /* 0x000000250624cc10 */ /* 0x000fc8000ff7e0ff */
[----:B------:R-:W-:Y:S02]  /*9c10*/  @!P4 IADD3.X R37, R7, UR36, RZ, P3, !PT ;  /* 0x000000240725cc10 */ /* 0x000fe40009ffe4ff */
[----:B------:R-:W-:Y:S01]  /*9c20*/  ISETP.LT.OR P3, PT, R0, 0x11, !P1 ;  /* 0x000000110000780c */ /* 0x000fe20004f61670 */
[----:B0-----:R-:W3:Y:S04]  /*9c30*/  LDL.LU R26, [R1+0x370] ;  /* 0x00037000011a7983 */ /* 0x001ee80000300800 */
[----:B------:R-:W4:Y:S08]  /*9c40*/  LDL.LU R27, [R1+0x374] ;  /* 0x00037400011b7983 */ /* 0x000f300000300800 */
[----:B------:R-:W5:Y:S02]  /*9c50*/  @!P3 LDG.E.U8 R16, desc[UR38][R232.64+0x10] ;  /* 0x00001026e810b981 */ /* 0x000f64000c1e1100 */
        /* <DEDUP_REMOVED lines=12> */
[----:B------:R-:W-:Y:S02]  /*9d20*/  LOP3.LUT R19, R19, 0xefffffff, RZ, 0xc0, !PT ;  /* 0xefffffff13137812 */ /* 0x000fe400078ec0ff */
[----:B0-----:R-:W-:-:S05]  /*9d30*/  @!P3 PRMT R3, R16, 0x8880, RZ ;  /* 0x000088801003b816 */ /* 0x001fca00000000ff */
[----:B------:R-:W-:Y:S02]  /*9d40*/  @!P3 IMAD R2, R3, R18, RZ ;  /* 0x000000120302b224 */ /* 0x000fe400078e02ff */
[----:B------:R-:W5:Y:S01]  /*9d50*/  LDL.LU R3, [R1+0x368] ;  /* 0x0003680001037983 */ /* 0x000f620000300800 */
[----:B------:R-:W-:Y:S02]  /*9d60*/  @P2 LOP3.LUT R19, R19, 0x10000000, RZ, 0xfc, !PT ;  /* 0x1000000013132812 */ /* 0x000fe400078efcff */
[----:B------:R-:W-:-:S04]  /*9d70*/  @!P3 IADD3 R34, P2, R4, UR37, RZ ;  /* 0x000000250422bc10 */ /* 0x000fc8000ff5e0ff */
[----:B------:R-:W-:Y:S01]  /*9d80*/  @!P3 IADD3.X R35, R5, UR36, RZ, P2, !PT ;  /* 0x000000240523bc10 */ /* 0x000fe200097fe4ff */
[----:B-----5:R-:W-:-:S05]  /*9d90*/  @!P3 IMAD R3, R3, R17, R2 ;  /* 0x000000110303b224 */ /* 0x020fca00078e0202 */
        /* <DEDUP_REMOVED lines=10> */
[----:B------:R-:W-:-:S03]  /*9e40*/  ISETP.LT.OR P3, PT, R0, 0x19, !P1 ;  /* 0x000000190000780c */ /* 0x000fc60004f61670 */
[----:B0-----:R-:W5:Y:S10]  /*9e50*/  LDL.LU R34, [R1+0x340] ;  /* 0x0003400001227983 */ /* 0x001f740000300800 */
[----:B------:R-:W3:Y:S04]  /*9e60*/  @!P3 LDG.E.U8 R16, desc[UR38][R232.64+0x18] ;  /* 0x00001826e810b981 */ /* 0x000ee8000c1e1100 */
[----:B------:R-:W5:Y:S01]  /*9e70*/  LDL.LU R35, [R1+0x344] ;  /* 0x0003440001237983 */ /* 0x000f620000300800 */
[----:B---3--:R-:W-:-:S05]  /*9e80*/  @!P3 PRMT R3, R16, 0x8880, RZ ;  /* 0x000088801003b816 */ /* 0x008fca00000000ff */
[----:B------:R-:W-:-:S04]  /*9e90*/  @!P3 IMAD R2, R3, R18, RZ ;  /* 0x000000120302b224 */ /* 0x000fc800078e02ff */
[----:B------:R-:W-:-:S05]  /*9ea0*/  @!P3 IMAD R3, R26, R17, R2 ;  /* 0x000000111a03b224 */ /* 0x000fca00078e0202 */
[----:B------:R0:W-:Y:S01]  /*9eb0*/  @!P3 STG.E.U8 desc[UR38][R4.64+0x18], R3 ;  /* 0x000018030400b986 */ /* 0x0001e2000c101126 */
[----:B------:R-:W-:-:S13]  /*9ec0*/  ISETP.LT.OR P3, PT, R0, 0x1a, !P1 ;  /* 0x0000001a0000780c */ /* 0x000fda0004f61670 */
[----:B------:R-:W0:Y:S02]  /*9ed0*/  @!P3 LDG.E.U8 R16, desc[UR38][R232.64+0x19] ;  /* 0x00001926e810b981 */ /* 0x000e24000c1e1100 */
[----:B0-----:R-:W-:-:S05]  /*9ee0*/  @!P3 PRMT R3, R16, 0x8880, RZ ;  /* 0x000088801003b816 */ /* 0x001fca00000000ff */
[----:B------:R-:W-:-:S04]  /*9ef0*/  @!P3 IMAD R2, R3, R18, RZ ;  /* 0x000000120302b224 */ /* 0x000fc800078e02ff */
[----:B----4-:R-:W-:-:S05]  /*9f00*/  @!P3 IMAD R3, R27, R17, R2 ;  /* 0x000000111b03b224 */ /* 0x010fca00078e0202 */
[----:B------:R0:W-:Y:S01]  /*9f10*/  @!P3 STG.E.U8 desc[UR38][R4.64+0x19], R3 ;  /* 0x000019030400b986 */ /* 0x0001e2000c101126 */
[----:B------:R-:W-:-:S13]  /*9f20*/  ISETP.LT.OR P3, PT, R0, 0x19, !P0 ;  /* 0x000000190000780c */ /* 0x000fda0004761670 */
[----:B------:R-:W0:Y:S02]  /*9f30*/  @!P3 LDG.E.U8 R16, desc[UR38][R22.64+0x18] ;  /* 0x000018261610b981 */ /* 0x000e24000c1e1100 */
[----:B0-----:R-:W-:-:S05]  /*9f40*/  @!P3 PRMT R3, R16, 0x8880, RZ ;  /* 0x000088801003b816 */ /* 0x001fca00000000ff */
[----:B------:R-:W-:Y:S02]  /*9f50*/  @!P3 IMAD R2, R3, R18, RZ ;  /* 0x000000120302b224 */ /* 0x000fe400078e02ff */
[----:B------:R-:W3:Y:S01]  /*9f60*/  LDL.LU R3, [R1+0x378] ;  /* 0x0003780001037983 */ /* 0x000ee20000300800 */
[----:B------:R-:W-:-:S04]  /*9f70*/  @!P3 IADD3 R26, P2, R4, UR37, RZ ;  /* 0x00000025041abc10 */ /* 0x000fc8000ff5e0ff */
[----:B------:R-:W-:Y:S01]  /*9f80*/  @!P3 IADD3.X R27, R5, UR36, RZ, P2, !PT ;  /* 0x00000024051bbc10 */ /* 0x000fe200097fe4ff */
[----:B---3--:R-:W-:-:S05]  /*9f90*/  @!P3 IMAD R3, R3, R17, R2 ;  /* 0x000000110303b224 */ /* 0x008fca00078e0202 */
[----:B------:R0:W-:Y:S01]  /*9fa0*/  @!P3 STG.E.U8 desc[UR38][R26.64+0x18], R3 ;  /* 0x000018031a00b986 */ /* 0x0001e2000c101126 */
[----:B------:R-:W-:-:S13]  /*9fb0*/  ISETP.LT.OR P3, PT, R0, 0x1a, !P0 ;  /* 0x0000001a0000780c */ /* 0x000fda0004761670 */
[----:B------:R-:W3:Y:S01]  /*9fc0*/  @!P3 LDG.E.U8 R16, desc[UR38][R22.64+0x19] ;  /* 0x000019261610b981 */ /* 0x000ee2000c1e1100 */
[----:B------:R-:W-:-:S04]  /*9fd0*/  LOP3.LUT R19, R19, 0xf7ffffff, RZ, 0xc0, !PT ;  /* 0xf7ffffff13137812 */ /* 0x000fc800078ec0ff */
[----:B------:R-:W-:Y:S02]  /*9fe0*/  @P1 LOP3.LUT R19, R19, 0x8000000, RZ, 0xfc, !PT ;  /* 0x0800000013131812 */ /* 0x000fe400078efcff */
[----:B0-----:R-:W-:-:S04]  /*9ff0*/  @!P3 IADD3 R26, P1, R4, UR37, RZ ;  /* 0x00000025041abc10 */ /* 0x001fc8000ff3e0ff */
[----:B------:R-:W-:Y:S02]  /*a000*/  @!P3 IADD3.X R27, R5, UR36, RZ, P1, !PT ;  /* 0x00000024051bbc10 */ /* 0x000fe40008ffe4ff */
[----:B------:R-:W-:Y:S02]  /*a010*/  ISETP.GE.AND P1, PT, R12, 0x181, PT ;  /* 0x000001810c00780c */ /* 0x000fe40003f26270 */
[----:B---3--:R-:W-:-:S05]  /*a020*/  @!P3 PRMT R3, R16, 0x8880, RZ ;  /* 0x000088801003b816 */ /* 0x008fca00000000ff */
[----:B------:R-:W-:-:S04]  /*a030*/  @!P3 IMAD R2, R3, R18, RZ ;  /* 0x000000120302b224 */ /* 0x000fc800078e02ff */
[----:B--2---:R-:W-:Y:S01]  /*a040*/  @!P3 IMAD R3, R13, R17, R2 ;  /* 0x000000110d03b224 */ /* 0x004fe200078e0202 */
[----:B------:R-:W-:Y:S01]  /*a050*/  ISETP.GE.AND P2, PT, R12, 0x189, PT ;  /* 0x000001890c00780c */ /* 0x000fe20003f46270 */
[----:B------:R-:W2:Y:S04]  /*a060*/  LDL.LU R13, [R1+0x34c] ;  /* 0x00034c00010d7983 */ /* 0x000ea80000300800 */
[----:B------:R0:W-:Y:S01]  /*a070*/  @!P3 STG.E.U8 desc[UR38][R26.64+0x19], R3 ;  /* 0x000019031a00b986 */ /* 0x0001e2000c101126 */
[----:B------:R-:W-:-:S13]  /*a080*/  ISETP.LT.OR P3, PT, R0, 0x11, !P1 ;  /* 0x000000110000780c */ /* 0x000fda0004f61670 */
[----:B------:R-:W3:Y:S01]  /*a090*/  @!P3 LDG.E.U8 R16, desc[UR38][R14.64+0x10] ;  /* 0x000010260e10b981 */ /* 0x000ee2000c1e1100 */
[----:B0-----:R-:W-:Y:S02]  /*a0a0*/  @!P3 IMAD.MOV.U32 R26, RZ, RZ, R24 ;  /* 0x000000ffff1ab224 */ /* 0x001fe400078e0018 */
[----:B------:R-:W-:Y:S01]  /*a0b0*/  @!P3 IMAD.MOV.U32 R27, RZ, RZ, R9 ;  /* 0x000000ffff1bb224 */ /* 0x000fe200078e0009 */
[----:B---3--:R-:W-:-:S05]  /*a0c0*/  @!P3 PRMT R3, R16, 0x8880, RZ ;  /* 0x000088801003b816 */ /* 0x008fca00000000ff */
[----:B------:R-:W-:-:S04]  /*a0d0*/  @!P3 IMAD R2, R3, R18, RZ ;  /* 0x000000120302b224 */ /* 0x000fc800078e02ff */
[----:B-----5:R-:W-:Y:S02]  /*a0e0*/  @!P3 IMAD R3, R34, R17, R2 ;  /* 0x000000112203b224 */ /* 0x020fe400078e0202 */
[----:B------:R-:W3:Y:S04]  /*a0f0*/  LDL.LU R34, [R1+0x350] ;  /* 0x0003500001227983 */ /* 0x000ee80000300800 */
[----:B------:R0:W-:Y:S01]  /*a100*/  @!P3 STG.E.U8 desc[UR38][R26.64+0x10], R3 ;  /* 0x000010031a00b986 */ /* 0x0001e2000c101126 */
[----:B------:R-:W-:-:S13]  /*a110*/  ISETP.LT.OR P3, PT, R0, 0x12, !P1 ;  /* 0x000000120000780c */ /* 0x000fda0004f61670 */
[----:B------:R-:W4:Y:S01]  /*a120*/  @!P3 LDG.E.U8 R16, desc[UR38][R14.64+0x11] ;  /* 0x000011260e10b981 */ /* 0x000f22000c1e1100 */
[----:B0-----:R-:W-:Y:S02]  /*a130*/  @!P3 IMAD.MOV.U32 R26, RZ, RZ, R24 ;  /* 0x000000ffff1ab224 */ /* 0x001fe400078e0018 */
[----:B------:R-:W-:Y:S01]  /*a140*/  @!P3 IMAD.MOV.U32 R27, RZ, RZ, R9 ;  /* 0x000000ffff1bb224 */ /* 0x000fe200078e0009 */
[----:B----4-:R-:W-:-:S05]  /*a150*/  @!P3 PRMT R3, R16, 0x8880, RZ ;  /* 0x000088801003b816 */ /* 0x010fca00000000ff */
[----:B------:R-:W-:-:S04]  /*a160*/  @!P3 IMAD R2, R3, R18, RZ ;  /* 0x000000120302b224 */ /* 0x000fc800078e02ff */
[----:B------:R-:W-:Y:S02]  /*a170*/  @!P3 IMAD R3, R35, R17, R2 ;  /* 0x000000112303b224 */ /* 0x000fe400078e0202 */
[----:B------:R-:W4:Y:S04]  /*a180*/  LDL.LU R35, [R1+0x354] ;  /* 0x0003540001237983 */ /* 0x000f280000300800 */
        /* <DEDUP_REMOVED lines=21> */
[----:B------:R-:W-:-:S13]  /*a2e0*/  ISETP.LT.OR P3, PT, R0, 0x19, !P1 ;  /* 0x000000190000780c */ /* 0x000fda0004f61670 */
[----:B------:R-:W5:Y:S01]  /*a2f0*/  @!P3 LDG.E.U8 R16, desc[UR38][R14.64+0x18] ;  /* 0x000018260e10b981 */ /* 0x000f62000c1e1100 */
[----:B0-----:R-:W-:Y:S02]  /*a300*/  @!P3 IMAD.MOV.U32 R26, RZ, RZ, R24 ;  /* 0x000000ffff1ab224 */ /* 0x001fe400078e0018 */
[----:B------:R-:W-:Y:S01]  /*a310*/  @!P3 IMAD.MOV.U32 R27, RZ, RZ, R9 ;  /* 0x000000ffff1bb224 */ /* 0x000fe200078e0009 */
[----:B-----5:R-:W-:-:S05]  /*a320*/  @!P3 PRMT R3, R16, 0x8880, RZ ;  /* 0x000088801003b816 */ /* 0x020fca00000000ff */
[----:B------:R-:W-:-:S04]  /*a330*/  @!P3 IMAD R2, R3, R18, RZ ;  /* 0x000000120302b224 */ /* 0x000fc800078e02ff */
[----:B---3--:R-:W-:Y:S02]  /*a340*/  @!P3 IMAD R3, R34, R17, R2 ;  /* 0x000000112203b224 */ /* 0x008fe400078e0202 */
[----:B------:R-:W3:Y:S04]  /*a350*/  LDL.LU R34, [R1+0x320] ;  /* 0x0003200001227983 */ /* 0x000ee80000300800 */
[----:B------:R0:W-:Y:S01]  /*a360*/  @!P3 STG.E.U8 desc[UR38][R26.64+0x18], R3 ;  /* 0x000018031a00b986 */ /* 0x0001e2000c101126 */
[----:B------:R-:W-:-:S13]  /*a370*/  ISETP.LT.OR P3, PT, R0, 0x1a, !P1 ;  /* 0x0000001a0000780c */ /* 0x000fda0004f61670 */
[----:B------:R-:W5:Y:S01]  /*a380*/  @!P3 LDG.E.U8 R16, desc[UR38][R14.64+0x19] ;  /* 0x000019260e10b981 */ /* 0x000f62000c1e1100 */
[----:B0-----:R-:W-:Y:S02]  /*a390*/  @!P3 IMAD.MOV.U32 R26, RZ, RZ, R24 ;  /* 0x000000ffff1ab224 */ /* 0x001fe400078e0018 */
[----:B------:R-:W-:Y:S01]  /*a3a0*/  @!P3 IMAD.MOV.U32 R27, RZ, RZ, R9 ;  /* 0x000000ffff1bb224 */ /* 0x000fe200078e0009 */
[----:B-----5:R-:W-:-:S05]  /*a3b0*/  @!P3 PRMT R3, R16, 0x8880, RZ ;  /* 0x000088801003b816 */ /* 0x020fca00000000ff */
[----:B------:R-:W-:-:S04]  /*a3c0*/  @!P3 IMAD R2, R3, R18, RZ ;  /* 0x000000120302b224 */ /* 0x000fc800078e02ff */
[----:B----4-:R-:W-:Y:S02]  /*a3d0*/  @!P3 IMAD R3, R35, R17, R2 ;  /* 0x000000112303b224 */ /* 0x010fe400078e0202 */
[----:B------:R-:W4:Y:S04]  /*a3e0*/  LDL.LU R35, [R1+0x324] ;  /* 0x0003240001237983 */ /* 0x000f280000300800 */
[----:B------:R0:W-:Y:S01]  /*a3f0*/  @!P3 STG.E.U8 desc[UR38][R26.64+0x19], R3 ;  /* 0x000019031a00b986 */ /* 0x0001e2000c101126 */
[----:B------:R-:W-:-:S13]  /*a400*/  ISETP.LT.OR P3, PT, R0, 0x19, !P2 ;  /* 0x000000190000780c */ /* 0x000fda0005761670 */
[----:B------:R-:W0:Y:S02]  /*a410*/  @!P3 LDG.E.U8 R16, desc[UR38][R20.64+0x18] ;  /* 0x000018261410b981 */ /* 0x000e24000c1e1100 */
[----:B0-----:R-:W-:-:S05]  /*a420*/  @!P3 PRMT R3, R16, 0x8880, RZ ;  /* 0x000088801003b816 */ /* 0x001fca00000000ff */
[----:B------:R-:W-:Y:S02]  /*a430*/  @!P3 IMAD R2, R3, R18, RZ ;  /* 0x000000120302b224 */ /* 0x000fe400078e02ff */
[----:B------:R-:W5:Y:S01]  /*a440*/  LDL.LU R3, [R1+0x358] ;  /* 0x0003580001037983 */ /* 0x000f620000300800 */
        /* <DEDUP_REMOVED lines=10> */
[----:B--2---:R-:W-:Y:S01]  /*a4f0*/  @!P3 IMAD R3, R13, R17, R2 ;  /* 0x000000110d03b224 */ /* 0x004fe200078e0202 */
[C---:B------:R-:W-:Y:S01]  /*a500*/  ISETP.LT.OR P1, PT, R0.reuse, 0x21, !P6 ;  /* 0x000000210000780c */ /* 0x040fe20007721670 */
        /* <DEDUP_REMOVED lines=15> */
[----:B------:R0:W-:Y:S04]  /*a600*/  @!P3 STG.E.U8 desc[UR38][R6.64+0x21], R3 ;  /* 0x000021030600b986 */ /* 0x0001e8000c101126 */
[----:B------:R-:W0:Y:S02]  /*a610*/  @!P1 LDG.E.U8 R16, desc[UR38][R30.64+0x20] ;  /* 0x000020261e109981 */ /* 0x000e24000c1e1100 */
[----:B0-----:R-:W-:-:S05]  /*a620*/  @!P1 PRMT R3, R16, 0x8880, RZ ;  /* 0x0000888010039816 */ /* 0x001fca00000000ff */
[----:B------:R-:W-:Y:S02]  /*a630*/  @!P1 IMAD R2, R3, R18, RZ ;  /* 0x0000001203029224 */ /* 0x000fe400078e02ff */
[----:B------:R-:W3:Y:S02]  /*a640*/  LDL.LU R3, [R1+0x328] ;  /* 0x0003280001037983 */ /* 0x000ee40000300800 */
[----:B---3--:R-:W-:-:S05]  /*a650*/  @!P1 IMAD R3, R3, R17, R2 ;  /* 0x0000001103039224 */ /* 0x008fca00078e0202 */
[----:B------:R0:W-:Y:S04]  /*a660*/  @!P1 STG.E.U8 desc[UR38][R38.64+0x20], R3 ;  /* 0x0000200326009986 */ /* 0x0001e8000c101126 */
[----:B------:R-:W0:Y:S02]  /*a670*/  @!P4 LDG.E.U8 R16, desc[UR38][R30.64+0x21] ;  /* 0x000021261e10c981 */ /* 0x000e24000c1e1100 */
[----:B0-----:R-:W-:-:S05]  /*a680*/  @!P4 PRMT R3, R16, 0x8880, RZ ;  /* 0x000088801003c816 */ /* 0x001fca00000000ff */
[----:B------:R-:W-:-:S04]  /*a690*/  @!P4 IMAD R2, R3, R18, RZ ;  /* 0x000000120302c224 */ /* 0x000fc800078e02ff */
[----:B--2---:R-:W-:Y:S01]  /*a6a0*/  @!P4 IMAD R3, R13, R17, R2 ;  /* 0x000000110d03c224 */ /* 0x004fe200078e0202 */
[C---:B------:R-:W-:Y:S01]  /*a6b0*/  ISETP.LT.OR P2, PT, R0.reuse, 0x29, !P6 ;  /* 0x000000290000780c */ /* 0x040fe20007741670 */
[----:B------:R-:W2:Y:S04]  /*a6c0*/  LDL.LU R13, [R1+0x33c] ;  /* 0x00033c00010d7983 */ /* 0x000ea80000300800 */
[----:B------:R0:W-:Y:S01]  /*a6d0*/  @!P4 STG.E.U8 desc[UR38][R36.64+0x21], R3 ;  /* 0x000021032400c986 */ /* 0x0001e2000c101126 */
[----:B------:R-:W-:-:S03]  /*a6e0*/  ISETP.LT.OR P4, PT, R0, 0x29, !P5 ;  /* 0x000000290000780c */ /* 0x000fc60006f81670 */
[----:B0-----:R-:W3:Y:S10]  /*a6f0*/  LDL.LU R36, [R1+0x300] ;  /* 0x0003000001247983 */ /* 0x001ef40000300800 */
[----:B------:R-:W4:Y:S04]  /*a700*/  @!P4 LDG.E.U8 R16, desc[UR38][R28.64+0x28] ;  /* 0x000028261c10c981 */ /* 0x000f28000c1e1100 */
[----:B------:R-:W3:Y:S01]  /*a710*/  LDL.LU R37, [R1+0x304] ;  /* 0x0003040001257983 */ /* 0x000ee20000300800 */
[----:B----4-:R-:W-:-:S05]  /*a720*/  @!P4 PRMT R3, R16, 0x8880, RZ ;  /* 0x000088801003c816 */ /* 0x010fca00000000ff */
[----:B------:R-:W-:-:S04]  /*a730*/  @!P4 IMAD R2, R3, R18, RZ ;  /* 0x000000120302c224 */ /* 0x000fc800078e02ff */
[----:B-----5:R-:W-:-:S05]  /*a740*/  @!P4 IMAD R3, R26, R17, R2 ;  /* 0x000000111a03c224 */ /* 0x020fca00078e0202 */
[----:B------:R0:W-:Y:S01]  /*a750*/  @!P4 STG.E.U8 desc[UR38][R6.64+0x28], R3 ;  /* 0x000028030600c986 */ /* 0x0001e2000c101126 */
[----:B------:R-:W-:-:S13]  /*a760*/  ISETP.LT.OR P4, PT, R0, 0x2a, !P5 ;  /* 0x0000002a0000780c */ /* 0x000fda0006f81670 */
[----:B------:R-:W0:Y:S02]  /*a770*/  @!P4 LDG.E.U8 R16, desc[UR38][R28.64+0x29] ;  /* 0x000029261c10c981 */ /* 0x000e24000c1e1100 */
[----:B0-----:R-:W-:-:S05]  /*a780*/  @!P4 PRMT R3, R16, 0x8880, RZ ;  /* 0x000088801003c816 */ /* 0x001fca00000000ff */
[----:B------:R-:W-:-:S04]  /*a790*/  @!P4 IMAD R2, R3, R18, RZ ;  /* 0x000000120302c224 */ /* 0x000fc800078e02ff */
[----:B------:R-:W-:-:S05]  /*a7a0*/  @!P4 IMAD R3, R27, R17, R2 ;  /* 0x000000111b03c224 */ /* 0x000fca00078e0202 */
[----:B------:R0:W-:Y:S04]  /*a7b0*/  @!P4 STG.E.U8 desc[UR38][R6.64+0x29], R3 ;  /* 0x000029030600c986 */ /* 0x0001e8000c101126 */
[----:B------:R-:W0:Y:S01]  /*a7c0*/  @!P2 LDG.E.U8 R16, desc[UR38][R30.64+0x28] ;  /* 0x000028261e10a981 */ /* 0x000e22000c1e1100 */
[----:B------:R-:W-:Y:S02]  /*a7d0*/  @!P2 IADD3 R34, P3, R6, UR37, RZ ;  /* 0x000000250622ac10 */ /* 0x000fe4000ff7e0ff */
[----:B0-----:R-:W-:-:S05]  /*a7e0*/  @!P2 PRMT R3, R16, 0x8880, RZ ;  /* 0x000088801003a816 */ /* 0x001fca00000000ff */
[----:B------:R-:W-:Y:S02]  /*a7f0*/  @!P2 IMAD R2, R3, R18, RZ ;  /* 0x000000120302a224 */ /* 0x000fe400078e02ff */
[----:B------:R-:W4:Y:S01]  /*a800*/  LDL.LU R3, [R1+0x338] ;  /* 0x0003380001037983 */ /* 0x000f220000300800 */
[----:B------:R-:W-:Y:S02]  /*a810*/  @!P2 IADD3.X R35, R7, UR36, RZ, P3, !PT ;  /* 0x000000240723ac10 */ /* 0x000fe40009ffe4ff */
[----:B------:R-:W-:Y:S01]  /*a820*/  ISETP.LT.OR P3, PT, R0, 0x2a, !P6 ;  /* 0x0000002a0000780c */ /* 0x000fe20007761670 */
[----:B----4-:R-:W-:-:S05]  /*a830*/  @!P2 IMAD R3, R3, R17, R2 ;  /* 0x000000110303a224 */ /* 0x010fca00078e0202 */
[----:B------:R0:W-:Y:S07]  /*a840*/  @!P2 STG.E.U8 desc[UR38][R34.64+0x28], R3 ;  /* 0x000028032200a986 */ /* 0x0001ee000c101126 */
[----:B------:R-:W0:Y:S01]  /*a850*/  @!P3 LDG.E.U8 R16, desc[UR38][R30.64+0x29] ;  /* 0x000029261e10b981 */ /* 0x000e22000c1e1100 */
[----:B------:R-:W-:Y:S02]  /*a860*/  @!P3 IADD3 R38, P0, R6, UR37, RZ ;  /* 0x000000250626bc10 */ /* 0x000fe4000ff1e0ff */
[----:B------:R-:W-:-:S02]  /*a870*/  LOP3.LUT P1, RZ, R19, 0x2, RZ, 0xc0, !PT ;  /* 0x0000000213ff7812 */ /* 0x000fc4000782c0ff */
[----:B------:R-:W-:Y:S02]  /*a880*/  @!P3 IADD3.X R39, R7, UR36, RZ, P0, !PT ;  /* 0x000000240727bc10 */ /* 0x000fe400087fe4ff */
[----:B0-----:R-:W-:-:S05]  /*a890*/  @!P3 PRMT R3, R16, 0x8880, RZ ;  /* 0x000088801003b816 */ /* 0x001fca00000000ff */
[----:B------:R-:W-:-:S04]  /*a8a0*/  @!P3 IMAD R2, R3, R18, RZ ;  /* 0x000000120302b224 */ /* 0x000fc800078e02ff */
[----:B--2---:R-:W-:Y:S01]  /*a8b0*/  @!P3 IMAD R3, R13, R17, R2 ;  /* 0x000000110d03b224 */ /* 0x004fe200078e0202 */
[C---:B------:R-:W-:Y:S01]  /*a8c0*/  ISETP.LT.OR P0, PT, R0.reuse, 0x31, !P6 ;  /* 0x000000310000780c */ /* 0x040fe20007701670 */
[----:B------:R-:W2:Y:S04]  /*a8d0*/  LDL.LU R13, [R1+0x30c] ;  /* 0x00030c00010d7983 */ /* 0x000ea80000300800 */
[----:B------:R0:W-:Y:S01]  /*a8e0*/  @!P3 STG.E.U8 desc[UR38][R38.64+0x29], R3 ;  /* 0x000029032600b986 */ /* 0x0001e2000c101126 */
[C---:B------:R-:W-:Y:S02]  /*a8f0*/  ISETP.LT.OR P3, PT, R0.reuse, 0x21, !P1 ;  /* 0x000000210000780c */ /* 0x040fe40004f61670 */
[----:B------:R-:W-:-:S05]  /*a900*/  ISETP.LT.OR P2, PT, R0, 0x32, !P6 ;  /* 0x000000320000780c */ /* 0x000fca0007741670 */
[----:B------:R-:W-:Y:S01]  /*a910*/  @!P0 IADD3 R26, P4, R6, UR37, RZ ;  /* 0x00000025061a8c10 */ /* 0x000fe2000ff9e0ff */
[----:B0-----:R-:W4:Y:S05]  /*a920*/  LDL.LU R38, [R1+0x310] ;  /* 0x0003100001267983 */ /* 0x001f2a0000300800 */
[----:B------:R-:W5:Y:S01]  /*a930*/  @!P3 LDG.E.U8 R16, desc[UR38][R236.64+0x20] ;  /* 0x00002026ec10b981 */ /* 0x000f62000c1e1100 */
[----:B------:R-:W-:-:S03]  /*a940*/  @!P0 IADD3.X R27, R7, UR36, RZ, P4, !PT ;  /* 0x00000024071b8c10 */ /* 0x000fc6000a7fe4ff */
[----:B------:R-:W4:Y:S01]  /*a950*/  LDL.LU R39, [R1+0x314] ;  /* 0x0003140001277983 */ /* 0x000f220000300800 */
[----:B-----5:R-:W-:-:S05]  /*a960*/  @!P3 PRMT R3, R16, 0x8880, RZ ;  /* 0x000088801003b816 */ /* 0x020fca00000000ff */
[----:B------:R-:W-:-:S04]  /*a970*/  @!P3 IMAD R2, R3, R18, RZ ;  /* 0x000000120302b224 */ /* 0x000fc800078e02ff */
[----:B---3--:R-:W-:-:S05]  /*a980*/  @!P3 IMAD R3, R36, R17, R2 ;  /* 0x000000112403b224 */ /* 0x008fca00078e0202 */
[----:B------:R0:W-:Y:S01]  /*a990*/  @!P3 STG.E.U8 desc[UR38][R10.64+0x20], R3 ;  /* 0x000020030a00b986 */ /* 0x0001e2000c101126 */
[----:B------:R-:W-:-:S13]  /*a9a0*/  ISETP.LT.OR P3, PT, R0, 0x22, !P1 ;  /* 0x000000220000780c */ /* 0x000fda0004f61670 */
[----:B------:R-:W0:Y:S01]  /*a9b0*/  @!P3 LDG.E.U8 R16, desc[UR38][R236.64+0x21] ;  /* 0x00002126ec10b981 */ /* 0x000e22000c1e1100 */
[----:B------:R-:W-:-:S04]  /*a9c0*/  @!P2 IADD3 R34, P4, R6, UR37, RZ ;  /* 0x000000250622ac10 */ /* 0x000fc8000ff9e0ff */
[----:B------:R-:W-:Y:S02]  /*a9d0*/  @!P2 IADD3.X R35, R7, UR36, RZ, P4, !PT ;  /* 0x000000240723ac10 */ /* 0x000fe4000a7fe4ff */
[----:B------:R-:W-:Y:S02]  /*a9e0*/  LOP3.LUT P2, RZ, R19, 0x10000000, RZ, 0xc0, !PT ;  /* 0x1000000013ff7812 */ /* 0x000fe4000784c0ff */
[----:B0-----:R-:W-:-:S05]  /*a9f0*/  @!P3 PRMT R3, R16, 0x8880, RZ ;  /* 0x000088801003b816 */ /* 0x001fca00000000ff */
[----:B------:R-:W-:-:S04]  /*aa00*/  @!P3 IMAD R2, R3, R18, RZ ;  /* 0x000000120302b224 */ /* 0x000fc800078e02ff */
[----:B------:R-:W-:-:S05]  /*aa10*/  @!P3 IMAD R3, R37, R17, R2 ;  /* 0x000000112503b224 */ /* 0x000fca00078e0202 */
        /* <DEDUP_REMOVED lines=12> */
[----:B0-----:R-:W-:-:S04]  /*aae0*/  @!P3 IADD3 R36, P4, R10, UR37, RZ ;  /* 0x000000250a24bc10 */ /* 0x001fc8000ff9e0ff */
[----:B------:R-:W-:Y:S02]  /*aaf0*/  @!P3 IADD3.X R37, R11, UR36, RZ, P4, !PT ;  /* 0x000000240b25bc10 */ /* 0x000fe4000a7fe4ff */
[----:B---3--:R-:W-:-:S05]  /*ab00*/  @!P3 PRMT R3, R16, 0x8880, RZ ;  /* 0x000088801003b816 */ /* 0x008fca00000000ff */
[----:B------:R-:W-:-:S04]  /*ab10*/  @!P3 IMAD R2, R3, R18, RZ ;  /* 0x000000120302b224 */ /* 0x000fc800078e02ff */
[----:B--2---:R-:W-:Y:S02]  /*ab20*/  @!P3 IMAD R3, R13, R17, R2 ;  /* 0x000000110d03b224 */ /* 0x004fe400078e0202 */
[----:B------:R-:W2:Y:S04]  /*ab30*/  LDL.LU R13, [R1+0x31c] ;  /* 0x00031c00010d7983 */ /* 0x000ea80000300800 */
[----:B------:R0:W-:Y:S01]  /*ab40*/  @!P3 STG.E.U8 desc[UR38][R36.64+0x21], R3 ;  /* 0x000021032400b986 */ /* 0x0001e2000c101126 */
[----:B------:R-:W-:-:S03]  /*ab50*/  ISETP.LT.OR P3, PT, R0, 0x29, !P1 ;  /* 0x000000290000780c */ /* 0x000fc60004f61670 */
[----:B0-----:R-:W3:Y:S10]  /*ab60*/  LDL.LU R36, [R1+0x2e0] ;  /* 0x0002e00001247983 */ /* 0x001ef40000300800 */
[----:B------:R-:W5:Y:S04]  /*ab70*/  @!P3 LDG.E.U8 R16, desc[UR38][R236.64+0x28] ;  /* 0x00002826ec10b981 */ /* 0x000f68000c1e1100 */
[----:B------:R-:W3:Y:S01]  /*ab80*/  LDL.LU R37, [R1+0x2e4] ;  /* 0x0002e40001257983 */ /* 0x000ee20000300800 */
[----:B-----5:R-:W-:-:S05]  /*ab90*/  @!P3 PRMT R3, R16, 0x8880, RZ ;  /* 0x000088801003b816 */ /* 0x020fca00000000ff */
[----:B------:R-:W-:-:S04]  /*aba0*/  @!P3 IMAD R2, R3, R18, RZ ;  /* 0x000000120302b224 */ /* 0x000fc800078e02ff */
[----:B----4-:R-:W-:-:S05]  /*abb0*/  @!P3 IMAD R3, R38, R17, R2 ;  /* 0x000000112603b224 */ /* 0x010fca00078e0202 */
        /* <DEDUP_REMOVED lines=11> */
[----:B------:R-:W4:Y:S01]  /*ac70*/  LDL.LU R3, [R1+0x318] ;  /* 0x0003180001037983 */ /* 0x000f220000300800 */
[----:B------:R-:W-:-:S04]  /*ac80*/  @!P3 IADD3 R38, P4, R10, UR37, RZ ;  /* 0x000000250a26bc10 */ /* 0x000fc8000ff9e0ff */
[----:B------:R-:W-:Y:S01]  /*ac90*/  @!P3 IADD3.X R39, R11, UR36, RZ, P4, !PT ;  /* 0x000000240b27bc10 */ /* 0x000fe2000a7fe4ff */
[----:B----4-:R-:W-:-:S05]  /*aca0*/  @!P3 IMAD R3, R3, R17, R2 ;  /* 0x000000110303b224 */ /* 0x010fca00078e0202 */
[----:B------:R0:W-:Y:S01]  /*acb0*/  @!P3 STG.E.U8 desc[UR38][R38.64+0x28], R3 ;  /* 0x000028032600b986 */ /* 0x0001e2000c101126 */
[----:B------:R-:W-:-:S13]  /*acc0*/  ISETP.LT.OR P3, PT, R0, 0x2a, !P2 ;  /* 0x0000002a0000780c */ /* 0x000fda0005761670 */
[----:B------:R-:W4:Y:S01]  /*acd0*/  @!P3 LDG.E.U8 R16, desc[UR38][R234.64+0x29] ;  /* 0x00002926ea10b981 */ /* 0x000f22000c1e1100 */
[----:B0-----:R-:W-:Y:S02]  /*ace0*/  @!P3 IADD3 R38, P4, R10, UR37, RZ ;  /* 0x000000250a26bc10 */ /* 0x001fe4000ff9e0ff */
[----:B------:R-:W-:Y:S02]  /*acf0*/  LOP3.LUT P1, RZ, R19, 0x8000000, RZ, 0xc0, !PT ;  /* 0x0800000013ff7812 */ /* 0x000fe4000782c0ff */
[----:B------:R-:W-:Y:S02]  /*ad00*/  @!P3 IADD3.X R39, R11, UR36, RZ, P4, !PT ;  /* 0x000000240b27bc10 */ /* 0x000fe4000a7fe4ff */
[----:B----4-:R-:W-:-:S05]  /*ad10*/  @!P3 PRMT R3, R16, 0x8880, RZ ;  /* 0x000088801003b816 */ /* 0x010fca00000000ff */
[----:B------:R-:W-:-:S04]  /*ad20*/  @!P3 IMAD R2, R3, R18, RZ ;  /* 0x000000120302b224 */ /* 0x000fc800078e02ff */
[----:B--2---:R-:W-:Y:S01]  /*ad30*/  @!P3 IMAD R3, R13, R17, R2 ;  /* 0x000000110d03b224 */ /* 0x004fe200078e0202 */
[----:B------:R-:W-:Y:S01]  /*ad40*/  LOP3.LUT P0, RZ, R19, 0x20000000, RZ, 0xc0, !PT ;  /* 0x2000000013ff7812 */ /* 0x000fe2000780c0ff */
[----:B------:R-:W2:Y:S04]  /*ad50*/  LDL.LU R13, [R1+0x2ec] ;  /* 0x0002ec00010d7983 */ /* 0x000ea80000300800 */
[----:B------:R0:W-:Y:S01]  /*ad60*/  @!P3 STG.E.U8 desc[UR38][R38.64+0x29], R3 ;  /* 0x000029032600b986 */ /* 0x0001e2000c101126 */
[----:B------:R-:W-:-:S03]  /*ad70*/  ISETP.LT.OR P3, PT, R0, 0x21, !P1 ;  /* 0x000000210000780c */ /* 0x000fc60004f61670 */
[----:B0-----:R-:W4:Y:S10]  /*ad80*/  LDL.LU R38, [R1+0x2f0] ;  /* 0x0002f00001267983 */ /* 0x001f340000300800 */
[----:B------:R-:W5:Y:S04]  /*ad90*/  @!P3 LDG.E.U8 R16, desc[UR38][R232.64+0x20] ;  /* 0x00002026e810b981 */ /* 0x000f68000c1e1100 */
[----:B------:R-:W4:Y:S01]  /*ada0*/  LDL.LU R39, [R1+0x2f4] ;  /* 0x0002f40001277983 */ /* 0x000f220000300800 */
[----:B-----5:R-:W-:-:S05]  /*adb0*/  @!P3 PRMT R3, R16, 0x8880, RZ ;  /* 0x000088801003b816 */ /* 0x020fca00000000ff */
[----:B------:R-:W-:-:S04]  /*adc0*/  @!P3 IMAD R2, R3, R18, RZ ;  /* 0x000000120302b224 */ /* 0x000fc800078e02ff */
[----:B---3--:R-:W-:-:S05]  /*add0*/  @!P3 IMAD R3, R36, R17, R2 ;  /* 0x000000112403b224 */ /* 0x008fca00078e0202 */
        /* <DEDUP_REMOVED lines=50> */
[----:B------:R-:W-:-:S04]  /*b100*/  LOP3.LUT R19, R19, 0xfdffffff, RZ, 0xc0, !PT ;  /* 0xfdffffff13137812 */ /* 0x000fc800078ec0ff */
[----:B------:R-:W-:Y:S02]  /*b110*/  @P2 LOP3.LUT R19, R19, 0x2000000, RZ, 0xfc, !PT ;  /* 0x0200000013132812 */ /* 0x000fe400078efcff */
[----:B0-----:R-:W-:Y:S02]  /*b120*/  @!P3 IADD3 R38, P4, R4, UR37, RZ ;  /* 0x000000250426bc10 */ /* 0x001fe4000ff9e0ff */
[----:B------:R-:W-:Y:S02]  /*b130*/  LOP3.LUT R19, R19, 0xfeffffff, RZ, 0xc0, !PT ;  /* 0xfeffffff13137812 */ /* 0x000fe400078ec0ff */
[----:B------:R-:W-:Y:S02]  /*b140*/  @!P3 IADD3.X R39, R5, UR36, RZ, P4, !PT ;  /* 0x000000240527bc10 */ /* 0x000fe4000a7fe4ff */
[----:B------:R-:W-:Y:S02]  /*b150*/  @P1 LOP3.LUT R19, R19, 0x1000000, RZ, 0xfc, !PT ;  /* 0x0100000013131812 */ /* 0x000fe400078efcff */
[----:B------:R-:W-:-:S02]  /*b160*/  ISETP.GE.AND P1, PT, R12, 0x181, PT ;  /* 0x000001810c00780c */ /* 0x000fc40003f26270 */
[----:B----4-:R-:W-:-:S05]  /*b170*/  @!P3 PRMT R3, R16, 0x8880, RZ ;  /* 0x000088801003b816 */ /* 0x010fca00000000ff */
[----:B------:R-:W-:-:S04]  /*b180*/  @!P3 IMAD R2, R3, R18, RZ ;  /* 0x000000120302b224 */ /* 0x000fc800078e02ff */
[----:B--2---:R-:W-:Y:S01]  /*b190*/  @!P3 IMAD R3, R13, R17, R2 ;  /* 0x000000110d03b224 */ /* 0x004fe200078e0202 */
[----:B------:R-:W-:Y:S01]  /*b1a0*/  ISETP.GE.AND P2, PT, R12, 0x189, PT ;  /* 0x000001890c00780c */ /* 0x000fe20003f46270 */
[----:B------:R-:W2:Y:S04]  /*b1b0*/  LDL.LU R13, [R1+0x2cc] ;  /* 0x0002cc00010d7983 */ /* 0x000ea80000300800 */
[----:B------:R0:W-:Y:S01]  /*b1c0*/  @!P3 STG.E.U8 desc[UR38][R38.64+0x29], R3 ;  /* 0x000029032600b986 */ /* 0x0001e2000c101126 */
[----:B------:R-:W-:-:S13]  /*b1d0*/  ISETP.LT.OR P3, PT, R0, 0x21, !P1 ;  /* 0x000000210000780c */ /* 0x000fda0004f61670 */
[----:B------:R-:W4:Y:S01]  /*b1e0*/  @!P3 LDG.E.U8 R16, desc[UR38][R14.64+0x20] ;  /* 0x000020260e10b981 */ /* 0x000f22000c1e1100 */
[----:B0-----:R-:W-:Y:S02]  /*b1f0*/  @!P3 IMAD.MOV.U32 R38, RZ, RZ, R24 ;  /* 0x000000ffff26b224 */ /* 0x001fe400078e0018 */
[----:B------:R-:W-:Y:S01]  /*b200*/  @!P3 IMAD.MOV.U32 R39, RZ, RZ, R9 ;  /* 0x000000ffff27b224 */ /* 0x000fe200078e0009 */
[----:B----4-:R-:W-:-:S05]  /*b210*/  @!P3 PRMT R3, R16, 0x8880, RZ ;  /* 0x000088801003b816 */ /* 0x010fca00000000ff */
[----:B------:R-:W-:-:S04]  /*b220*/  @!P3 IMAD R2, R3, R18, RZ ;  /* 0x000000120302b224 */ /* 0x000fc800078e02ff */
[----:B---3--:R-:W-:Y:S02]  /*b230*/  @!P3 IMAD R3, R36, R17, R2 ;  /* 0x000000112403b224 */ /* 0x008fe400078e0202 */
        /* <DEDUP_REMOVED lines=83> */
[----:B------:R-:W3:Y:S01]  /*b770*/  LDL.LU R3, [R1+0x2a8] ;  /* 0x0002a80001037983 */ /* 0x000ee20000300800 */
[----:B------:R-:W-:Y:S01]  /*b780*/  ISETP.LT.OR P4, PT, R0, 0x39, !P6 ;  /* 0x000000390000780c */ /* 0x000fe20007781670 */
[----:B---3--:R-:W-:-:S05]  /*b790*/  @!P2 IMAD R3, R3, R17, R2 ;  /* 0x000000110303a224 */ /* 0x008fca00078e0202 */
[----:B------:R0:W-:Y:S01]  /*b7a0*/  @!P2 STG.E.U8 desc[UR38][R26.64+0x30], R3 ;  /* 0x000030031a00a986 */ /* 0x0001e2000c101126 */
[----:B------:R-:W-:-:S13]  /*b7b0*/  ISETP.LT.OR P2, PT, R0, 0x32, !P6 ;  /* 0x000000320000780c */ /* 0x000fda0007741670 */
[----:B------:R-:W3:Y:S01]  /*b7c0*/  @!P2 LDG.E.U8 R16, desc[UR38][R30.64+0x31] ;  /* 0x000031261e10a981 */ /* 0x000ee2000c1e1100 */
[----:B------:R-:W-:-:S04]  /*b7d0*/  @!P4 IADD3 R36, P3, R6, UR37, RZ ;  /* 0x000000250624cc10 */ /* 0x000fc8000ff7e0ff */
[----:B------:R-:W-:Y:S02]  /*b7e0*/  @!P4 IADD3.X R37, R7, UR36, RZ, P3, !PT ;  /* 0x000000240725cc10 */ /* 0x000fe40009ffe4ff */
[----:B------:R-:W-:Y:S02]  /*b7f0*/  ISETP.LT.OR P3, PT, R0, 0x3a, !P6 ;  /* 0x0000003a0000780c */ /* 0x000fe40007761670 */
[----:B------:R-:W-:-:S04]  /*b800*/  LOP3.LUT R19, R19, 0xfbffffff, RZ, 0xc0, !PT ;  /* 0xfbffffff13137812 */ /* 0x000fc800078ec0ff */
[----:B------:R-:W-:-:S07]  /*b810*/  @P0 LOP3.LUT R19, R19, 0x4000000, RZ, 0xfc, !PT ;  /* 0x0400000013130812 */ /* 0x000fce00078efcff */
[----:B0-----:R-:W-:-:S04]  /*b820*/  @!P3 IADD3 R26, P0, R6, UR37, RZ ;  /* 0x00000025061abc10 */ /* 0x001fc8000ff1e0ff */
[----:B------:R-:W-:Y:S02]  /*b830*/  @!P3 IADD3.X R27, R7, UR36, RZ, P0, !PT ;  /* 0x00000024071bbc10 */ /* 0x000fe400087fe4ff */
[----:B------:R-:W-:Y:S02]  /*b840*/  ISETP.LT.OR P0, PT, R0, 0x39, !P5 ;  /* 0x000000390000780c */ /* 0x000fe40006f01670 */
[----:B---3--:R-:W-:-:S05]  /*b850*/  @!P2 PRMT R3, R16, 0x8880, RZ ;  /* 0x000088801003a816 */ /* 0x008fca00000000ff */
[----:B------:R-:W-:-:S04]  /*b860*/  @!P2 IMAD R2, R3, R18, RZ ;  /* 0x000000120302a224 */ /* 0x000fc800078e02ff */
[----:B--2---:R-:W-:Y:S02]  /*b870*/  @!P2 IMAD R3, R13, R17, R2 ;  /* 0x000000110d03a224 */ /* 0x004fe400078e0202 */
[----:B------:R-:W2:Y:S04]  /*b880*/  LDL.LU R13, [R1+0x2bc] ;  /* 0x0002bc00010d7983 */ /* 0x000ea80000300800 */
[----:B------:R0:W-:Y:S04]  /*b890*/  @!P2 STG.E.U8 desc[UR38][R34.64+0x31], R3 ;  /* 0x000031032200a986 */ /* 0x0001e8000c101126 */
[----:B------:R-:W3:Y:S04]  /*b8a0*/  @!P0 LDG.E.U8 R16, desc[UR38][R28.64+0x38] ;  /* 0x000038261c108981 */ /* 0x000ee8000c1e1100 */
[----:B0-----:R-:W4:Y:S04]  /*b8b0*/  LDL.LU R34, [R1+0x280] ;  /* 0x0002800001227983 */ /* 0x001f280000300800 */
[----:B------:R-:W4:Y:S01]  /*b8c0*/  LDL.LU R35, [R1+0x284] ;  /* 0x0002840001237983 */ /* 0x000f220000300800 */
[----:B---3--:R-:W-:-:S05]  /*b8d0*/  @!P0 PRMT R3, R16, 0x8880, RZ ;  /* 0x0000888010038816 */ /* 0x008fca00000000ff */
        /* <DEDUP_REMOVED lines=9> */
[----:B------:R-:W0:Y:S02]  /*b970*/  @!P4 LDG.E.U8 R16, desc[UR38][R30.64+0x38] ;  /* 0x000038261e10c981 */ /* 0x000e24000c1e1100 */
[----:B0-----:R-:W-:-:S05]  /*b980*/  @!P4 PRMT R3, R16, 0x8880, RZ ;  /* 0x000088801003c816 */ /* 0x001fca00000000ff */
[----:B------:R-:W-:Y:S02]  /*b990*/  @!P4 IMAD R2, R3, R18, RZ ;  /* 0x000000120302c224 */ /* 0x000fe400078e02ff */
[----:B------:R-:W3:Y:S02]  /*b9a0*/  LDL.LU R3, [R1+0x2b8] ;  /* 0x0002b80001037983 */ /* 0x000ee40000300800 */
[----:B---3--:R-:W-:-:S05]  /*b9b0*/  @!P4 IMAD R3, R3, R17, R2 ;  /* 0x000000110303c224 */ /* 0x008fca00078e0202 */
[----:B------:R0:W-:Y:S04]  /*b9c0*/  @!P4 STG.E.U8 desc[UR38][R36.64+0x38], R3 ;  /* 0x000038032400c986 */ /* 0x0001e8000c101126 */
[----:B------:R-:W0:Y:S01]  /*b9d0*/  @!P3 LDG.E.U8 R16, desc[UR38][R30.64+0x39] ;  /* 0x000039261e10b981 */ /* 0x000e22000c1e1100 */
[----:B------:R-:W-:Y:S02]  /*b9e0*/  LOP3.LUT P1, RZ, R19, 0x2, RZ, 0xc0, !PT ;  /* 0x0000000213ff7812 */ /* 0x000fe4000782c0ff */
[----:B0-----:R-:W-:-:S05]  /*b9f0*/  @!P3 PRMT R3, R16, 0x8880, RZ ;  /* 0x000088801003b816 */ /* 0x001fca00000000ff */
[----:B------:R-:W-:-:S04]  /*ba00*/  @!P3 IMAD R2, R3, R18, RZ ;  /* 0x000000120302b224 */ /* 0x000fc800078e02ff */
[----:B--2---:R-:W-:Y:S01]  /*ba10*/  @!P3 IMAD R3, R13, R17, R2 ;  /* 0x000000110d03b224 */ /* 0x004fe200078e0202 */
[C---:B------:R-:W-:Y:S01]  /*ba20*/  ISETP.LT.OR P0, PT, R0.reuse, 0x41, !P6 ;  /* 0x000000410000780c */ /* 0x040fe20007701670 */
[----:B------:R-:W2:Y:S04]  /*ba30*/  LDL.LU R13, [R1+0x28c] ;  /* 0x00028c00010d7983 */ /* 0x000ea80000300800 */
[----:B------:R0:W-:Y:S01]  /*ba40*/  @!P3 STG.E.U8 desc[UR38][R26.64+0x39], R3 ;  /* 0x000039031a00b986 */ /* 0x0001e2000c101126 */
[----:B------:R-:W-:-:S07]  /*ba50*/  ISETP.LT.OR P3, PT, R0, 0x31, !P1 ;  /* 0x000000310000780c */ /* 0x000fce0004f61670 */
[----:B------:R-:W-:Y:S01]  /*ba60*/  @!P0 IADD3 R38, P2, R6, UR37, RZ ;  /* 0x0000002506268c10 */ /* 0x000fe2000ff5e0ff */
[----:B0-----:R-:W3:Y:S05]  /*ba70*/  LDL.LU R26, [R1+0x290] ;  /* 0x00029000011a7983 */ /* 0x001eea0000300800 */
[----:B------:R-:W5:Y:S01]  /*ba80*/  @!P3 LDG.E.U8 R16, desc[UR38][R236.64+0x30] ;  /* 0x00003026ec10b981 */ /* 0x000f62000c1e1100 */
[----:B------:R-:W-:-:S03]  /*ba90*/  @!P0 IADD3.X R39, R7, UR36, RZ, P2, !PT ;  /* 0x0000002407278c10 */ /* 0x000fc600097fe4ff */
[----:B------:R-:W3:Y:S01]  /*baa0*/  LDL.LU R27, [R1+0x294] ;  /* 0x00029400011b7983 */ /* 0x000ee20000300800 */
[----:B-----5:R-:W-:-:S05]  /*bab0*/  @!P3 PRMT R3, R16, 0x8880, RZ ;  /* 0x000088801003b816 */ /* 0x020fca00000000ff */
[----:B------:R-:W-:-:S04]  /*bac0*/  @!P3 IMAD R2, R3, R18, RZ ;  /* 0x000000120302b224 */ /* 0x000fc800078e02ff */
[----:B----4-:R-:W-:-:S05]  /*bad0*/  @!P3 IMAD R3, R34, R17, R2 ;  /* 0x000000112203b224 */ /* 0x010fca00078e0202 */
[----:B------:R0:W-:Y:S01]  /*bae0*/  @!P3 STG.E.U8 desc[UR38][R10.64+0x30], R3 ;  /* 0x000030030a00b986 */ /* 0x0001e2000c101126 */
[----:B------:R-:W-:-:S13]  /*baf0*/  ISETP.LT.OR P3, PT, R0, 0x32, !P1 ;  /* 0x000000320000780c */ /* 0x000fda0004f61670 */
[----:B------:R-:W0:Y:S01]  /*bb00*/  @!P3 LDG.E.U8 R16, desc[UR38][R236.64+0x31] ;  /* 0x00003126ec10b981 */ /* 0x000e22000c1e1100 */
[----:B------:R-:W-:-:S13]  /*bb10*/  ISETP.LT.OR P2, PT, R0, 0x42, !P6 ;  /* 0x000000420000780c */ /* 0x000fda0007741670 */
        /* <DEDUP_REMOVED lines=18> */
[----:B0-----:R-:W-:-:S04]  /*bc40*/  @!P3 IADD3 R34, P4, R10, UR37, RZ ;  /* 0x000000250a22bc10 */ /* 0x001fc8000ff9e0ff */
[----:B------:R-:W-:Y:S02]  /*bc50*/  @!P3 IADD3.X R35, R11, UR36, RZ, P4, !PT ;  /* 0x000000240b23bc10 */ /* 0x000fe4000a7fe4ff */
[----:B----4-:R-:W-:-:S05]  /*bc60*/  @!P3 PRMT R3, R16, 0x8880, RZ ;  /* 0x000088801003b816 */ /* 0x010fca00000000ff */
[----:B------:R-:W-:-:S04]  /*bc70*/  @!P3 IMAD R2, R3, R18, RZ ;  /* 0x000000120302b224 */ /* 0x000fc800078e02ff */
[----:B--2---:R-:W-:Y:S02]  /*bc80*/  @!P3 IMAD R3, R13, R17, R2 ;  /* 0x000000110d03b224 */ /* 0x004fe400078e0202 */
        /* <DEDUP_REMOVED lines=27> */
[----:B0-----:R-:W-:Y:S02]  /*be40*/  @!P3 IADD3 R26, P4, R10, UR37, RZ ;  /* 0x000000250a1abc10 */ /* 0x001fe4000ff9e0ff */
[----:B------:R-:W-:Y:S02]  /*be50*/  LOP3.LUT P1, RZ, R19, 0x1000000, RZ, 0xc0, !PT ;  /* 0x0100000013ff7812 */ /* 0x000fe4000782c0ff */
[----:B------:R-:W-:Y:S02]  /*be60*/  @!P3 IADD3.X R27, R11, UR36, RZ, P4, !PT ;  /* 0x000000240b1bbc10 */ /* 0x000fe4000a7fe4ff */
[----:B---3--:R-:W-:-:S05]  /*be70*/  @!P3 PRMT R3, R16, 0x8880, RZ ;  /* 0x000088801003b816 */ /* 0x008fca00000000ff */
[----:B------:R-:W-:-:S04]  /*be80*/  @!P3 IMAD R2, R3, R18, RZ ;  /* 0x000000120302b224 */ /* 0x000fc800078e02ff */
[----:B--2---:R-:W-:Y:S01]  /*be90*/  @!P3 IMAD R3, R13, R17, R2 ;  /* 0x000000110d03b224 */ /* 0x004fe200078e0202 */
[----:B------:R-:W-:Y:S01]  /*bea0*/  LOP3.LUT P0, RZ, R19, 0x4000000, RZ, 0xc0, !PT ;  /* 0x0400000013ff7812 */ /* 0x000fe2000780c0ff */
        /* <DEDUP_REMOVED lines=61> */
[----:B0-----:R-:W-:Y:S02]  /*c280*/  @!P3 IADD3 R26, P4, R4, UR37, RZ ;  /* 0x00000025041abc10 */ /* 0x001fe4000ff9e0ff */
[----:B------:R-:W-:Y:S02]  /*c290*/  LOP3.LUT R19, R19, 0xffdfffff, RZ, 0xc0, !PT ;  /* 0xffdfffff13137812 */ /* 0x000fe400078ec0ff */
[----:B------:R-:W-:Y:S02]  /*c2a0*/  @!P3 IADD3.X R27, R5, UR36, RZ, P4, !PT ;  /* 0x00000024051bbc10 */ /* 0x000fe4000a7fe4ff */
[----:B------:R-:W-:Y:S02]  /*c2b0*/  @P1 LOP3.LUT R19, R19, 0x200000, RZ, 0xfc, !PT ;  /* 0x0020000013131812 */ /* 0x000fe400078efcff */
[----:B------:R-:W-:-:S02]  /*c2c0*/  ISETP.GE.AND P1, PT, R12, 0x181, PT ;  /* 0x000001810c00780c */ /* 0x000fc40003f26270 */
        /* <DEDUP_REMOVED lines=12> */
[----:B----4-:R-:W-:Y:S02]  /*c390*/  @!P3 IMAD R3, R34, R17, R2 ;  /* 0x000000112203b224 */ /* 0x010fe400078e0202 */
        /* <DEDUP_REMOVED lines=1147> */
[----:B---3--:R-:W-:-:S05]  /*10b50*/  @!P3 IMAD R3, R34, R17, R2 ;  /* 0x000000112203b224 */ /* 0x008fca00078e0202 */
[----:B------:R0:W-:Y:S01]  /*10b60*/  @!P3 STG.E.U8 desc[UR38][R26.64+0x78], R3 ;  /* 0x000078031a00b986 */ /* 0x0001e2000c101126 */
[----:B------:R-:W-:-:S03]  /*10b70*/  ISETP.LT.OR P3, PT, R0, 0x7a, !P1 ;  /* 0x0000007a0000780c */ /* 0x000fc60004f61670 */
[----:B0-----:R-:W3:Y:S10]  /*10b80*/  LDL.LU R26, [R1+0x20] ;  /* 0x00002000011a7983 */ /* 0x001ef40000300800 */
[----:B------:R-:W5:Y:S01]  /*10b90*/  @!P3 LDG.E.U8 R16, desc[UR38][R14.64+0x79] ;  /* 0x000079260e10b981 */ /* 0x000f62000c1e1100 */
[----:B------:R-:W-:-:S03]  /*10ba0*/  @!P3 IMAD.MOV.U32 R34, RZ, RZ, R24 ;  /* 0x000000ffff22b224 */ /* 0x000fc600078e0018 */
[----:B------:R-:W3:Y:S01]  /*10bb0*/  LDL.LU R27, [R1+0x24] ;  /* 0x00002400011b7983 */ /* 0x000ee20000300800 */
[----:B-----5:R-:W-:-:S05]  /*10bc0*/  @!P3 PRMT R3, R16, 0x8880, RZ ;  /* 0x000088801003b816 */ /* 0x020fca00000000ff */
[----:B------:R-:W-:-:S04]  /*10bd0*/  @!P3 IMAD R2, R3, R18, RZ ;  /* 0x000000120302b224 */ /* 0x000fc800078e02ff */
[----:B----4-:R-:W-:Y:S02]  /*10be0*/  @!P3 IMAD R3, R35, R17, R2 ;  /* 0x000000112303b224 */ /* 0x010fe400078e0202 */
[----:B------:R-:W-:-:S05]  /*10bf0*/  @!P3 IMAD.MOV.U32 R35, RZ, RZ, R9 ;  /* 0x000000ffff23b224 */ /* 0x000fca00078e0009 */
        /* <DEDUP_REMOVED lines=10> */
[----:B------:R-:W-:-:S03]  /*10ca0*/  ISETP.LT.OR P3, PT, R0, 0x7a, !P2 ;  /* 0x0000007a0000780c */ /* 0x000fc60005761670 */
[----:B0-----:R-:W4:Y:S10]  /*10cb0*/  LDL.LU.64 R34, [R1+0x4b0] ;  /* 0x0004b00001227983 */ /* 0x001f340000300a00 */
[----:B------:R-:W5:Y:S01]  /*10cc0*/  @!P3 LDG.E.U8 R16, desc[UR38][R20.64+0x79] ;  /* 0x000079261410b981 */ /* 0x000f62000c1e1100 */
[----:B------:R-:W-:-:S04]  /*10cd0*/  @!P3 IADD3 R24, P4, R24, UR37, RZ ;  /* 0x000000251818bc10 */ /* 0x000fc8000ff9e0ff */
        /* <DEDUP_REMOVED lines=10> */
[----:B------:R-:W4:Y:S01]  /*10d80*/  LDL.LU R25, [R1+0x34] ;  /* 0x0000340001197983 */ /* 0x000f220000300800 */
        /* <DEDUP_REMOVED lines=33> */
[----:B0-----:R-:W2:Y:S04]  /*10fa0*/  LDL.LU R36, [R1] ;  /* 0x0000000001247983 */ /* 0x001ea80000300800 */
[----:B------:R-:W2:Y:S01]  /*10fb0*/  LDL.LU R37, [R1+0x4] ;  /* 0x0000040001257983 */ /* 0x000ea20000300800 */
        /* <DEDUP_REMOVED lines=27> */
[----:B------:R-:W4:Y:S01]  /*11170*/  @!P3 LDG.E.U8 R16, desc[UR38][R236.64+0x80] ;  /* 0x00008026ec10b981 */ /* 0x000f22000c1e1100 */
[----:B------:R-:W-:-:S03]  /*11180*/  @!P0 IADD3.X R25, R7, UR36, RZ, P2, !PT ;  /* 0x0000002407198c10 */ /* 0x000fc600097fe4ff */
[----:B------:R-:W5:Y:S01]  /*11190*/  LDL.LU R39, [R1+0x14] ;  /* 0x0000140001277983 */ /* 0x000f620000300800 */
[----:B----4-:R-:W-:-:S05]  /*111a0*/  @!P3 PRMT R3, R16, 0x8880, RZ ;  /* 0x000088801003b816 */ /* 0x010fca00000000ff */
[----:B------:R-:W-:-:S04]  /*111b0*/  @!P3 IMAD R2, R3, R18, RZ ;  /* 0x000000120302b224 */ /* 0x000fc800078e02ff */
[----:B------:R-:W-:-:S05]  /*111c0*/  @!P3 IMAD R3, R36, R17, R2 ;  /* 0x000000112403b224 */ /* 0x000fca00078e0202 */
        /* <DEDUP_REMOVED lines=26> */
[----:B--2---:R-:W-:-:S05]  /*11370*/  @!P3 IMAD R3, R13, R17, R2 ;  /* 0x000000110d03b224 */ /* 0x004fca00078e0202 */
[----:B------:R0:W-:Y:S01]  /*11380*/  @!P3 STG.E.U8 desc[UR38][R36.64+0x81], R3 ;  /* 0x000081032400b986 */ /* 0x0001e2000c101126 */
[----:B------:R-:W-:-:S03]  /*11390*/  ISETP.LT.OR P3, PT, R0, 0x89, !P1 ;  /* 0x000000890000780c */ /* 0x000fc60004f61670 */
[----:B0-----:R-:W2:Y:S10]  /*113a0*/  LDL.LU.64 R36, [R1+0x4a8] ;  /* 0x0004a80001247983 */ /* 0x001eb40000300a00 */
[----:B------:R-:W4:Y:S04]  /*113b0*/  @!P3 LDG.E.U8 R16, desc[UR38][R236.64+0x88] ;  /* 0x00008826ec10b981 */ /* 0x000f28000c1e1100 */
[----:B------:R-:W2:Y:S01]  /*113c0*/  LDL.LU R13, [R1+0x1c] ;  /* 0x00001c00010d7983 */ /* 0x000ea20000300800 */
[----:B----4-:R-:W-:-:S05]  /*113d0*/  @!P3 PRMT R3, R16, 0x8880, RZ ;  /* 0x000088801003b816 */ /* 0x010fca00000000ff */
[----:B------:R-:W-:-:S04]  /*113e0*/  @!P3 IMAD R2, R3, R18, RZ ;  /* 0x000000120302b224 */ /* 0x000fc800078e02ff */
[----:B---3--:R-:W-:-:S05]  /*113f0*/  @!P3 IMAD R3, R38, R17, R2 ;  /* 0x000000112603b224 */ /* 0x008fca00078e0202 */
[----:B------:R0:W-:Y:S01]  /*11400*/  @!P3 STG.E.U8 desc[UR38][R10.64+0x88], R3 ;  /* 0x000088030a00b986 */ /* 0x0001e2000c101126 */
[----:B------:R-:W-:-:S13]  /*11410*/  ISETP.LT.OR P3, PT, R0, 0x8a, !P1 ;  /* 0x0000008a0000780c */ /* 0x000fda0004f61670 */
[----:B------:R-:W0:Y:S02]  /*11420*/  @!P3 LDG.E.U8 R16, desc[UR38][R236.64+0x89] ;  /* 0x00008926ec10b981 */ /* 0x000e24000c1e1100 */
[----:B0-----:R-:W-:-:S05]  /*11430*/  @!P3 PRMT R3, R16, 0x8880, RZ ;  /* 0x000088801003b816 */ /* 0x001fca00000000ff */
[----:B------:R-:W-:-:S04]  /*11440*/  @!P3 IMAD R2, R3, R18, RZ ;  /* 0x000000120302b224 */ /* 0x000fc800078e02ff */
[----:B-----5:R-:W-:-:S05]  /*11450*/  @!P3 IMAD R3, R39, R17, R2 ;  /* 0x000000112703b224 */ /* 0x020fca00078e0202 */
        /* <DEDUP_REMOVED lines=17> */
[----:B--2---:R-:W-:-:S05]  /*11570*/  @!P3 IMAD R3, R13, R17, R2 ;  /* 0x000000110d03b224 */ /* 0x004fca00078e0202 */
[----:B------:R0:W-:Y:S01]  /*11580*/  @!P3 STG.E.U8 desc[UR38][R38.64+0x89], R3 ;  /* 0x000089032600b986 */ /* 0x0001e2000c101126 */
[----:B------:R-:W-:Y:S02]  /*11590*/  ISETP.LT.OR P3, PT, R0, 0x81, !P1 ;  /* 0x000000810000780c */ /* 0x000fe40004f61670 */
[----:B------:R-:W-:Y:S01]  /*115a0*/  LOP3.LUT P0, RZ, R19, 0x800, RZ, 0xc0, !PT ;  /* 0x0000080013ff7812 */ /* 0x000fe2000780c0ff */
[----:B0-----:R-:W2:Y:S10]  /*115b0*/  LDL.LU.64 R38, [R1+0x4a0] ;  /* 0x0004a00001267983 */ /* 0x001eb40000300a00 */
[----:B------:R-:W3:Y:S02]  /*115c0*/  @!P3 LDG.E.U8 R16, desc[UR38][R232.64+0x80] ;  /* 0x00008026e810b981 */ /* 0x000ee4000c1e1100 */
[----:B---3--:R-:W-:-:S05]  /*115d0*/  @!P3 PRMT R3, R16, 0x8880, RZ ;  /* 0x000088801003b816 */ /* 0x008fca00000000ff */
[----:B------:R-:W-:-:S04]  /*115e0*/  @!P3 IMAD R2, R3, R18, RZ ;  /* 0x000000120302b224 */ /* 0x000fc800078e02ff */
[----:B------:R-:W-:-:S05]  /*115f0*/  @!P3 IMAD R224, R224, R17, R2 ;  /* 0x00000011e0e0b224 */ /* 0x000fca00078e0202 */
[----:B------:R0:W-:Y:S01]  /*11600*/  @!P3 STG.E.U8 desc[UR38][R4.64+0x80], R224 ;  /* 0x000080e00400b986 */ /* 0x0001e2000c101126 */
[----:B------:R-:W-:-:S13]  /*11610*/  ISETP.LT.OR P3, PT, R0, 0x82, !P1 ;  /* 0x000000820000780c */ /* 0x000fda0004f61670 */
[----:B------:R-:W3:Y:S02]  /*11620*/  @!P3 LDG.E.U8 R16, desc[UR38][R232.64+0x81] ;  /* 0x00008126e810b981 */ /* 0x000ee4000c1e1100 */
[----:B---3--:R-:W-:-:S05]  /*11630*/  @!P3 PRMT R3, R16, 0x8880, RZ ;  /* 0x000088801003b816 */ /* 0x008fca00000000ff */
[----:B------:R-:W-:-:S04]  /*11640*/  @!P3 IMAD R2, R3, R18, RZ ;  /* 0x000000120302b224 */ /* 0x000fc800078e02ff */
[----:B------:R-:W-:-:S05]  /*11650*/  @!P3 IMAD R225, R225, R17, R2 ;  /* 0x00000011e1e1b224 */ /* 0x000fca00078e0202 */
[----:B------:R3:W-:Y:S01]  /*11660*/  @!P3 STG.E.U8 desc[UR38][R4.64+0x81], R225 ;  /* 0x000081e10400b986 */ /* 0x0007e2000c101126 */
[----:B------:R-:W-:-:S13]  /*11670*/  ISETP.LT.OR P3, PT, R0, 0x81, !P0 ;  /* 0x000000810000780c */ /* 0x000fda0004761670 */
[----:B------:R-:W4:Y:S01]  /*11680*/  @!P3 LDG.E.U8 R16, desc[UR38][R22.64+0x80] ;  /* 0x000080261610b981 */ /* 0x000f22000c1e1100 */
[----:B0-----:R-:W-:-:S04]  /*11690*/  @!P3 IADD3 R224, P4, R4, UR37, RZ ;  /* 0x0000002504e0bc10 */ /* 0x001fc8000ff9e0ff */
[----:B---3--:R-:W-:Y:S02]  /*116a0*/  @!P3 IADD3.X R225, R5, UR36, RZ, P4, !PT ;  /* 0x0000002405e1bc10 */ /* 0x008fe4000a7fe4ff */
[----:B----4-:R-:W-:-:S05]  /*116b0*/  @!P3 PRMT R3, R16, 0x8880, RZ ;  /* 0x000088801003b816 */ /* 0x010fca00000000ff */
[----:B------:R-:W-:-:S04]  /*116c0*/  @!P3 IMAD R2, R3, R18, RZ ;  /* 0x000000120302b224 */ /* 0x000fc800078e02ff */
[----:B------:R-:W-:-:S05]  /*116d0*/  @!P3 IMAD R226, R226, R17, R2 ;  /* 0x00000011e2e2b224 */ /* 0x000fca00078e0202 */
[----:B------:R0:W-:Y:S01]  /*116e0*/  @!P3 STG.E.U8 desc[UR38][R224.64+0x80], R226 ;  /* 0x000080e2e000b986 */ /* 0x0001e2000c101126 */
[----:B------:R-:W-:-:S13]  /*116f0*/  ISETP.LT.OR P3, PT, R0, 0x82, !P0 ;  /* 0x000000820000780c */ /* 0x000fda0004761670 */
[----:B------:R-:W3:Y:S01]  /*11700*/  @!P3 LDG.E.U8 R16, desc[UR38][R22.64+0x81] ;  /* 0x000081261610b981 */ /* 0x000ee2000c1e1100 */
[----:B0-----:R-:W-:-:S04]  /*11710*/  @!P3 IADD3 R224, P4, R4, UR37, RZ ;  /* 0x0000002504e0bc10 */ /* 0x001fc8000ff9e0ff */
[----:B------:R-:W-:Y:S02]  /*11720*/  @!P3 IADD3.X R225, R5, UR36, RZ, P4, !PT ;  /* 0x0000002405e1bc10 */ /* 0x000fe4000a7fe4ff */
        /* <DEDUP_REMOVED lines=9> */
[----:B------:R-:W-:Y:S01]  /*117c0*/  @!P3 STG.E.U8 desc[UR38][R4.64+0x88], R228 ;  /* 0x000088e40400b986 */ /* 0x000fe2000c101126 */
[----:B------:R-:W-:-:S13]  /*117d0*/  ISETP.LT.OR P3, PT, R0, 0x8a, !P1 ;  /* 0x0000008a0000780c */ /* 0x000fda0004f61670 */
[----:B------:R-:W3:Y:S02]  /*117e0*/  @!P3 LDG.E.U8 R16, desc[UR38][R232.64+0x89] ;  /* 0x00008926e810b981 */ /* 0x000ee4000c1e1100 */
[----:B---3--:R-:W-:-:S05]  /*117f0*/  @!P3 PRMT R3, R16, 0x8880, RZ ;  /* 0x000088801003b816 */ /* 0x008fca00000000ff */
[----:B------:R-:W-:-:S04]  /*11800*/  @!P3 IMAD R2, R3, R18, RZ ;  /* 0x000000120302b224 */ /* 0x000fc800078e02ff */
[----:B------:R-:W-:-:S05]  /*11810*/  @!P3 IMAD R229, R229, R17, R2 ;  /* 0x00000011e5e5b224 */ /* 0x000fca00078e0202 */
[----:B------:R-:W-:Y:S01]  /*11820*/  @!P3 STG.E.U8 desc[UR38][R4.64+0x89], R229 ;  /* 0x000089e50400b986 */ /* 0x000fe2000c101126 */
        /* <DEDUP_REMOVED lines=9> */
[----:B------:R-:W3:Y:S01]  /*118c0*/  @!P3 LDG.E.U8 R16, desc[UR38][R22.64+0x89] ;  /* 0x000089261610b981 */ /* 0x000ee2000c1e1100 */
[----:B------:R-:W-:Y:S02]  /*118d0*/  LOP3.LUT R19, R19, 0xffffff7f, RZ, 0xc0, !PT ;  /* 0xffffff7f13137812 */ /* 0x000fe400078ec0ff */
[----:B0-----:R-:W-:Y:S02]  /*118e0*/  @!P3 IADD3 R224, P4, R4, UR37, RZ ;  /* 0x0000002504e0bc10 */ /* 0x001fe4000ff9e0ff */
[----:B------:R-:W-:Y:S02]  /*118f0*/  @P2 LOP3.LUT R19, R19, 0x80, RZ, 0xfc, !PT ;  /* 0x0000008013132812 */ /* 0x000fe400078efcff */
[----:B------:R-:W-:Y:S02]  /*11900*/  @!P3 IADD3.X R225, R5, UR36, RZ, P4, !PT ;  /* 0x0000002405e1bc10 */ /* 0x000fe4000a7fe4ff */
[----:B------:R-:W-:-:S04]  /*11910*/  LOP3.LUT R19, R19, 0xffffffbf, RZ, 0xc0, !PT ;  /* 0xffffffbf13137812 */ /* 0x000fc800078ec0ff */
[----:B------:R-:W-:Y:S02]  /*11920*/  @P1 LOP3.LUT R19, R19, 0x40, RZ, 0xfc, !PT ;  /* 0x0000004013131812 */ /* 0x000fe400078efcff */
[----:B------:R-:W-:Y:S02]  /*11930*/  ISETP.GE.AND P1, PT, R12, 0x181, PT ;  /* 0x000001810c00780c */ /* 0x000fe40003f26270 */
[----:B---3--:R-:W-:-:S05]  /*11940*/  @!P3 PRMT R3, R16, 0x8880, RZ ;  /* 0x000088801003b816 */ /* 0x008fca00000000ff */
[----:B------:R-:W-:-:S04]  /*11950*/  @!P3 IMAD R2, R3, R18, RZ ;  /* 0x000000120302b224 */ /* 0x000fc800078e02ff */
[----:B------:R-:W-:-:S05]  /*11960*/  @!P3 IMAD R231, R231, R17, R2 ;  /* 0x00000011e7e7b224 */ /* 0x000fca00078e0202 */
[----:B------:R0:W-:Y:S01]  /*11970*/  @!P3 STG.E.U8 desc[UR38][R224.64+0x89], R231 ;  /* 0x000089e7e000b986 */ /* 0x0001e2000c101126 */
[----:B------:R-:W-:-:S13]  /*11980*/  ISETP.LT.OR P3, PT, R0, 0x81, !P1 ;  /* 0x000000810000780c */ /* 0x000fda0004f61670 */
[----:B------:R-:W3:Y:S01]  /*11990*/  @!P3 LDG.E.U8 R16, desc[UR38][R14.64+0x80] ;  /* 0x000080260e10b981 */ /* 0x000ee2000c1e1100 */
[----:B------:R-:W-:-:S04]  /*119a0*/  IMAD.U32 R226, RZ, RZ, UR8 ;  /* 0x00000008ffe27e24 */ /* 0x000fc8000f8e00ff */
[----:B------:R-:W-:-:S04]  /*119b0*/  IMAD.WIDE.U32 R226, R226, 0x180, R6 ;  /* 0x00000180e2e27825 */ /* 0x000fc800078e0006 */
[----:B0-----:R-:W-:Y:S02]  /*119c0*/  @!P3 IMAD.MOV.U32 R225, RZ, RZ, R9 ;  /* 0x000000ffffe1b224 */ /* 0x001fe400078e0009 */
[----:B------:R-:W-:Y:S01]  /*119d0*/  @!P3 IMAD.MOV.U32 R224, RZ, RZ, R226 ;  /* 0x000000ffffe0b224 */ /* 0x000fe200078e00e2 */
[----:B---3--:R-:W-:-:S05]  /*119e0*/  @!P3 PRMT R3, R16, 0x8880, RZ ;  /* 0x000088801003b816 */ /* 0x008fca00000000ff */
[----:B------:R-:W-:-:S04]  /*119f0*/  @!P3 IMAD R2, R3, R18, RZ ;  /* 0x000000120302b224 */ /* 0x000fc800078e02ff */
[----:B------:R-:W-:-:S05]  /*11a00*/  @!P3 IMAD R216, R216, R17, R2 ;  /* 0x00000011d8d8b224 */ /* 0x000fca00078e0202 */
[----:B------:R0:W-:Y:S01]  /*11a10*/  @!P3 STG.E.U8 desc[UR38][R224.64+0x80], R216 ;  /* 0x000080d8e000b986 */ /* 0x0001e2000c101126 */
[----:B------:R-:W-:-:S13]  /*11a20*/  ISETP.LT.OR P3, PT, R0, 0x82, !P1 ;  /* 0x000000820000780c */ /* 0x000fda0004f61670 */
[----:B------:R-:W3:Y:S01]  /*11a30*/  @!P3 LDG.E.U8 R16, desc[UR38][R14.64+0x81] ;  /* 0x000081260e10b981 */ /* 0x000ee2000c1e1100 */
[----:B0-----:R-:W-:Y:S01]  /*11a40*/  @!P3 IMAD.MOV.U32 R216, RZ, RZ, R226 ;  /* 0x000000ffffd8b224 */ /* 0x001fe200078e00e2 */
[----:B------:R-:W-:Y:S02]  /*11a50*/  ISETP.GE.AND P2, PT, R12, 0x189, PT ;  /* 0x000001890c00780c */ /* 0x000fe40003f46270 */
[----:B---3--:R-:W-:-:S05]  /*11a60*/  @!P3 PRMT R3, R16, 0x8880, RZ ;  /* 0x000088801003b816 */ /* 0x008fca00000000ff */
[----:B------:R-:W-:-:S04]  /*11a70*/  @!P3 IMAD R2, R3, R18, RZ ;  /* 0x000000120302b224 */ /* 0x000fc800078e02ff */
[----:B------:R-:W-:Y:S02]  /*11a80*/  @!P3 IMAD R3, R217, R17, R2 ;  /* 0x00000011d903b224 */ /* 0x000fe400078e0202 */
[----:B------:R-:W-:-:S05]  /*11a90*/  @!P3 IMAD.MOV.U32 R217, RZ, RZ, R9 ;  /* 0x000000ffffd9b224 */ /* 0x000fca00078e0009 */
        /* <DEDUP_REMOVED lines=57> */
[----:B------:R-:W-:Y:S02]  /*11e30*/  ISETP.LT.OR P2, PT, R0, 0x91, !P6 ;  /* 0x000000910000780c */ /* 0x000fe40007741670 */
[----:B---3--:R-:W-:-:S05]  /*11e40*/  @!P3 PRMT R3, R16, 0x8880, RZ ;  /* 0x000088801003b816 */ /* 0x008fca00000000ff */
[----:B------:R-:W-:-:S04]  /*11e50*/  @!P3 IMAD R2, R3, R18, RZ ;  /* 0x000000120302b224 */ /* 0x000fc800078e02ff */
[----:B------:R-:W-:-:S05]  /*11e60*/  @!P3 IMAD R209, R209, R17, R2 ;  /* 0x00000011d1d1b224 */ /* 0x000fca00078e0202 */
[----:B------:R-:W-:Y:S04]  /*11e70*/  @!P3 STG.E.U8 desc[UR38][R6.64+0x91], R209 ;  /* 0x000091d10600b986 */ /* 0x000fe8000c101126 */
[----:B------:R-:W3:Y:S01]  /*11e80*/  @!P2 LDG.E.U8 R16, desc[UR38][R30.64+0x90] ;  /* 0x000090261e10a981 */ /* 0x000ee2000c1e1100 */
[----:B------:R-:W-:Y:S02]  /*11e90*/  ISETP.LT.OR P4, PT, R0, 0x99, !P6 ;  /* 0x000000990000780c */ /* 0x000fe40007781670 */
[----:B---3--:R-:W-:-:S05]  /*11ea0*/  @!P2 PRMT R3, R16, 0x8880, RZ ;  /* 0x000088801003a816 */ /* 0x008fca00000000ff */
[----:B------:R-:W-:-:S04]  /*11eb0*/  @!P2 IMAD R2, R3, R18, RZ ;  /* 0x000000120302a224 */ /* 0x000fc800078e02ff */
[----:B------:R-:W-:-:S05]  /*11ec0*/  @!P2 IMAD R210, R210, R17, R2 ;  /* 0x00000011d2d2a224 */ /* 0x000fca00078e0202 */
[----:B------:R3:W-:Y:S01]  /*11ed0*/  @!P2 STG.E.U8 desc[UR38][R24.64+0x90], R210 ;  /* 0x000090d21800a986 */ /* 0x0007e2000c101126 */
[----:B------:R-:W-:Y:S02]  /*11ee0*/  ISETP.LT.OR P2, PT, R0, 0x92, !P6 ;  /* 0x000000920000780c */ /* 0x000fe40007741670 */
[----:B0-----:R-:W-:Y:S02]  /*11ef0*/  @!P4 IADD3 R216, P3, R6, UR37, RZ ;  /* 0x0000002506d8cc10 */ /* 0x001fe4000ff7e0ff */
[----:B------:R-:W-:Y:S01]  /*11f00*/  LOP3.LUT R19, R19, 0xfffffeff, RZ, 0xc0, !PT ;  /* 0xfffffeff13137812 */ /* 0x000fe200078ec0ff */
[----:B---3--:R-:W3:Y:S08]  /*11f10*/  LDL.LU.64 R24, [R1+0x498] ;  /* 0x0004980001187983 */ /* 0x008ef00000300a00 */
[----:B------:R-:W4:Y:S01]  /*11f20*/  @!P2 LDG.E.U8 R16, desc[UR38][R30.64+0x91] ;  /* 0x000091261e10a981 */ /* 0x000f22000c1e1100 */
[----:B------:R-:W-:-:S02]  /*11f30*/  @!P4 IADD3.X R217, R7, UR36, RZ, P3, !PT ;  /* 0x0000002407d9cc10 */ /* 0x000fc40009ffe4ff */
[----:B------:R-:W-:Y:S02]  /*11f40*/  ISETP.LT.OR P3, PT, R0, 0x9a, !P6 ;  /* 0x0000009a0000780c */ /* 0x000fe40007761670 */
[----:B------:R-:W-:-:S11]  /*11f50*/  @P0 LOP3.LUT R19, R19, 0x100, RZ, 0xfc, !PT ;  /* 0x0000010013130812 */ /* 0x000fd600078efcff */
[----:B------:R-:W-:-:S04]  /*11f60*/  @!P3 IADD3 R208, P0, R6, UR37, RZ ;  /* 0x0000002506d0bc10 */ /* 0x000fc8000ff1e0ff */
[----:B------:R-:W-:Y:S02]  /*11f70*/  @!P3 IADD3.X R209, R7, UR36, RZ, P0, !PT ;  /* 0x0000002407d1bc10 */ /* 0x000fe400087fe4ff */
[----:B------:R-:W-:Y:S02]  /*11f80*/  ISETP.LT.OR P0, PT, R0, 0x99, !P5 ;  /* 0x000000990000780c */ /* 0x000fe40006f01670 */
[----:B----4-:R-:W-:-:S05]  /*11f90*/  @!P2 PRMT R3, R16, 0x8880, RZ ;  /* 0x000088801003a816 */ /* 0x010fca00000000ff */
[----:B------:R-:W-:-:S04]  /*11fa0*/  @!P2 IMAD R2, R3, R18, RZ ;  /* 0x000000120302a224 */ /* 0x000fc800078e02ff */
[----:B------:R-:W-:-:S05]  /*11fb0*/  @!P2 IMAD R211, R211, R17, R2 ;  /* 0x00000011d3d3a224 */ /* 0x000fca00078e0202 */
[----:B------:R0:W-:Y:S04]  /*11fc0*/  @!P2 STG.E.U8 desc[UR38][R26.64+0x91], R211 ;  /* 0x000091d31a00a986 */ /* 0x0001e8000c101126 */
[----:B------:R-:W4:Y:S01]  /*11fd0*/  @!P0 LDG.E.U8 R16, desc[UR38][R28.64+0x98] ;  /* 0x000098261c108981 */ /* 0x000f22000c1e1100 */
[----:B------:R-:W-:-:S03]  /*11fe0*/  LOP3.LUT P1, RZ, R19, 0x2, RZ, 0xc0, !PT ;  /* 0x0000000213ff7812 */ /* 0x000fc6000782c0ff */
[----:B0-----:R-:W5:Y:S01]  /*11ff0*/  LDL.LU.64 R26, [R1+0x490] ;  /* 0x00049000011a7983 */ /* 0x001f620000300a00 */
[----:B----4-:R-:W-:-:S05]  /*12000*/  @!P0 PRMT R3, R16, 0x8880, RZ ;  /* 0x0000888010038816 */ /* 0x010fca00000000ff */
[----:B------:R-:W-:-:S04]  /*12010*/  @!P0 IMAD R2, R3, R18, RZ ;  /* 0x0000001203028224 */ /* 0x000fc800078e02ff */
[----:B------:R-:W-:-:S05]  /*12020*/  @!P0 IMAD R212, R212, R17, R2 ;  /* 0x00000011d4d48224 */ /* 0x000fca00078e0202 */
[----:B------:R0:W-:Y:S01]  /*12030*/  @!P0 STG.E.U8 desc[UR38][R6.64+0x98], R212 ;  /* 0x000098d406008986 */ /* 0x0001e2000c101126 */
[----:B------:R-:W-:-:S13]  /*12040*/  ISETP.LT.OR P0, PT, R0, 0x9a, !P5 ;  /* 0x0000009a0000780c */ /* 0x000fda0006f01670 */
[----:B------:R-:W4:Y:S02]  /*12050*/  @!P0 LDG.E.U8 R16, desc[UR38][R28.64+0x99] ;  /* 0x000099261c108981 */ /* 0x000f24000c1e1100 */
[----:B----4-:R-:W-:-:S05]  /*12060*/  @!P0 PRMT R3, R16, 0x8880, RZ ;  /* 0x0000888010038816 */ /* 0x010fca00000000ff */
[----:B------:R-:W-:-:S04]  /*12070*/  @!P0 IMAD R2, R3, R18, RZ ;  /* 0x0000001203028224 */ /* 0x000fc800078e02ff */
[----:B------:R-:W-:-:S05]  /*12080*/  @!P0 IMAD R213, R213, R17, R2 ;  /* 0x00000011d5d58224 */ /* 0x000fca00078e0202 */
[----:B------:R4:W-:Y:S04]  /*12090*/  @!P0 STG.E.U8 desc[UR38][R6.64+0x99], R213 ;  /* 0x000099d506008986 */ /* 0x0009e8000c101126 */
[----:B------:R-:W2:Y:S02]  /*120a0*/  @!P4 LDG.E.U8 R16, desc[UR38][R30.64+0x98] ;  /* 0x000098261e10c981 */ /* 0x000ea4000c1e1100 */
[----:B--2---:R-:W-:-:S05]  /*120b0*/  @!P4 PRMT R3, R16, 0x8880, RZ ;  /* 0x000088801003c816 */ /* 0x004fca00000000ff */
[----:B------:R-:W-:-:S04]  /*120c0*/  @!P4 IMAD R2, R3, R18, RZ ;  /* 0x000000120302c224 */ /* 0x000fc800078e02ff */
[----:B------:R-:W-:-:S05]  /*120d0*/  @!P4 IMAD R214, R214, R17, R2 ;  /* 0x00000011d6d6c224 */ /* 0x000fca00078e0202 */
[----:B------:R-:W-:Y:S04]  /*120e0*/  @!P4 STG.E.U8 desc[UR38][R216.64+0x98], R214 ;  /* 0x000098d6d800c986 */ /* 0x000fe8000c101126 */
[----:B------:R-:W2:Y:S02]  /*120f0*/  @!P3 LDG.E.U8 R16, desc[UR38][R30.64+0x99] ;  /* 0x000099261e10b981 */ /* 0x000ea4000c1e1100 */
[----:B--2---:R-:W-:-:S05]  /*12100*/  @!P3 PRMT R3, R16, 0x8880, RZ ;  /* 0x000088801003b816 */ /* 0x004fca00000000ff */
[----:B------:R-:W-:-:S04]  /*12110*/  @!P3 IMAD R2, R3, R18, RZ ;  /* 0x000000120302b224 */ /* 0x000fc800078e02ff */
[----:B------:R-:W-:-:S05]  /*12120*/  @!P3 IMAD R215, R215, R17, R2 ;  /* 0x00000011d7d7b224 */ /* 0x000fca00078e0202 */
[----:B------:R-:W-:Y:S01]  /*12130*/  @!P3 STG.E.U8 desc[UR38][R208.64+0x99], R215 ;  /* 0x000099d7d000b986 */ /* 0x000fe2000c101126 */
[----:B------:R-:W-:-:S13]  /*12140*/  ISETP.LT.OR P3, PT, R0, 0x91, !P1 ;  /* 0x000000910000780c */ /* 0x000fda0004f61670 */
[----:B------:R-:W2:Y:S02]  /*12150*/  @!P3 LDG.E.U8 R16, desc[UR38][R236.64+0x90] ;  /* 0x00009026ec10b981 */ /* 0x000ea4000c1e1100 */
[----:B--2---:R-:W-:-:S05]  /*12160*/  @!P3 PRMT R3, R16, 0x8880, RZ ;  /* 0x000088801003b816 */ /* 0x004fca00000000ff */
[----:B------:R-:W-:-:S04]  /*12170*/  @!P3 IMAD R2, R3, R18, RZ ;  /* 0x000000120302b224 */ /* 0x000fc800078e02ff */
[----:B------:R-:W-:-:S05]  /*12180*/  @!P3 IMAD R200, R200, R17, R2 ;  /* 0x00000011c8c8b224 */ /* 0x000fca00078e0202 */
[----:B------:R2:W-:Y:S01]  /*12190*/  @!P3 STG.E.U8 desc[UR38][R10.64+0x90], R200 ;  /* 0x000090c80a00b986 */ /* 0x0005e2000c101126 */
[----:B------:R-:W-:-:S13]  /*121a0*/  ISETP.LT.OR P3, PT, R0, 0x92, !P1 ;  /* 0x000000920000780c */ /* 0x000fda0004f61670 */
[----:B------:R-:W3:Y:S01]  /*121b0*/  @!P3 LDG.E.U8 R16, desc[UR38][R236.64+0x91] ;  /* 0x00009126ec10b981 */ /* 0x000ee2000c1e1100 */
[----:B------:R-:W-:-:S13]  /*121c0*/  ISETP.LT.OR P0, PT, R0, 0xa1, !P6 ;  /* 0x000000a10000780c */ /* 0x000fda0007701670 */
[----:B------:R-:W-:-:S04]  /*121d0*/  @!P0 IADD3 R210, P2, R6, UR37, RZ ;  /* 0x0000002506d28c10 */ /* 0x000fc8000ff5e0ff */
[----:B------:R-:W-:Y:S02]  /*121e0*/  @!P0 IADD3.X R211, R7, UR36, RZ, P2, !PT ;  /* 0x0000002407d38c10 */ /* 0x000fe400097fe4ff */
[----:B------:R-:W-:-:S13]  /*121f0*/  ISETP.LT.OR P2, PT, R0, 0xa2, !P6 ;  /* 0x000000a20000780c */ /* 0x000fda0007741670 */
[----:B0-----:R-:W-:-:S04]  /*12200*/  @!P2 IADD3 R212, P4, R6, UR37, RZ ;  /* 0x0000002506d4ac10 */ /* 0x001fc8000ff9e0ff */
[----:B----4-:R-:W-:Y:S02]  /*12210*/  @!P2 IADD3.X R213, R7, UR36, RZ, P4, !PT ;  /* 0x0000002407d5ac10 */ /* 0x010fe4000a7fe4ff */
[----:B------:R-:W-:Y:S02]  /*12220*/  LOP3.LUT P2, RZ, R19, 0x80, RZ, 0xc0, !PT ;  /* 0x0000008013ff7812 */ /* 0x000fe4000784c0ff */
[----:B---3--:R-:W-:-:S05]  /*12230*/  @!P3 PRMT R3, R16, 0x8880, RZ ;  /* 0x000088801003b816 */ /* 0x008fca00000000ff */
[----:B------:R-:W-:-:S04]  /*12240*/  @!P3 IMAD R2, R3, R18, RZ ;  /* 0x000000120302b224 */ /* 0x000fc800078e02ff */
[----:B------:R-:W-:-:S05]  /*12250*/  @!P3 IMAD R13, R201, R17, R2 ;  /* 0x00000011c90db224 */ /* 0x000fca00078e0202 */
[----:B------:R-:W-:Y:S01]  /*12260*/  @!P3 STG.E.U8 desc[UR38][R10.64+0x91], R13 ;  /* 0x0000910d0a00b986 */ /* 0x000fe2000c101126 */
[----:B------:R-:W-:-:S13]  /*12270*/  ISETP.LT.OR P3, PT, R0, 0x91, !P2 ;  /* 0x000000910000780c */ /* 0x000fda0005761670 */
[----:B------:R-:W3:Y:S01]  /*12280*/  @!P3 LDG.E.U8 R16, desc[UR38][R234.64+0x90] ;  /* 0x00009026ea10b981 */ /* 0x000ee2000c1e1100 */
[----:B--2---:R-:W-:-:S04]  /*12290*/  @!P3 IADD3 R200, P4, R10, UR37, RZ ;  /* 0x000000250ac8bc10 */ /* 0x004fc8000ff9e0ff */
[----:B------:R-:W-:Y:S02]  /*122a0*/  @!P3 IADD3.X R201, R11, UR36, RZ, P4, !PT ;  /* 0x000000240bc9bc10 */ /* 0x000fe4000a7fe4ff */
[----:B---3--:R-:W-:-:S05]  /*122b0*/  @!P3 PRMT R3, R16, 0x8880, RZ ;  /* 0x000088801003b816 */ /* 0x008fca00000000ff */
        /* <DEDUP_REMOVED lines=10> */
[----:B------:R0:W-:Y:S01]  /*12360*/  @!P3 STG.E.U8 desc[UR38][R200.64+0x91], R203 ;  /* 0x000091cbc800b986 */ /* 0x0001e2000c101126 */
[----:B------:R-:W-:-:S13]  /*12370*/  ISETP.LT.OR P3, PT, R0, 0x99, !P1 ;  /* 0x000000990000780c */ /* 0x000fda0004f61670 */
[----:B------:R-:W2:Y:S02]  /*12380*/  @!P3 LDG.E.U8 R16, desc[UR38][R236.64+0x98] ;  /* 0x00009826ec10b981 */ /* 0x000ea4000c1e1100 */
[----:B--2---:R-:W-:-:S05]  /*12390*/  @!P3 PRMT R3, R16, 0x8880, RZ ;  /* 0x000088801003b816 */ /* 0x004fca00000000ff */
        /* <DEDUP_REMOVED lines=18> */
[----:B------:R-:W2:Y:S01]  /*124c0*/  @!P3 LDG.E.U8 R16, desc[UR38][R234.64+0x99] ;  /* 0x00009926ea10b981 */ /* 0x000ea2000c1e1100 */
[----:B0-----:R-:W-:Y:S02]  /*124d0*/  @!P3 IADD3 R200, P4, R10, UR37, RZ ;  /* 0x000000250ac8bc10 */ /* 0x001fe4000ff9e0ff */
[----:B------:R-:W-:Y:S02]  /*124e0*/  LOP3.LUT P1, RZ, R19, 0x40, RZ, 0xc0, !PT ;  /* 0x0000004013ff7812 */ /* 0x000fe4000782c0ff */
        /* <DEDUP_REMOVED lines=13> */
[----:B------:R-:W-:Y:S02]  /*125c0*/  LOP3.LUT P0, RZ, R19, 0x100, RZ, 0xc0, !PT ;  /* 0x0000010013ff7812 */ /* 0x000fe4000780c0ff */
[----:B---3--:R-:W-:-:S05]  /*125d0*/  @!P3 PRMT R192, R16, 0x8880, RZ ;  /* 0x0000888010c0b816 */ /* 0x008fca00000000ff */
[----:B0-----:R-:W-:-:S04]  /*125e0*/  @!P3 IMAD.MOV.U32 R201, RZ, RZ, R192 ;  /* 0x000000ffffc9b224 */ /* 0x001fc800078e00c0 */
[----:B------:R-:W-:-:S04]  /*125f0*/  @!P3 IMAD R2, R201, R18, RZ ;  /* 0x00000012c902b224 */ /* 0x000fc800078e02ff */
[----:B------:R-:W-:-:S05]  /*12600*/  @!P3 IMAD R201, R193, R17, R2 ;  /* 0x00000011c1c9b224 */ /* 0x000fca00078e0202 */
[----:B------:R-:W-:Y:S01]  /*12610*/  @!P3 STG.E.U8 desc[UR38][R4.64+0x91], R201 ;  /* 0x000091c90400b986 */ /* 0x000fe2000c101126 */
[----:B------:R-:W-:-:S13]  /*12620*/  ISETP.LT.OR P3, PT, R0, 0x91, !P0 ;  /* 0x000000910000780c */ /* 0x000fda0004761670 */
[----:B------:R-:W2:Y:S01]  /*12630*/  @!P3 LDG.E.U8 R16, desc[UR38][R22.64+0x90] ;  /* 0x000090261610b981 */ /* 0x000ea2000c1e1100 */
[----:B------:R-:W-:-:S04]  /*12640*/  @!P3 IADD3 R192, P4, R4, UR37, RZ ;  /* 0x0000002504c0bc10 */ /* 0x000fc8000ff9e0ff */
[----:B------:R-:W-:Y:S02]  /*12650*/  @!P3 IADD3.X R193, R5, UR36, RZ, P4, !PT ;  /* 0x0000002405c1bc10 */ /* 0x000fe4000a7fe4ff */
[----:B--2---:R-:W-:-:S05]  /*12660*/  @!P3 PRMT R13, R16, 0x8880, RZ ;  /* 0x00008880100db816 */ /* 0x004fca00000000ff */
        /* <DEDUP_REMOVED lines=35> */
[----:B------:R-:W-:Y:S02]  /*128a0*/  P2R R13, PR, RZ, 0x2 ;  /* 0x00000002ff0d7803 */ /* 0x000fe40000000000 */
[----:B------:R-:W-:Y:S02]  /*128b0*/  ISETP.GE.AND P1, PT, R12, 0x181, PT ;  /* 0x000001810c00780c */ /* 0x000fe40003f26270 */
[----:B------:R-:W-:Y:S02]  /*128c0*/  @!P3 IADD3.X R193, R5, UR36, RZ, P4, !PT ;  /* 0x0000002405c1bc10 */ /* 0x000fe4000a7fe4ff */
[----:B--2---:R-:W-:-:S05]  /*128d0*/  @!P3 PRMT R197, R16, 0x8880, RZ ;  /* 0x0000888010c5b816 */ /* 0x004fca00000000ff */
[----:B------:R-:W-:-:S04]  /*128e0*/  @!P3 IMAD R2, R197, R18, RZ ;  /* 0x00000012c502b224 */ /* 0x000fc800078e02ff */
[----:B------:R-:W-:-:S05]  /*128f0*/  @!P3 IMAD R199, R199, R17, R2 ;  /* 0x00000011c7c7b224 */ /* 0x000fca00078e0202 */
[----:B------:R0:W-:Y:S01]  /*12900*/  @!P3 STG.E.U8 desc[UR38][R192.64+0x99], R199 ;  /* 0x000099c7c000b986 */ /* 0x0001e2000c101126 */
[----:B------:R-:W-:-:S13]  /*12910*/  ISETP.LT.OR P3, PT, R0, 0x91, !P1 ;  /* 0x000000910000780c */ /* 0x000fda0004f61670 */
[----:B------:R-:W2:Y:S01]  /*12920*/  @!P3 LDG.E.U8 R16, desc[UR38][R14.64+0x90] ;  /* 0x000090260e10b981 */ /* 0x000ea2000c1e1100 */
[----:B0-----:R-:W-:Y:S02]  /*12930*/  @!P3 IMAD.MOV.U32 R192, RZ, RZ, R226 ;  /* 0x000000ffffc0b224 */ /* 0x001fe400078e00e2 */
[----:B------:R-:W-:Y:S01]  /*12940*/  @!P3 IMAD.MOV.U32 R193, RZ, RZ, R9 ;  /* 0x000000ffffc1b224 */ /* 0x000fe200078e0009 */
[----:B--2---:R-:W-:-:S05]  /*12950*/  @!P3 PRMT R195, R16, 0x8880, RZ ;  /* 0x0000888010c3b816 */ /* 0x004fca00000000ff */
[----:B------:R-:W-:-:S04]  /*12960*/  @!P3 IMAD R2, R195, R18, RZ ;  /* 0x00000012c302b224 */ /* 0x000fc800078e02ff */
[----:B------:R-:W-:-:S05]  /*12970*/  @!P3 IMAD R195, R184, R17, R2 ;  /* 0x00000011b8c3b224 */ /* 0x000fca00078e0202 */
[----:B------:R-:W-:Y:S01]  /*12980*/  @!P3 STG.E.U8 desc[UR38][R192.64+0x90], R195 ;  /* 0x000090c3c000b986 */ /* 0x000fe2000c101126 */
[----:B------:R-:W-:-:S13]  /*12990*/  ISETP.LT.OR P3, PT, R0, 0x92, !P1 ;  /* 0x000000920000780c */ /* 0x000fda0004f61670 */
[----:B------:R-:W2:Y:S01]  /*129a0*/  @!P3 LDG.E.U8 R16, desc[UR38][R14.64+0x91] ;  /* 0x000091260e10b981 */ /* 0x000ea2000c1e1100 */
[----:B------:R-:W-:Y:S01]  /*129b0*/  @!P3 IMAD.MOV.U32 R184, RZ, RZ, R226 ;  /* 0x000000ffffb8b224 */ /* 0x000fe200078e00e2 */
[----:B------:R-:W-:Y:S02]  /*129c0*/  P2R R3, PR, RZ, 0x4 ;  /* 0x00000004ff037803 */ /* 0x000fe40000000000 */
[----:B------:R-:W-:Y:S02]  /*129d0*/  ISETP.GE.AND P2, PT, R12, 0x189, PT ;  /* 0x000001890c00780c */ /* 0x000fe40003f46270 */
[----:B--2---:R-:W-:-:S05]  /*129e0*/  @!P3 PRMT R197, R16, 0x8880, RZ ;  /* 0x0000888010c5b816 */ /* 0x004fca00000000ff */
[----:B------:R-:W-:-:S04]  /*129f0*/  @!P3 IMAD R2, R197, R18, RZ ;  /* 0x00000012c502b224 */ /* 0x000fc800078e02ff */
[----:B------:R-:W-:Y:S02]  /*12a00*/  @!P3 IMAD R197, R185, R17, R2 ;  /* 0x00000011b9c5b224 */ /* 0x000fe400078e0202 */
[----:B------:R-:W-:-:S05]  /*12a10*/  @!P3 IMAD.MOV.U32 R185, RZ, RZ, R9 ;  /* 0x000000ffffb9b224 */ /* 0x000fca00078e0009 */
        /* <DEDUP_REMOVED lines=57> */
[----:B------:R-:W-:Y:S02]  /*12db0*/  ISETP.LT.OR P2, PT, R0, 0xa1, !P6 ;  /* 0x000000a10000780c */ /* 0x000fe40007741670 */
[----:B---3--:R-:W-:-:S05]  /*12dc0*/  @!P3 PRMT R176, R16, 0x8880, RZ ;  /* 0x0000888010b0b816 */ /* 0x008fca00000000ff */
[----:B0-----:R-:W-:-:S04]  /*12dd0*/  @!P3 IMAD.MOV.U32 R185, RZ, RZ, R176 ;  /* 0x000000ffffb9b224 */ /* 0x001fc800078e00b0 */
[----:B------:R-:W-:-:S04]  /*12de0*/  @!P3 IMAD R2, R185, R18, RZ ;  /* 0x00000012b902b224 */ /* 0x000fc800078e02ff */
[----:B------:R-:W-:-:S05]  /*12df0*/  @!P3 IMAD R185, R177, R17, R2 ;  /* 0x00000011b1b9b224 */ /* 0x000fca00078e0202 */
[----:B------:R0:W-:Y:S04]  /*12e00*/  @!P3 STG.E.U8 desc[UR38][R6.64+0xa1], R185 ;  /* 0x0000a1b90600b986 */ /* 0x0001e8000c101126 */
[----:B------:R-:W2:Y:S01]  /*12e10*/  @!P2 LDG.E.U8 R16, desc[UR38][R30.64+0xa0] ;  /* 0x0000a0261e10a981 */ /* 0x000ea2000c1e1100 */
[----:B------:R-:W-:Y:S02]  /*12e20*/  ISETP.LT.OR P4, PT, R0, 0xa9, !P6 ;  /* 0x000000a90000780c */ /* 0x000fe40007781670 */
[----:B--2---:R-:W-:-:S05]  /*12e30*/  @!P2 PRMT R187, R16, 0x8880, RZ ;  /* 0x0000888010bba816 */ /* 0x004fca00000000ff */
[----:B------:R-:W-:-:S04]  /*12e40*/  @!P2 IMAD R2, R187, R18, RZ ;  /* 0x00000012bb02a224 */ /* 0x000fc800078e02ff */
[----:B------:R-:W-:-:S05]  /*12e50*/  @!P2 IMAD R187, R178, R17, R2 ;  /* 0x00000011b2bba224 */ /* 0x000fca00078e0202 */
[----:B------:R2:W-:Y:S01]  /*12e60*/  @!P2 STG.E.U8 desc[UR38][R210.64+0xa0], R187 ;  /* 0x0000a0bbd200a986 */ /* 0x0005e2000c101126 */
[----:B------:R-:W-:-:S13]  /*12e70*/  ISETP.LT.OR P2, PT, R0, 0xa2, !P6 ;  /* 0x000000a20000780c */ /* 0x000fda0007741670 */
[----:B------:R-:W3:Y:S01]  /*12e80*/  @!P2 LDG.E.U8 R16, desc[UR38][R30.64+0xa1] ;  /* 0x0000a1261e10a981 */ /* 0x000ee2000c1e1100 */
[----:B------:R-:W-:-:S04]  /*12e90*/  @!P4 IADD3 R176, P3, R6, UR37, RZ ;  /* 0x0000002506b0cc10 */ /* 0x000fc8000ff7e0ff */
[----:B------:R-:W-:Y:S02]  /*12ea0*/  @!P4 IADD3.X R177, R7, UR36, RZ, P3, !PT ;  /* 0x0000002407b1cc10 */ /* 0x000fe40009ffe4ff */
[----:B------:R-:W-:Y:S02]  /*12eb0*/  ISETP.LT.OR P3, PT, R0, 0xaa, !P6 ;  /* 0x000000aa0000780c */ /* 0x000fe40007761670 */
[----:B------:R-:W-:-:S11]  /*12ec0*/  P2R R194, PR, RZ, 0x1 ;  /* 0x00000001ffc27803 */ /* 0x000fd60000000000 */
[----:B------:R-:W-:-:S04]  /*12ed0*/  @!P3 IADD3 R184, P0, R6, UR37, RZ ;  /* 0x0000002506b8bc10 */ /* 0x000fc8000ff1e0ff */
[----:B0-----:R-:W-:Y:S02]  /*12ee0*/  @!P3 IADD3.X R185, R7, UR36, RZ, P0, !PT ;  /* 0x0000002407b9bc10 */ /* 0x001fe400087fe4ff */
[----:B------:R-:W-:Y:S02]  /*12ef0*/  ISETP.LT.OR P0, PT, R0, 0xa9, !P5 ;  /* 0x000000a90000780c */ /* 0x000fe40006f01670 */
[----:B---3--:R-:W-:-:S05]  /*12f00*/  @!P2 PRMT R189, R16, 0x8880, RZ ;  /* 0x0000888010bda816 */ /* 0x008fca00000000ff */
[----:B------:R-:W-:-:S04]  /*12f10*/  @!P2 IMAD R2, R189, R18, RZ ;  /* 0x00000012bd02a224 */ /* 0x000fc800078e02ff */
[----:B------:R-:W-:-:S05]  /*12f20*/  @!P2 IMAD R179, R179, R17, R2 ;  /* 0x00000011b3b3a224 */ /* 0x000fca00078e0202 */
[----:B------:R0:W-:Y:S04]  /*12f30*/  @!P2 STG.E.U8 desc[UR38][R212.64+0xa1], R179 ;  /* 0x0000a1b3d400a986 */ /* 0x0001e8000c101126 */
        /* <DEDUP_REMOVED lines=17> */
[----:B------:R2:W-:Y:S04]  /*13050*/  @!P4 STG.E.U8 desc[UR38][R176.64+0xa8], R187 ;  /* 0x0000a8bbb000c986 */ /* 0x0005e8000c101126 */
[----:B------:R-:W3:Y:S01]  /*13060*/  @!P3 LDG.E.U8 R16, desc[UR38][R30.64+0xa9] ;  /* 0x0000a9261e10b981 */ /* 0x000ee2000c1e1100 */
[----:B------:R-:W-:-:S04]  /*13070*/  @!P0 IADD3 R178, P2, R6, UR37, RZ ;  /* 0x0000002506b28c10 */ /* 0x000fc8000ff5e0ff */
[----:B------:R-:W-:Y:S02]  /*13080*/  @!P0 IADD3.X R179, R7, UR36, RZ, P2, !PT ;  /* 0x0000002407b38c10 */ /* 0x000fe400097fe4ff */
[----:B------:R-:W-:-:S13]  /*13090*/  ISETP.LT.OR P2, PT, R0, 0xb2, !P6 ;  /* 0x000000b20000780c */ /* 0x000fda0007741670 */
[----:B------:R-:W-:-:S04]  /*130a0*/  @!P2 IADD3 R180, P4, R6, UR37, RZ ;  /* 0x0000002506b4ac10 */ /* 0x000fc8000ff9e0ff */
[----:B0-----:R-:W-:Y:S02]  /*130b0*/  @!P2 IADD3.X R181, R7, UR36, RZ, P4, !PT ;  /* 0x0000002407b5ac10 */ /* 0x001fe4000a7fe4ff */
[----:B------:R-:W-:Y:S02]  /*130c0*/  ISETP.NE.AND P2, PT, R3, RZ, PT ;  /* 0x000000ff0300720c */ /* 0x000fe40003f45270 */
[----:B------:R-:W-:Y:S02]  /*130d0*/  LOP3.LUT P1, RZ, R19, 0x2, RZ, 0xc0, !PT ;  /* 0x0000000213ff7812 */ /* 0x000fe4000782c0ff */
        /* <DEDUP_REMOVED lines=25> */
[----:B------:R-:W3:Y:S01]  /*13270*/  @!P3 LDG.E.U8 R16, desc[UR38][R234.64+0xa1] ;  /* 0x0000a126ea10b981 */ /* 0x000ee2000c1e1100 */
[----:B------:R-:W-:-:S04]  /*13280*/  @!P3 IADD3 R176, P4, R10, UR37, RZ ;  /* 0x000000250ab0bc10 */ /* 0x000fc8000ff9e0ff */
[----:B--2---:R-:W-:Y:S02]  /*13290*/  @!P3 IADD3.X R177, R11, UR36, RZ, P4, !PT ;  /* 0x000000240bb1bc10 */ /* 0x004fe4000a7fe4ff */
[----:B---3--:R-:W-:-:S05]  /*132a0*/  @!P3 PRMT R183, R16, 0x8880, RZ ;  /* 0x0000888010b7b816 */ /* 0x008fca00000000ff */
[----:B------:R-:W-:-:S04]  /*132b0*/  @!P3 IMAD R2, R183, R18, RZ ;  /* 0x00000012b702b224 */ /* 0x000fc800078e02ff */
[----:B------:R-:W-:-:S05]  /*132c0*/  @!P3 IMAD R171, R171, R17, R2 ;  /* 0x00000011ababb224 */ /* 0x000fca00078e0202 */
[----:B------:R-:W-:Y:S01]  /*132d0*/  @!P3 STG.E.U8 desc[UR38][R176.64+0xa1], R171 ;  /* 0x0000a1abb000b986 */ /* 0x000fe2000c101126 */
[----:B------:R-:W-:-:S13]  /*132e0*/  ISETP.LT.OR P3, PT, R0, 0xa9, !P1 ;  /* 0x000000a90000780c */ /* 0x000fda0004f61670 */
[----:B------:R-:W0:Y:S02]  /*132f0*/  @!P3 LDG.E.U8 R16, desc[UR38][R236.64+0xa8] ;  /* 0x0000a826ec10b981 */ /* 0x000e24000c1e1100 */
[----:B0-----:R-:W-:-:S05]  /*13300*/  @!P3 PRMT R3, R16, 0x8880, RZ ;  /* 0x000088801003b816 */ /* 0x001fca00000000ff */
[----:B------:R-:W-:-:S04]  /*13310*/  @!P3 IMAD R2, R3, R18, RZ ;  /* 0x000000120302b224 */ /* 0x000fc800078e02ff */
[----:B------:R-:W-:-:S05]  /*13320*/  @!P3 IMAD R3, R172, R17, R2 ;  /* 0x00000011ac03b224 */ /* 0x000fca00078e0202 */
[----:B------:R0:W-:Y:S01]  /*13330*/  @!P3 STG.E.U8 desc[UR38][R10.64+0xa8], R3 ;  /* 0x0000a8030a00b986 */ /* 0x0001e2000c101126 */
[----:B------:R-:W-:-:S13]  /*13340*/  ISETP.LT.OR P3, PT, R0, 0xaa, !P1 ;  /* 0x000000aa0000780c */ /* 0x000fda0004f61670 */
[----:B------:R-:W2:Y:S01]  /*13350*/  @!P3 LDG.E.U8 R16, desc[UR38][R236.64+0xa9] ;  /* 0x0000a926ec10b981 */ /* 0x000ea2000c1e1100 */
[----:B------:R-:W-:Y:S02]  /*13360*/  ISETP.NE.AND P1, PT, R13, RZ, PT ;  /* 0x000000ff0d00720c */ /* 0x000fe40003f25270 */
[----:B--2---:R-:W-:-:S05]  /*13370*/  @!P3 PRMT R13, R16, 0x8880, RZ ;  /* 0x00008880100db816 */ /* 0x004fca00000000ff */
[----:B------:R-:W-:-:S04]  /*13380*/  @!P3 IMAD R2, R13, R18, RZ ;  /* 0x000000120d02b224 */ /* 0x000fc800078e02ff */
[----:B------:R-:W-:-:S05]  /*13390*/  @!P3 IMAD R173, R173, R17, R2 ;  /* 0x00000011adadb224 */ /* 0x000fca00078e0202 */
[----:B------:R-:W-:Y:S01]  /*133a0*/  @!P3 STG.E.U8 desc[UR38][R10.64+0xa9], R173 ;  /* 0x0000a9ad0a00b986 */ /* 0x000fe2000c101126 */
        /* <DEDUP_REMOVED lines=10> */
[----:B------:R-:W-:-:S04]  /*13450*/  @!P3 IADD3 R170, P4, R10, UR37, RZ ;  /* 0x000000250aaabc10 */ /* 0x000fc8000ff9e0ff */
[----:B------:R-:W-:Y:S02]  /*13460*/  @!P3 IADD3.X R171, R11, UR36, RZ, P4, !PT ;  /* 0x000000240babbc10 */ /* 0x000fe4000a7fe4ff */
[----:B--2---:R-:W-:-:S05]  /*13470*/  @!P3 PRMT R13, R16, 0x8880, RZ ;  /* 0x00008880100db816 */ /* 0x004fca00000000ff */
        /* <DEDUP_REMOVED lines=54> */
[----:B------:R-:W-:Y:S02]  /*137e0*/  @!P3 IADD3 R162, P4, R4, UR37, RZ ;  /* 0x0000002504a2bc10 */ /* 0x000fe4000ff9e0ff */
        /* <DEDUP_REMOVED lines=17> */
[----:B------:R-:W-:Y:S01]  /*13900*/  @!P3 IMAD.MOV.U32 R152, RZ, RZ, R226 ;  /* 0x000000ffff98b224 */ /* 0x000fe200078e00e2 */
[----:B------:R-:W-:Y:S02]  /*13910*/  P2R R172, PR, RZ, 0x4 ;  /* 0x00000004ffac7803 */ /* 0x000fe40000000000 */
[----:B------:R-:W-:Y:S02]  /*13920*/  ISETP.GE.AND P2, PT, R12, 0x189, PT ;  /* 0x000001890c00780c */ /* 0x000fe40003f46270 */
[----:B---3--:R-:W-:-:S05]  /*13930*/  @!P3 PRMT R13, R16, 0x8880, RZ ;  /* 0x00008880100db816 */ /* 0x008fca00000000ff */
[----:B------:R-:W-:-:S04]  /*13940*/  @!P3 IMAD R2, R13, R18, RZ ;  /* 0x000000120d02b224 */ /* 0x000fc800078e02ff */
[----:B------:R-:W-:Y:S02]  /*13950*/  @!P3 IMAD R13, R153, R17, R2 ;  /* 0x00000011990db224 */ /* 0x000fe400078e0202 */
[----:B------:R-:W-:-:S05]  /*13960*/  @!P3 IMAD.MOV.U32 R153, RZ, RZ, R9 ;  /* 0x000000ffff99b224 */ /* 0x000fca00078e0009 */
[----:B------:R3:W-:Y:S01]  /*13970*/  @!P3 STG.E.U8 desc[UR38][R152.64+0xa1], R13 ;  /* 0x0000a10d9800b986 */ /* 0x0007e2000c101126 */
[----:B------:R-:W-:-:S13]  /*13980*/  ISETP.LT.OR P3, PT, R0, 0xa1, !P2 ;  /* 0x000000a10000780c */ /* 0x000fda0005761670 */
[----:B------:R-:W0:Y:S01]  /*13990*/  @!P3 LDG.E.U8 R16, desc[UR38][R20.64+0xa0] ;  /* 0x0000a0261410b981 */ /* 0x000e22000c1e1100 */
[----:B--2---:R-:W-:-:S04]  /*139a0*/  @!P3 IADD3 R162, P4, R226, UR37, RZ ;  /* 0x00000025e2a2bc10 */ /* 0x004fc8000ff9e0ff */
[----:B------:R-:W-:Y:S02]  /*139b0*/  @!P3 IADD3.X R163, R9, UR36, RZ, P4, !PT ;  /* 0x0000002409a3bc10 */ /* 0x000fe4000a7fe4ff */
[----:B0-----:R-:W-:-:S05]  /*139c0*/  @!P3 PRMT R3, R16, 0x8880, RZ ;  /* 0x000088801003b816 */ /* 0x001fca00000000ff */
[----:B------:R-:W-:-:S04]  /*139d0*/  @!P3 IMAD R2, R3, R18, RZ ;  /* 0x000000120302b224 */ /* 0x000fc800078e02ff */
[----:B------:R-:W-:-:S05]  /*139e0*/  @!P3 IMAD R3, R154, R17, R2 ;  /* 0x000000119a03b224 */ /* 0x000fca00078e0202 */
[----:B------:R-:W-:Y:S01]  /*139f0*/  @!P3 STG.E.U8 desc[UR38][R162.64+0xa0], R3 ;  /* 0x0000a003a200b986 */ /* 0x000fe2000c101126 */
[----:B------:R-:W-:-:S13]  /*13a00*/  ISETP.LT.OR P3, PT, R0, 0xa2, !P2 ;  /* 0x000000a20000780c */ /* 0x000fda0005761670 */
[----:B------:R-:W2:Y:S01]  /*13a10*/  @!P3 LDG.E.U8 R16, desc[UR38][R20.64+0xa1] ;  /* 0x0000a1261410b981 */ /* 0x000ea2000c1e1100 */
[----:B---3--:R-:W-:-:S04]  /*13a20*/  @!P3 IADD3 R152, P4, R226, UR37, RZ ;  /* 0x00000025e298bc10 */ /* 0x008fc8000ff9e0ff */
        /* <DEDUP_REMOVED lines=44> */
[----:B------:R-:W2:Y:S01]  /*13cf0*/  @!P3 LDG.E.U8 R16, desc[UR38][R28.64+0xb1] ;  /* 0x0000b1261c10b981 */ /* 0x000ea2000c1e1100 */
[----:B------:R-:W-:Y:S02]  /*13d00*/  ISETP.LT.OR P2, PT, R0, 0xb1, !P6 ;  /* 0x000000b10000780c */ /* 0x000fe40007741670 */
[----:B--2---:R-:W-:-:S05]  /*13d10*/  @!P3 PRMT R13, R16, 0x8880, RZ ;  /* 0x00008880100db816 */ /* 0x004fca00000000ff */
[----:B------:R-:W-:-:S04]  /*13d20*/  @!P3 IMAD R2, R13, R18, RZ ;  /* 0x000000120d02b224 */ /* 0x000fc800078e02ff */
[----:B------:R-:W-:-:S05]  /*13d30*/  @!P3 IMAD R145, R145, R17, R2 ;  /* 0x000000119191b224 */ /* 0x000fca00078e0202 */
[----:B------:R-:W-:Y:S04]  /*13d40*/  @!P3 STG.E.U8 desc[UR38][R6.64+0xb1], R145 ;  /* 0x0000b1910600b986 */ /* 0x000fe8000c101126 */
[----:B------:R-:W0:Y:S01]  /*13d50*/  @!P2 LDG.E.U8 R16, desc[UR38][R30.64+0xb0] ;  /* 0x0000b0261e10a981 */ /* 0x000e22000c1e1100 */
[----:B------:R-:W-:Y:S02]  /*13d60*/  ISETP.LT.OR P4, PT, R0, 0xb9, !P6 ;  /* 0x000000b90000780c */ /* 0x000fe40007781670 */
        /* <DEDUP_REMOVED lines=8> */
[----:B------:R-:W-:Y:S02]  /*13df0*/  ISETP.LT.OR P3, PT, R0, 0xba, !P6 ;  /* 0x000000ba0000780c */ /* 0x000fe40007761670 */
[----:B------:R-:W-:-:S11]  /*13e00*/  P2R R165, PR, RZ, 0x1 ;  /* 0x00000001ffa57803 */ /* 0x000fd60000000000 */
[----:B------:R-:W-:-:S04]  /*13e10*/  @!P3 IADD3 R154, P0, R6, UR37, RZ ;  /* 0x00000025069abc10 */ /* 0x000fc8000ff1e0ff */
[----:B------:R-:W-:Y:S02]  /*13e20*/  @!P3 IADD3.X R155, R7, UR36, RZ, P0, !PT ;  /* 0x00000024079bbc10 */ /* 0x000fe400087fe4ff */
[----:B------:R-:W-:Y:S02]  /*13e30*/  ISETP.LT.OR P0, PT, R0, 0xb9, !P5 ;  /* 0x000000b90000780c */ /* 0x000fe40006f01670 */
[----:B--2---:R-:W-:-:S05]  /*13e40*/  @!P2 PRMT R13, R16, 0x8880, RZ ;  /* 0x00008880100da816 */ /* 0x004fca00000000ff */
[----:B------:R-:W-:-:S04]  /*13e50*/  @!P2 IMAD R2, R13, R18, RZ ;  /* 0x000000120d02a224 */ /* 0x000fc800078e02ff */
[----:B------:R-:W-:-:S05]  /*13e60*/  @!P2 IMAD R147, R147, R17, R2 ;  /* 0x000000119393a224 */ /* 0x000fca00078e0202 */
[----:B------:R-:W-:Y:S04]  /*13e70*/  @!P2 STG.E.U8 desc[UR38][R180.64+0xb1], R147 ;  /* 0x0000b193b400a986 */ /* 0x000fe8000c101126 */
        /* <DEDUP_REMOVED lines=15> */
[----:B------:R0:W-:Y:S04]  /*13f70*/  @!P4 STG.E.U8 desc[UR38][R152.64+0xb8], R3 ;  /* 0x0000b8039800c986 */ /* 0x0001e8000c101126 */
[----:B------:R-:W2:Y:S01]  /*13f80*/  @!P3 LDG.E.U8 R16, desc[UR38][R30.64+0xb9] ;  /* 0x0000b9261e10b981 */ /* 0x000ea2000c1e1100 */
[----:B------:R-:W-:Y:S02]  /*13f90*/  LOP3.LUT P1, RZ, R19, 0x2, RZ, 0xc0, !PT ;  /* 0x0000000213ff7812 */ /* 0x000fe4000782c0ff */
        /* <DEDUP_REMOVED lines=12> */
[----:B------:R-:W-:-:S13]  /*14060*/  ISETP.LT.OR P0, PT, R0, 0xc1, !P6 ;  /* 0x000000c10000780c */ /* 0x000fda0007701670 */
[----:B------:R-:W-:-:S04]  /*14070*/  @!P0 IADD3 R144, P2, R6, UR37, RZ ;  /* 0x0000002506908c10 */ /* 0x000fc8000ff5e0ff */
[----:B------:R-:W-:Y:S02]  /*14080*/  @!P0 IADD3.X R145, R7, UR36, RZ, P2, !PT ;  /* 0x0000002407918c10 */ /* 0x000fe400097fe4ff */
[----:B------:R-:W-:-:S13]  /*14090*/  ISETP.LT.OR P2, PT, R0, 0xc2, !P6 ;  /* 0x000000c20000780c */ /* 0x000fda0007741670 */
[----:B------:R-:W-:-:S04]  /*140a0*/  @!P2 IADD3 R146, P4, R6, UR37, RZ ;  /* 0x000000250692ac10 */ /* 0x000fc8000ff9e0ff */
[----:B------:R-:W-:Y:S02]  /*140b0*/  @!P2 IADD3.X R147, R7, UR36, RZ, P4, !PT ;  /* 0x000000240793ac10 */ /* 0x000fe4000a7fe4ff */
        /* <DEDUP_REMOVED lines=44> */
[----:B------:R-:W-:Y:S02]  /*14380*/  ISETP.NE.AND P1, PT, R164, RZ, PT ;  /* 0x000000ffa400720c */ /* 0x000fe40003f25270 */
        /* <DEDUP_REMOVED lines=438> */
[----:B------:R-:W-:-:S04]  /*15ef0*/  ISETP.LT.OR P2, PT, R0, 0xe2, !P6 ;  /* 0x000000e20000780c */ /* 0x000fc80007741670 */
[----:B------:R-:W-:-:S09]  /*15f00*/  P2R R86, PR, RZ, 0x4 ;  /* 0x00000004ff567803 */ /* 0x000fd20000000000 */
        /* <DEDUP_REMOVED lines=105> */
[----:B------:R-:W-:Y:S02]  /*165a0*/  ISETP.GE.AND P4, PT, R12, 0x181, PT ;  /* 0x000001810c00780c */ /* 0x000fe40003f86270 */
        /* <DEDUP_REMOVED lines=25> */
[----:B------:R-:W-:Y:S02]  /*16740*/  ISETP.GE.AND P4, PT, R12, 0x189, PT ;  /* 0x000001890c00780c */ /* 0x000fe40003f86270 */
        /* <DEDUP_REMOVED lines=8> */
[----:B------:R-:W-:Y:S02]  /*167d0*/  ISETP.GE.AND P4, PT, R12, 0x181, PT ;  /* 0x000001810c00780c */ /* 0x000fe40003f86270 */
        /* <DEDUP_REMOVED lines=16> */
[----:B------:R-:W-:Y:S02]  /*168e0*/  ISETP.GE.AND P4, PT, R12, 0x189, PT ;  /* 0x000001890c00780c */ /* 0x000fe40003f86270 */
        /* <DEDUP_REMOVED lines=34> */
[----:B0-----:R-:W-:-:S04]  /*16b10*/  @!P3 IADD3 R56, P4, R6, UR37, RZ ;  /* 0x000000250638bc10 */ /* 0x001fc8000ff9e0ff */
[----:B------:R-:W-:Y:S02]  /*16b20*/  @!P3 IADD3.X R57, R7, UR36, RZ, P4, !PT ;  /* 0x000000240739bc10 */ /* 0x000fe4000a7fe4ff */
[----:B------:R-:W-:-:S13]  /*16b30*/  ISETP.LT.OR P4, PT, R0, 0xe1, !P6 ;  /* 0x000000e10000780c */ /* 0x000fda0007781670 */
[----:B------:R-:W2:Y:S01]  /*16b40*/  @!P4 LDG.E.U8 R16, desc[UR38][R30.64+0xe0] ;  /* 0x0000e0261e10c981 */ /* 0x000ea2000c1e1100 */
[----:B------:R-:W-:Y:S02]  /*16b50*/  ISETP.LT.OR P6, PT, R0, 0xea, !P6 ;  /* 0x000000ea0000780c */ /* 0x000fe400077c1670 */
[----:B--2---:R-:W-:-:S05]  /*16b60*/  @!P4 PRMT R3, R16, 0x8880, RZ ;  /* 0x000088801003c816 */ /* 0x004fca00000000ff */
[----:B------:R-:W-:-:S04]  /*16b70*/  @!P4 IMAD R2, R3, R18, RZ ;  /* 0x000000120302c224 */ /* 0x000fc800078e02ff */
[----:B------:R-:W-:-:S05]  /*16b80*/  @!P4 IMAD R3, R50, R17, R2 ;  /* 0x000000113203c224 */ /* 0x000fca00078e0202 */
[----:B------:R0:W-:Y:S01]  /*16b90*/  @!P4 STG.E.U8 desc[UR38][R80.64+0xe0], R3 ;  /* 0x0000e0035000c986 */ /* 0x0001e2000c101126 */
[----:B------:R-:W-:-:S04]  /*16ba0*/  @!P6 IADD3 R58, P4, R6, UR37, RZ ;  /* 0x00000025063aec10 */ /* 0x000fc8000ff9e0ff */
[----:B------:R-:W-:Y:S02]  /*16bb0*/  @!P6 IADD3.X R59, R7, UR36, RZ, P4, !PT ;  /* 0x00000024073bec10 */ /* 0x000fe4000a7fe4ff */
[----:B------:R-:W-:-:S13]  /*16bc0*/  ISETP.NE.AND P4, PT, R86, RZ, PT ;  /* 0x000000ff5600720c */ /* 0x000fda0003f85270 */
[----:B------:R-:W2:Y:S02]  /*16bd0*/  @!P4 LDG.E.U8 R16, desc[UR38][R30.64+0xe1] ;  /* 0x0000e1261e10c981 */ /* 0x000ea4000c1e1100 */
[----:B--2---:R-:W-:-:S05]  /*16be0*/  @!P4 PRMT R13, R16, 0x8880, RZ ;  /* 0x00008880100dc816 */ /* 0x004fca00000000ff */
[----:B------:R-:W-:-:S04]  /*16bf0*/  @!P4 IMAD R2, R13, R18, RZ ;  /* 0x000000120d02c224 */ /* 0x000fc800078e02ff */
[----:B------:R-:W-:-:S05]  /*16c00*/  @!P4 IMAD R51, R51, R17, R2 ;  /* 0x000000113333c224 */ /* 0x000fca00078e0202 */
[----:B------:R-:W-:Y:S01]  /*16c10*/  @!P4 STG.E.U8 desc[UR38][R82.64+0xe1], R51 ;  /* 0x0000e1335200c986 */ /* 0x000fe2000c101126 */
[----:B------:R-:W-:-:S13]  /*16c20*/  ISETP.LT.OR P4, PT, R0, 0xe9, !P5 ;  /* 0x000000e90000780c */ /* 0x000fda0006f81670 */
[----:B------:R-:W0:Y:S01]  /*16c30*/  @!P4 LDG.E.U8 R16, desc[UR38][R28.64+0xe8] ;  /* 0x0000e8261c10c981 */ /* 0x000e22000c1e1100 */
[----:B------:R-:W-:Y:S02]  /*16c40*/  ISETP.LT.OR P5, PT, R0, 0xea, !P5 ;  /* 0x000000ea0000780c */ /* 0x000fe40006fa1670 */
[----:B0-----:R-:W-:-:S05]  /*16c50*/  @!P4 PRMT R3, R16, 0x8880, RZ ;  /* 0x000088801003c816 */ /* 0x001fca00000000ff */
[----:B------:R-:W-:-:S04]  /*16c60*/  @!P4 IMAD R2, R3, R18, RZ ;  /* 0x000000120302c224 */ /* 0x000fc800078e02ff */
[----:B------:R-:W-:-:S05]  /*16c70*/  @!P4 IMAD R3, R52, R17, R2 ;  /* 0x000000113403c224 */ /* 0x000fca00078e0202 */
[----:B------:R0:W-:Y:S04]  /*16c80*/  @!P4 STG.E.U8 desc[UR38][R6.64+0xe8], R3 ;  /* 0x0000e8030600c986 */ /* 0x0001e8000c101126 */
[----:B------:R-:W2:Y:S01]  /*16c90*/  @!P5 LDG.E.U8 R16, desc[UR38][R28.64+0xe9] ;  /* 0x0000e9261c10d981 */ /* 0x000ea2000c1e1100 */
[----:B------:R-:W-:-:S03]  /*16ca0*/  ISETP.LT.OR P4, PT, R0, 0xe1, !P2 ;  /* 0x000000e10000780c */ /* 0x000fc60005781670 */
[----:B------:R-:W3:Y:S01]  /*16cb0*/  LDL.LU.64 R28, [R1+0x488] ;  /* 0x00048800011c7983 */ /* 0x000ee20000300a00 */
[----:B--2---:R-:W-:-:S05]  /*16cc0*/  @!P5 PRMT R13, R16, 0x8880, RZ ;  /* 0x00008880100dd816 */ /* 0x004fca00000000ff */
[----:B------:R-:W-:-:S04]  /*16cd0*/  @!P5 IMAD R2, R13, R18, RZ ;  /* 0x000000120d02d224 */ /* 0x000fc800078e02ff */
[----:B------:R-:W-:-:S05]  /*16ce0*/  @!P5 IMAD R53, R53, R17, R2 ;  /* 0x000000113535d224 */ /* 0x000fca00078e0202 */
[----:B------:R2:W-:Y:S04]  /*16cf0*/  @!P5 STG.E.U8 desc[UR38][R6.64+0xe9], R53 ;  /* 0x0000e9350600d986 */ /* 0x0005e8000c101126 */
[----:B------:R-:W0:Y:S02]  /*16d00*/  @!P3 LDG.E.U8 R16, desc[UR38][R30.64+0xe8] ;  /* 0x0000e8261e10b981 */ /* 0x000e24000c1e1100 */
[----:B0-----:R-:W-:-:S05]  /*16d10*/  @!P3 PRMT R3, R16, 0x8880, RZ ;  /* 0x000088801003b816 */ /* 0x001fca00000000ff */
[----:B------:R-:W-:-:S04]  /*16d20*/  @!P3 IMAD R2, R3, R18, RZ ;  /* 0x000000120302b224 */ /* 0x000fc800078e02ff */
[----:B------:R-:W-:-:S05]  /*16d30*/  @!P3 IMAD R3, R54, R17, R2 ;  /* 0x000000113603b224 */ /* 0x000fca00078e0202 */
[----:B------:R0:W-:Y:S04]  /*16d40*/  @!P3 STG.E.U8 desc[UR38][R56.64+0xe8], R3 ;  /* 0x0000e8033800b986 */ /* 0x0001e8000c101126 */
[----:B------:R-:W4:Y:S01]  /*16d50*/  @!P6 LDG.E.U8 R16, desc[UR38][R30.64+0xe9] ;  /* 0x0000e9261e10e981 */ /* 0x000f22000c1e1100 */
[----:B------:R-:W-:Y:S02]  /*16d60*/  ISETP.LT.OR P3, PT, R0, 0xe2, !P2 ;  /* 0x000000e20000780c */ /* 0x000fe40005761670 */
[----:B------:R-:W-:-:S04]  /*16d70*/  @!P4 IADD3 R48, P5, R10, UR37, RZ ;  /* 0x000000250a30cc10 */ /* 0x000fc8000ffbe0ff */
[----:B------:R-:W-:Y:S01]  /*16d80*/  @!P4 IADD3.X R49, R11, UR36, RZ, P5, !PT ;  /* 0x000000240b31cc10 */ /* 0x000fe2000affe4ff */
[----:B------:R-:W3:Y:S06]  /*16d90*/  LDL.LU.64 R30, [R1+0x480] ;  /* 0x00048000011e7983 */ /* 0x000eec0000300a00 */
[----:B--2---:R-:W-:-:S04]  /*16da0*/  @!P3 IADD3 R6, P5, R10, UR37, RZ ;  /* 0x000000250a06bc10 */ /* 0x004fc8000ffbe0ff */
[----:B------:R-:W-:Y:S02]  /*16db0*/  @!P3 IADD3.X R7, R11, UR36, RZ, P5, !PT ;  /* 0x000000240b07bc10 */ /* 0x000fe4000affe4ff */
[----:B----4-:R-:W-:-:S05]  /*16dc0*/  @!P6 PRMT R13, R16, 0x8880, RZ ;  /* 0x00008880100de816 */ /* 0x010fca00000000ff */
[----:B------:R-:W-:-:S04]  /*16dd0*/  @!P6 IMAD R2, R13, R18, RZ ;  /* 0x000000120d02e224 */ /* 0x000fc800078e02ff */
[----:B------:R-:W-:-:S05]  /*16de0*/  @!P6 IMAD R55, R55, R17, R2 ;  /* 0x000000113737e224 */ /* 0x000fca00078e0202 */
[----:B------:R-:W-:Y:S01]  /*16df0*/  @!P6 STG.E.U8 desc[UR38][R58.64+0xe9], R55 ;  /* 0x0000e9373a00e986 */ /* 0x000fe2000c101126 */
[----:B------:R-:W-:-:S04]  /*16e00*/  LOP3.LUT P6, RZ, R19, 0x2, RZ, 0xc0, !PT ;  /* 0x0000000213ff7812 */ /* 0x000fc800078cc0ff */
        /* <DEDUP_REMOVED lines=15> */
[----:B0-----:R-:W-:-:S05]  /*16f00*/  @!P4 IMAD R3, R42, R17, R2 ;  /* 0x000000112a03c224 */ /* 0x001fca00078e0202 */
[----:B------:R0:W-:Y:S04]  /*16f10*/  @!P4 STG.E.U8 desc[UR38][R48.64+0xe0], R3 ;  /* 0x0000e0033000c986 */ /* 0x0001e8000c101126 */
[----:B------:R-:W2:Y:S02]  /*16f20*/  @!P3 LDG.E.U8 R16, desc[UR38][R234.64+0xe1] ;  /* 0x0000e126ea10b981 */ /* 0x000ea4000c1e1100 */
[----:B--2---:R-:W-:-:S05]  /*16f30*/  @!P3 PRMT R13, R16, 0x8880, RZ ;  /* 0x00008880100db816 */ /* 0x004fca00000000ff */
[----:B------:R-:W-:-:S04]  /*16f40*/  @!P3 IMAD R2, R13, R18, RZ ;  /* 0x000000120d02b224 */ /* 0x000fc800078e02ff */
[----:B------:R-:W-:-:S05]  /*16f50*/  @!P3 IMAD R43, R43, R17, R2 ;  /* 0x000000112b2bb224 */ /* 0x000fca00078e0202 */
[----:B------:R2:W-:Y:S01]  /*16f60*/  @!P3 STG.E.U8 desc[UR38][R6.64+0xe1], R43 ;  /* 0x0000e12b0600b986 */ /* 0x0005e2000c101126 */
[----:B------:R-:W-:-:S13]  /*16f70*/  ISETP.LT.OR P3, PT, R0, 0xe9, !P6 ;  /* 0x000000e90000780c */ /* 0x000fda0007761670 */
[----:B------:R-:W4:Y:S01]  /*16f80*/  @!P3 LDG.E.U8 R16, desc[UR38][R236.64+0xe8] ;  /* 0x0000e826ec10b981 */ /* 0x000f22000c1e1100 */
[----:B------:R-:W-:Y:S02]  /*16f90*/  ISETP.LT.OR P4, PT, R0, 0xea, !P6 ;  /* 0x000000ea0000780c */ /* 0x000fe40007781670 */
[----:B----4-:R-:W-:-:S05]  /*16fa0*/  @!P3 PRMT R13, R16, 0x8880, RZ ;  /* 0x00008880100db816 */ /* 0x010fca00000000ff */
[----:B------:R-:W-:-:S04]  /*16fb0*/  @!P3 IMAD R2, R13, R18, RZ ;  /* 0x000000120d02b224 */ /* 0x000fc800078e02ff */
[----:B0-----:R-:W-:-:S05]  /*16fc0*/  @!P3 IMAD R3, R44, R17, R2 ;  /* 0x000000112c03b224 */ /* 0x001fca00078e0202 */
[----:B------:R0:W-:Y:S04]  /*16fd0*/  @!P3 STG.E.U8 desc[UR38][R10.64+0xe8], R3 ;  /* 0x0000e8030a00b986 */ /* 0x0001e8000c101126 */
[----:B------:R-:W4:Y:S01]  /*16fe0*/  @!P4 LDG.E.U8 R16, desc[UR38][R236.64+0xe9] ;  /* 0x0000e926ec10c981 */ /* 0x000f22000c1e1100 */
[----:B------:R-:W-:Y:S02]  /*16ff0*/  ISETP.LT.OR P3, PT, R0, 0xe9, !P2 ;  /* 0x000000e90000780c */ /* 0x000fe40005761670 */
[----:B----4-:R-:W-:-:S05]  /*17000*/  @!P4 PRMT R13, R16, 0x8880, RZ ;  /* 0x00008880100dc816 */ /* 0x010fca00000000ff */
[----:B--2---:R-:W-:-:S04]  /*17010*/  @!P4 IMAD.MOV.U32 R7, RZ, RZ, R13 ;  /* 0x000000ffff07c224 */ /* 0x004fc800078e000d */
[----:B------:R-:W-:-:S04]  /*17020*/  @!P4 IMAD R2, R7, R18, RZ ;  /* 0x000000120702c224 */ /* 0x000fc800078e02ff */
[----:B------:R-:W-:-:S05]  /*17030*/  @!P4 IMAD R45, R45, R17, R2 ;  /* 0x000000112d2dc224 */ /* 0x000fca00078e0202 */
[----:B------:R2:W-:Y:S04]  /*17040*/  @!P4 STG.E.U8 desc[UR38][R10.64+0xe9], R45 ;  /* 0x0000e92d0a00c986 */ /* 0x0005e8000c101126 */
[----:B------:R-:W4:Y:S01]  /*17050*/  @!P3 LDG.E.U8 R16, desc[UR38][R234.64+0xe8] ;  /* 0x0000e826ea10b981 */ /* 0x000f22000c1e1100 */
[----:B------:R-:W-:Y:S02]  /*17060*/  ISETP.LT.OR P2, PT, R0, 0xea, !P2 ;  /* 0x000000ea0000780c */ /* 0x000fe40005741670 */
[----:B------:R-:W-:Y:S02]  /*17070*/  @!P3 IADD3 R6, P4, R10, UR37, RZ ;  /* 0x000000250a06bc10 */ /* 0x000fe4000ff9e0ff */
[----:B----4-:R-:W-:-:S05]  /*17080*/  @!P3 PRMT R7, R16, 0x8880, RZ ;  /* 0x000088801007b816 */ /* 0x010fca00000000ff */
[----:B------:R-:W-:Y:S01]  /*17090*/  @!P3 IMAD R2, R7, R18, RZ ;  /* 0x000000120702b224 */ /* 0x000fe200078e02ff */
[----:B------:R-:W-:-:S03]  /*170a0*/  @!P3 IADD3.X R7, R11, UR36, RZ, P4, !PT ;  /* 0x000000240b07bc10 */ /* 0x000fc6000a7fe4ff */
[----:B0-----:R-:W-:-:S05]  /*170b0*/  @!P3 IMAD R3, R46, R17, R2 ;  /* 0x000000112e03b224 */ /* 0x001fca00078e0202 */
[----:B------:R0:W-:Y:S04]  /*170c0*/  @!P3 STG.E.U8 desc[UR38][R6.64+0xe8], R3 ;  /* 0x0000e8030600b986 */ /* 0x0001e8000c101126 */
[----:B------:R-:W4:Y:S01]  /*170d0*/  @!P2 LDG.E.U8 R16, desc[UR38][R234.64+0xe9] ;  /* 0x0000e926ea10a981 */ /* 0x000f22000c1e1100 */
[----:B------:R-:W-:Y:S02]  /*170e0*/  ISETP.LT.OR P3, PT, R0, 0xe1, !P1 ;  /* 0x000000e10000780c */ /* 0x000fe40004f61670 */
[----:B--2---:R-:W-:-:S04]  /*170f0*/  @!P2 IADD3 R10, P4, R10, UR37, RZ ;  /* 0x000000250a0aac10 */ /* 0x004fc8000ff9e0ff */
[----:B------:R-:W-:Y:S02]  /*17100*/  @!P2 IADD3.X R11, R11, UR36, RZ, P4, !PT ;  /* 0x000000240b0bac10 */ /* 0x000fe4000a7fe4ff */
[----:B----4-:R-:W-:-:S05]  /*17110*/  @!P2 PRMT R13, R16, 0x8880, RZ ;  /* 0x00008880100da816 */ /* 0x010fca00000000ff */
        /* <DEDUP_REMOVED lines=14> */
[----:B------:R-:W-:Y:S04]  /*17200*/  @!P2 STG.E.U8 desc[UR38][R4.64+0xe1], R33 ;  /* 0x0000e1210400a986 */ /* 0x000fe8000c101126 */
[----:B------:R-:W2:Y:S01]  /*17210*/  @!P3 LDG.E.U8 R16, desc[UR38][R22.64+0xe0] ;  /* 0x0000e0261610b981 */ /* 0x000ea2000c1e1100 */
[----:B------:R-:W-:Y:S02]  /*17220*/  ISETP.LT.OR P2, PT, R0, 0xe2, !P0 ;  /* 0x000000e20000780c */ /* 0x000fe40004741670 */
[----:B------:R-:W-:Y:S02]  /*17230*/  @!P3 IADD3 R6, P4, R4, UR37, RZ ;  /* 0x000000250406bc10 */ /* 0x000fe4000ff9e0ff */
[----:B--2---:R-:W-:-:S05]  /*17240*/  @!P3 PRMT R7, R16, 0x8880, RZ ;  /* 0x000088801007b816 */ /* 0x004fca00000000ff */
[----:B------:R-:W-:Y:S01]  /*17250*/  @!P3 IMAD R2, R7, R18, RZ ;  /* 0x000000120702b224 */ /* 0x000fe200078e02ff */
[----:B------:R-:W-:-:S03]  /*17260*/  @!P3 IADD3.X R7, R5, UR36, RZ, P4, !PT ;  /* 0x000000240507bc10 */ /* 0x000fc6000a7fe4ff */
[----:B0-----:R-:W-:-:S05]  /*17270*/  @!P3 IMAD R3, R34, R17, R2 ;  /* 0x000000112203b224 */ /* 0x001fca00078e0202 */
[----:B------:R0:W-:Y:S04]  /*17280*/  @!P3 STG.E.U8 desc[UR38][R6.64+0xe0], R3 ;  /* 0x0000e0030600b986 */ /* 0x0001e8000c101126 */
[----:B------:R-:W2:Y:S01]  /*17290*/  @!P2 LDG.E.U8 R16, desc[UR38][R22.64+0xe1] ;  /* 0x0000e1261610a981 */ /* 0x000ea2000c1e1100 */
[----:B------:R-:W-:Y:S02]  /*172a0*/  ISETP.LT.OR P3, PT, R0, 0xe9, !P1 ;  /* 0x000000e90000780c */ /* 0x000fe40004f61670 */
[----:B------:R-:W-:Y:S02]  /*172b0*/  @!P2 IADD3 R10, P4, R4, UR37, RZ ;  /* 0x00000025040aac10 */ /* 0x000fe4000ff9e0ff */
[----:B--2---:R-:W-:-:S05]  /*172c0*/  @!P2 PRMT R11, R16, 0x8880, RZ ;  /* 0x00008880100ba816 */ /* 0x004fca00000000ff */
[----:B------:R-:W-:Y:S01]  /*172d0*/  @!P2 IMAD R2, R11, R18, RZ ;  /* 0x000000120b02a224 */ /* 0x000fe200078e02ff */
[----:B------:R-:W-:-:S03]  /*172e0*/  @!P2 IADD3.X R11, R5, UR36, RZ, P4, !PT ;  /* 0x00000024050bac10 */ /* 0x000fc6000a7fe4ff */
        /* <DEDUP_REMOVED lines=21> */
[----:B------:R-:W-:Y:S04]  /*17440*/  @!P2 STG.E.U8 desc[UR38][R6.64+0xe8], R3 ;  /* 0x0000e8030600a986 */ /* 0x000fe8000c101126 */
[----:B------:R-:W4:Y:S01]  /*17450*/  @!P0 LDG.E.U8 R16, desc[UR38][R22.64+0xe9] ;  /* 0x0000e92616108981 */ /* 0x000f22000c1e1100 */
[----:B------:R-:W-:Y:S02]  /*17460*/  ISETP.GE.AND P5, PT, R12, 0x181, PT ;  /* 0x000001810c00780c */ /* 0x000fe40003fa6270 */
[----:B--2---:R-:W-:Y:S02]  /*17470*/  @!P0 IADD3 R4, P2, R4, UR37, RZ ;  /* 0x0000002504048c10 */ /* 0x004fe4000ff5e0ff */
[----:B------:R-:W-:Y:S02]  /*17480*/  ISETP.LT.OR P1, PT, R0, 0xe1, !P5 ;  /* 0x000000e10000780c */ /* 0x000fe40006f21670 */
[----:B------:R-:W-:-:S02]  /*17490*/  @!P0 IADD3.X R5, R5, UR36, RZ, P2, !PT ;  /* 0x0000002405058c10 */ /* 0x000fc400097fe4ff */
[----:B----4-:R-:W-:-:S05]  /*174a0*/  @!P0 PRMT R11, R16, 0x8880, RZ ;  /* 0x00008880100b8816 */ /* 0x010fca00000000ff */
[----:B------:R-:W-:-:S04]  /*174b0*/  @!P0 IMAD R2, R11, R18, RZ ;  /* 0x000000120b028224 */ /* 0x000fc800078e02ff */
[----:B------:R-:W-:-:S05]  /*174c0*/  @!P0 IMAD R39, R39, R17, R2 ;  /* 0x0000001127278224 */ /* 0x000fca00078e0202 */
[----:B------:R0:W-:Y:S04]  /*174d0*/  @!P0 STG.E.U8 desc[UR38][R4.64+0xe9], R39 ;  /* 0x0000e92704008986 */ /* 0x0001e8000c101126 */
[----:B------:R-:W2:Y:S01]  /*174e0*/  @!P1 LDG.E.U8 R16, desc[UR38][R14.64+0xe0] ;  /* 0x0000e0260e109981 */ /* 0x000ea2000c1e1100 */
[----:B------:R-:W-:Y:S01]  /*174f0*/  ISETP.LT.OR P0, PT, R0, 0xe2, !P5 ;  /* 0x000000e20000780c */ /* 0x000fe20006f01670 */
[----:B0-----:R-:W-:Y:S02]  /*17500*/  @!P1 IMAD.MOV.U32 R4, RZ, RZ, R226 ;  /* 0x000000ffff049224 */ /* 0x001fe400078e00e2 */
[----:B------:R-:W-:Y:S01]  /*17510*/  @!P1 IMAD.MOV.U32 R5, RZ, RZ, R9 ;  /* 0x000000ffff059224 */ /* 0x000fe200078e0009 */
[----:B--2---:R-:W-:-:S05]  /*17520*/  @!P1 PRMT R3, R16, 0x8880, RZ ;  /* 0x0000888010039816 */ /* 0x004fca00000000ff */
[----:B------:R-:W-:-:S04]  /*17530*/  @!P1 IMAD R2, R3, R18, RZ ;  /* 0x0000001203029224 */ /* 0x000fc800078e02ff */
[----:B------:R-:W-:-:S05]  /*17540*/  @!P1 IMAD R3, R24, R17, R2 ;  /* 0x0000001118039224 */ /* 0x000fca00078e0202 */
[----:B------:R0:W-:Y:S04]  /*17550*/  @!P1 STG.E.U8 desc[UR38][R4.64+0xe0], R3 ;  /* 0x0000e00304009986 */ /* 0x0001e8000c101126 */
[----:B------:R-:W2:Y:S01]  /*17560*/  @!P0 LDG.E.U8 R16, desc[UR38][R14.64+0xe1] ;  /* 0x0000e1260e108981 */ /* 0x000ea2000c1e1100 */
[----:B------:R-:W-:-:S04]  /*17570*/  ISETP.GE.AND P6, PT, R12, 0x189, PT ;  /* 0x000001890c00780c */ /* 0x000fc80003fc6270 */
        /* <DEDUP_REMOVED lines=8> */
[----:B------:R-:W-:Y:S02]  /*17600*/  ISETP.LT.OR P0, PT, R0, 0xe2, !P6 ;  /* 0x000000e20000780c */ /* 0x000fe40007701670 */
[----:B--2---:R-:W-:-:S05]  /*17610*/  @!P1 PRMT R6, R16, 0x8880, RZ ;  /* 0x0000888010069816 */ /* 0x004fca00000000ff */
[----:B------:R-:W-:Y:S01]  /*17620*/  @!P1 IMAD.MOV.U32 R3, RZ, RZ, R6 ;  /* 0x000000ffff039224 */ /* 0x000fe200078e0006 */
[----:B------:R-:W-:-:S03]  /*17630*/  @!P1 IADD3 R6, P2, R226, UR37, RZ ;  /* 0x00000025e2069c10 */ /* 0x000fc6000ff5e0ff */
[----:B------:R-:W-:Y:S01]  /*17640*/  @!P1 IMAD R2, R3, R18, RZ ;  /* 0x0000001203029224 */ /* 0x000fe200078e02ff */
[----:B------:R-:W-:-:S03]  /*17650*/  @!P1 IADD3.X R7, R9, UR36, RZ, P2, !PT ;  /* 0x0000002409079c10 */ /* 0x000fc600097fe4ff */
[----:B-----5:R-:W-:-:S05]  /*17660*/  @!P1 IMAD R3, R26, R17, R2 ;  /* 0x000000111a039224 */ /* 0x020fca00078e0202 */
[----:B------:R-:W-:Y:S04]  /*17670*/  @!P1 STG.E.U8 desc[UR38][R6.64+0xe0], R3 ;  /* 0x0000e00306009986 */ /* 0x000fe8000c101126 */
[----:B------:R-:W2:Y:S01]  /*17680*/  @!P0 LDG.E.U8 R16, desc[UR38][R20.64+0xe1] ;  /* 0x0000e12614108981 */ /* 0x000ea2000c1e1100 */
[----:B------:R-:W-:Y:S02]  /*17690*/  ISETP.LT.OR P1, PT, R0, 0xe9, !P5 ;  /* 0x000000e90000780c */ /* 0x000fe40006f21670 */
[----:B0-----:R-:W-:Y:S02]  /*176a0*/  @!P0 IADD3 R4, P2, R226, UR37, RZ ;  /* 0x00000025e2048c10 */ /* 0x001fe4000ff5e0ff */
[----:B--2---:R-:W-:-:S05]  /*176b0*/  @!P0 PRMT R5, R16, 0x8880, RZ ;  /* 0x0000888010058816 */ /* 0x004fca00000000ff */
[----:B------:R-:W-:Y:S01]  /*176c0*/  @!P0 IMAD R2, R5, R18, RZ ;  /* 0x0000001205028224 */ /* 0x000fe200078e02ff */
[----:B------:R-:W-:-:S03]  /*176d0*/  @!P0 IADD3.X R5, R9, UR36, RZ, P2, !PT ;  /* 0x0000002409058c10 */ /* 0x000fc600097fe4ff */
        /* <DEDUP_REMOVED lines=8> */
[----:B---3--:R-:W-:-:S05]  /*17760*/  @!P1 IMAD R3, R28, R17, R2 ;  /* 0x000000111c039224 */ /* 0x008fca00078e0202 */
        /* <DEDUP_REMOVED lines=16> */
[----:B------:R-:W-:-:S05]  /*17870*/  @!P1 IMAD R3, R30, R17, R2 ;  /* 0x000000111e039224 */ /* 0x000fca00078e0202 */
[----:B------:R2:W-:Y:S04]  /*17880*/  @!P1 STG.E.U8 desc[UR38][R6.64+0xe8], R3 ;  /* 0x0000e80306009986 */ /* 0x0005e8000c101126 */
[----:B------:R-:W0:Y:S02]  /*17890*/  @!P0 LDG.E.U8 R16, desc[UR38][R20.64+0xe9] ;  /* 0x0000e92614108981 */ /* 0x000e24000c1e1100 */
[----:B0-----:R-:W-:-:S05]  /*178a0*/  @!P0 PRMT R5, R16, 0x8880, RZ ;  /* 0x0000888010058816 */ /* 0x001fca00000000ff */
[----:B------:R-:W-:-:S04]  /*178b0*/  @!P0 IMAD R2, R5, R18, RZ ;  /* 0x0000001205028224 */ /* 0x000fc800078e02ff */
[----:B------:R-:W-:Y:S01]  /*178c0*/  IMAD R31, R31, R17, R2 ;  /* 0x000000111f1f7224 */ /* 0x000fe200078e0202 */
[----:B--2---:R-:W-:Y:S06]  /*178d0*/  @P0 BRA `(.L_x_79) ;  /* 0x00000094008c0947 */ /* 0x004fec0003800000 */
[----:B------:R-:W-:-:S04]  /*178e0*/  IADD3 R2, P0, R226, UR37, RZ ;  /* 0x00000025e2027c10 */ /* 0x000fc8000ff1e0ff */
[----:B------:R-:W-:-:S05]  /*178f0*/  IADD3.X R3, R9, UR36, RZ, P0, !PT ;  /* 0x0000002409037c10 */ /* 0x000fca00087fe4ff */
[----:B------:R0:W-:Y:S01]  /*17900*/  STG.E.U8 desc[UR38][R2.64+0xe9], R31 ;  /* 0x0000e91f02007986 */ /* 0x0001e2000c101126 */
[----:B------:R-:W-:Y:S05]  /*17910*/  BRA `(.L_x_79) ;  /* 0x00000094007c7947 */ /* 0x000fea0003800000 */
.L_x_30:
[----:B------:R-:W2:Y:S01]  /*17920*/  LDL.LU R3, [R1+0x420] ;  /* 0x0004200001037983 */ /* 0x000ea20000300800 */
[----:B------:R-:W-:Y:S01]  /*17930*/  ISETP.GE.AND P4, PT, R12, 0x1, PT ;  /* 0x000000010c00780c */ /* 0x000fe20003f86270 */
[----:B------:R-:W-:Y:S02]  /*17940*/  ULDC.64 UR4, c[0x0][0x5c0] ;  /* 0x0001700000047ab9 */ /* 0x000fe40000000a00 */
[----:B0-----:R-:W4:Y:S04]  /*17950*/  LDL.LU R2, [R1+0x424] ;  /* 0x0004240001027983 */ /* 0x001f280000300800 */
[----:B------:R-:W5:Y:S04]  /*17960*/  LDL.LU R4, [R1+0x428] ;  /* 0x0004280001047983 */ /* 0x000f680000300800 */
[----:B------:R-:W3:Y:S04]  /*17970*/  LDL.LU R11, [R1+0x42c] ;  /* 0x00042c00010b7983 */ /* 0x000ee80000300800 */
[----:B------:R-:W3:Y:S04]  /*17980*/  LDL.LU R10, [R1+0x430] ;  /* 0x00043000010a7983 */ /* 0x000ee80000300800 */
[----:B------:R-:W3:Y:S04]  /*17990*/  LDL.LU R9, [R1+0x434] ;  /* 0x0004340001097983 */ /* 0x000ee80000300800 */
[----:B------:R-:W3:Y:S04]  /*179a0*/  LDL.LU R8, [R1+0x438] ;  /* 0x0004380001087983 */ /* 0x000ee80000300800 */
[----:B------:R-:W3:Y:S01]  /*179b0*/  LDL.LU R5, [R1+0x43c] ;  /* 0x00043c0001057983 */ /* 0x000ee20000300800 */
[C---:B------:R-:W-:Y:S01]  /*179c0*/  ISETP.LT.OR P1, PT, R0.reuse, 0x1, !P4 ;  /* 0x000000010000780c */ /* 0x040fe20006721670 */
[----:B------:R-:W-:Y:S01]  /*179d0*/  BSSY B1, `(.L_x_80) ;  /* 0x0000031000017945 */ /* 0x000fe20003800000 */
[----:B------:R-:W-:-:S02]  /*179e0*/  ISETP.LT.OR P2, PT, R0, 0x2, !P4 ;  /* 0x000000020000780c */ /* 0x000fc40006741670 */
[----:B------:R-:W-:Y:S02]  /*179f0*/  ISETP.GE.AND P3, PT, R12, 0x9, PT ;  /* 0x000000090c00780c */ /* 0x000fe40003f66270 */
[----:B------:R-:W-:Y:S02]  /*17a00*/  IADD3 R6, P5, R6, UR4, RZ ;  /* 0x0000000406067c10 */ /* 0x000fe4000ffbe0ff */
[C---:B------:R-:W-:Y:S02]  /*17a10*/  ISETP.LT.OR P0, PT, R0.reuse, 0x1, !P3 ;  /* 0x000000010000780c */ /* 0x040fe40005f01670 */
[----:B------:R-:W-:Y:S02]  /*17a20*/  IADD3.X R7, R13, UR5, RZ, P5, !PT ;  /* 0x000000050d077c10 */ /* 0x000fe4000affe4ff */
[----:B------:R-:W-:Y:S01]  /*17a30*/  ISETP.LT.OR P5, PT, R0, 0x9, !P3 ;  /* 0x000000090000780c */ /* 0x000fe20005fa1670 */
[-C--:B--2---:R-:W-:Y:S02]  /*17a40*/  @!P1 IMAD R3, R3, R17.reuse, RZ ;  /* 0x0000001103039224 */ /* 0x084fe400078e02ff */
[----:B----4-:R-:W-:-:S03]  /*17a50*/  @!P2 IMAD R2, R2, R17, RZ ;  /* 0x000000110202a224 */ /* 0x010fc600078e02ff */
[----:B------:R-:W-:Y:S01]  /*17a60*/  @!P1 STG.E.U8 desc[UR38][R6.64], R3 ;  /* 0x0000000306009986 */ /* 0x000fe2000c101126 */
[----:B------:R-:W-:Y:S02]  /*17a70*/  ISETP.LT.OR P1, PT, R0, 0x2, !P3 ;  /* 0x000000020000780c */ /* 0x000fe40005f21670 */
[----:B-----5:R-:W-:Y:S01]  /*17a80*/  @!P0 IMAD R4, R4, R17, RZ ;  /* 0x0000001104048224 */ /* 0x020fe200078e02ff */
[----:B------:R0:W-:Y:S02]  /*17a90*/  @!P2 STG.E.U8 desc[UR38][R6.64+0x1], R2 ;  /* 0x000001020600a986 */ /* 0x0001e4000c101126 */
[----:B0-----:R-:W-:-:S04]  /*17aa0*/  @!P0 IADD3 R2, P2, R6, UR37, RZ ;  /* 0x0000002506028c10 */ /* 0x001fc8000ff5e0ff */
[----:B------:R-:W-:Y:S02]  /*17ab0*/  @!P0 IADD3.X R3, R7, UR36, RZ, P2, !PT ;  /* 0x0000002407038c10 */ /* 0x000fe400097fe4ff */
[----:B------:R-:W-:-:S03]  /*17ac0*/  ISETP.LT.OR P2, PT, R0, 0xa, !P3 ;  /* 0x0000000a0000780c */ /* 0x000fc60005f41670 */
[----:B------:R0:W-:Y:S02]  /*17ad0*/  @!P0 STG.E.U8 desc[UR38][R2.64], R4 ;  /* 0x0000000402008986 */ /* 0x0001e4000c101126 */
[----:B0-----:R-:W-:Y:S01]  /*17ae0*/  @!P1 IADD3 R2, P0, R6, UR37, RZ ;  /* 0x0000002506029c10 */ /* 0x001fe2000ff1e0ff */
[----:B---3--:R-:W-:-:S03]  /*17af0*/  @!P1 IMAD R4, R11, R17, RZ ;  /* 0x000000110b049224 */ /* 0x008fc600078e02ff */
[----:B------:R-:W-:Y:S02]  /*17b00*/  @!P1 IADD3.X R3, R7, UR36, RZ, P0, !PT ;  /* 0x0000002407039c10 */ /* 0x000fe400087fe4ff */
[----:B------:R-:W-:-:S03]  /*17b10*/  ISETP.LT.OR P0, PT, R0, 0x9, !P4 ;  /* 0x000000090000780c */ /* 0x000fc60006701670 */
[----:B------:R0:W-:Y:S01]  /*17b20*/  @!P1 STG.E.U8 desc[UR38][R2.64+0x1], R4 ;  /* 0x0000010402009986 */ /* 0x0001e2000c101126 */
[----:B------:R-:W-:-:S09]  /*17b30*/  ISETP.LT.OR P1, PT, R0, 0xa, !P4 ;  /* 0x0000000a0000780c */ /* 0x000fd20006721670 */
[----:B0-----:R-:W-:-:S04]  /*17b40*/  @!P0 IMAD R3, R10, R17, RZ ;  /* 0x000000110a038224 */ /* 0x001fc800078e02ff */
[-C--:B------:R-:W-:Y:S02]  /*17b50*/  @!P1 IMAD R2, R9, R17.reuse, RZ ;  /* 0x0000001109029224 */ /* 0x080fe400078e02ff */
[----:B------:R-:W-:Y:S01]  /*17b60*/  @!P5 IMAD R4, R8, R17, RZ ;  /* 0x000000110804d224 */ /* 0x000fe200078e02ff */
[----:B------:R-:W-:Y:S04]  /*17b70*/  @!P0 STG.E.U8 desc[UR38][R6.64+0x8], R3 ;  /* 0x0000080306008986 */ /* 0x000fe8000c101126 */
[----:B------:R0:W-:Y:S01]  /*17b80*/  @!P1 STG.E.U8 desc[UR38][R6.64+0x9], R2 ;  /* 0x0000090206009986 */ /* 0x0001e2000c101126 */
[----:B------:R-:W-:Y:S02]  /*17b90*/  ISETP.GE.AND P1, PT, R12, 0x89, PT ;  /* 0x000000890c00780c */ /* 0x000fe40003f26270 */
[----:B0-----:R-:W-:-:S04]  /*17ba0*/  @!P5 IADD3 R2, P0, R6, UR37, RZ ;  /* 0x000000250602dc10 */ /* 0x001fc8000ff1e0ff */
[----:B------:R-:W-:Y:S02]  /*17bb0*/  @!P5 IADD3.X R3, R7, UR36, RZ, P0, !PT ;  /* 0x000000240703dc10 */ /* 0x000fe400087fe4ff */
[----:B------:R-:W-:-:S03]  /*17bc0*/  ISETP.GE.AND P0, PT, R12, 0x81, PT ;  /* 0x000000810c00780c */ /* 0x000fc60003f06270 */
[----:B------:R0:W-:Y:S01]  /*17bd0*/  @!P5 STG.E.U8 desc[UR38][R2.64+0x8], R4 ;  /* 0x000008040200d986 */ /* 0x0001e2000c101126 */
[----:B------:R-:W-:Y:S02]  /*17be0*/  ISETP.LT.OR P5, PT, R0, 0x1, !P0 ;  /* 0x000000010000780c */ /* 0x000fe400047a1670 */
[----:B0-----:R-:W-:Y:S01]  /*17bf0*/  @!P2 IADD3 R2, P6, R6, UR37, RZ ;  /* 0x000000250602ac10 */ /* 0x001fe2000ffde0ff */
[----:B------:R-:W-:-:S03]  /*17c00*/  @!P2 IMAD R4, R5, R17, RZ ;  /* 0x000000110504a224 */ /* 0x000fc600078e02ff */
[----:B------:R-:W-:Y:S02]  /*17c10*/  @!P2 IADD3.X R3, R7, UR36, RZ, P6, !PT ;  /* 0x000000240703ac10 */ /* 0x000fe4000b7fe4ff */
[----:B------:R-:W-:-:S03]  /*17c20*/  ISETP.LT.OR P6, PT, R0, 0x2, !P0 ;  /* 0x000000020000780c */ /* 0x000fc600047c1670 */
[----:B------:R0:W-:Y:S02]  /*17c30*/  @!P2 STG.E.U8 desc[UR38][R2.64+0x9], R4 ;  /* 0x000009040200a986 */ /* 0x0001e4000c101126 */
[----:B------:R-:W-:Y:S08]  /*17c40*/  @P5 BRA `(.L_x_81) ;  /* 0x0000000000245947 */ /* 0x000ff00003800000 */
[----:B------:R-:W2:Y:S01]  /*17c50*/  LDL.LU R5, [R1+0x400] ;  /* 0x0004000001057983 */ /* 0x000ea20000300800 */
[----:B0-----:R-:W-:Y:S01]  /*17c60*/  IADD3 R2, P2, R6, UR37, RZ ;  /* 0x0000002506027c10 */ /* 0x001fe2000ff5e0ff */
[----:B------:R-:W-:Y:S01]  /*17c70*/  IMAD.U32 R4, RZ, RZ, UR8 ;  /* 0x00000008ff047e24 */ /* 0x000fe2000f8e00ff */
[----:B------:R-:W-:Y:S02]  /*17c80*/  UIMAD UR4, UR9, 0x78, URZ ;  /* 0x00000078090478a4 */ /* 0x000fe4000f8e023f */
[----:B------:R-:W-:-:S03]  /*17c90*/  IADD3.X R3, R7, UR36, RZ, P2, !PT ;  /* 0x0000002407037c10 */ /* 0x000fc600097fe4ff */
[----:B------:R-:W-:-:S04]  /*17ca0*/  IMAD.WIDE.U32 R2, R4, 0x78, R2 ;  /* 0x0000007804027825 */ /* 0x000fc800078e0002 */
[----:B------:R-:W-:Y:S02]  /*17cb0*/  VIADD R3, R3, UR4 ;  /* 0x0000000403037c36 */ /* 0x000fe40008000000 */
[----:B--2---:R-:W-:-:S05]  /*17cc0*/  IMAD R4, R5, R17, RZ ;  /* 0x0000001105047224 */ /* 0x004fca00078e02ff */
[----:B------:R1:W-:Y:S02]  /*17cd0*/  STG.E.U8 desc[UR38][R2.64], R4 ;  /* 0x0000000402007986 */ /* 0x0003e4000c101126 */
.L_x_81:
[----:B------:R-:W-:Y:S05]  /*17ce0*/  BSYNC B1 ;  /* 0x0000000000017941 */ /* 0x000fea0003800000 */
.L_x_80:
[----:B------:R-:W-:Y:S04]  /*17cf0*/  BSSY B1, `(.L_x_82) ;  /* 0x000000b000017945 */ /* 0x000fe80003800000 */
[----:B------:R-:W-:Y:S05]  /*17d00*/  @P6 BRA `(.L_x_83) ;  /* 0x0000000000246947 */ /* 0x000fea0003800000 */
[----:B------:R-:W2:Y:S01]  /*17d10*/  LDL.LU R5, [R1+0x404] ;  /* 0x0004040001057983 */ /* 0x000ea20000300800 */
[----:B01----:R-:W-:Y:S01]  /*17d20*/  IADD3 R2, P2, R6, UR37, RZ ;  /* 0x0000002506027c10 */ /* 0x003fe2000ff5e0ff */
[----:B------:R-:W-:Y:S01]  /*17d30*/  IMAD.U32 R4, RZ, RZ, UR8 ;  /* 0x00000008ff047e24 */ /* 0x000fe2000f8e00ff */
[----:B------:R-:W-:Y:S02]  /*17d40*/  UIMAD UR4, UR9, 0x78, URZ ;  /* 0x00000078090478a4 */ /* 0x000fe4000f8e023f */
[----:B------:R-:W-:-:S03]  /*17d50*/  IADD3.X R3, R7, UR36, RZ, P2, !PT ;  /* 0x0000002407037c10 */ /* 0x000fc600097fe4ff */
[----:B------:R-:W-:-:S04]  /*17d60*/  IMAD.WIDE.U32 R2, R4, 0x78, R2 ;  /* 0x0000007804027825 */ /* 0x000fc800078e0002 */
[----:B------:R-:W-:Y:S02]  /*17d70*/  VIADD R3, R3, UR4 ;  /* 0x0000000403037c36 */ /* 0x000fe40008000000 */
[----:B--2---:R-:W-:-:S05]  /*17d80*/  IMAD R4, R5, R17, RZ ;  /* 0x0000001105047224 */ /* 0x004fca00078e02ff */
[----:B------:R2:W-:Y:S02]  /*17d90*/  STG.E.U8 desc[UR38][R2.64+0x1], R4 ;  /* 0x0000010402007986 */ /* 0x0005e4000c101126 */
.L_x_83:
[----:B------:R-:W-:Y:S05]  /*17da0*/  BSYNC B1 ;  /* 0x0000000000017941 */ /* 0x000fea0003800000 */
.L_x_82:
[C---:B------:R-:W-:Y:S01]  /*17db0*/  ISETP.LT.OR P6, PT, R0.reuse, 0x1, !P1 ;  /* 0x000000010000780c */ /* 0x040fe20004fc1670 */
[----:B------:R-:W-:Y:S01]  /*17dc0*/  BSSY B1, `(.L_x_84) ;  /* 0x000000f000017945 */ /* 0x000fe20003800000 */
[C---:B------:R-:W-:Y:S02]  /*17dd0*/  ISETP.LT.OR P2, PT, R0.reuse, 0x2, !P1 ;  /* 0x000000020000780c */ /* 0x040fe40004f41670 */
[----:B------:R-:W-:-:S09]  /*17de0*/  ISETP.LT.OR P5, PT, R0, 0x9, !P0 ;  /* 0x000000090000780c */ /* 0x000fd200047a1670 */
[----:B------:R-:W-:Y:S05]  /*17df0*/  @P6 BRA `(.L_x_85) ;  /* 0x00000000002c6947 */ /* 0x000fea0003800000 */
[----:B------:R-:W3:Y:S01]  /*17e00*/  LDL.LU R5, [R1+0x408] ;  /* 0x0004080001057983 */ /* 0x000ee20000300800 */
[----:B012---:R-:W-:Y:S01]  /*17e10*/  IADD3 R2, P6, R6, UR37, RZ ;  /* 0x0000002506027c10 */ /* 0x007fe2000ffde0ff */
[----:B------:R-:W-:Y:S01]  /*17e20*/  IMAD.U32 R4, RZ, RZ, UR8 ;  /* 0x00000008ff047e24 */ /* 0x000fe2000f8e00ff */
[----:B------:R-:W-:Y:S02]  /*17e30*/  UIMAD UR4, UR9, 0x78, URZ ;  /* 0x00000078090478a4 */ /* 0x000fe4000f8e023f */
[----:B------:R-:W-:-:S03]  /*17e40*/  IADD3.X R3, R7, UR36, RZ, P6, !PT ;  /* 0x0000002407037c10 */ /* 0x000fc6000b7fe4ff */
[----:B------:R-:W-:-:S04]  /*17e50*/  IMAD.WIDE.U32 R2, R4, 0x78, R2 ;  /* 0x0000007804027825 */ /* 0x000fc800078e0002 */
[----:B------:R-:W-:Y:S01]  /*17e60*/  IMAD.U32 R4, RZ, RZ, UR36 ;  /* 0x00000024ff047e24 */ /* 0x000fe2000f8e00ff */
[----:B------:R-:W-:-:S04]  /*17e70*/  IADD3 R2, P6, R2, UR37, RZ ;  /* 0x0000002502027c10 */ /* 0x000fc8000ffde0ff */
[----:B------:R-:W-:Y:S01]  /*17e80*/  IADD3.X R3, R4, UR4, R3, P6, !PT ;  /* 0x0000000404037c10 */ /* 0x000fe2000b7fe403 */
[----:B---3--:R-:W-:-:S05]  /*17e90*/  IMAD R4, R5, R17, RZ ;  /* 0x0000001105047224 */ /* 0x008fca00078e02ff */
[----:B------:R3:W-:Y:S03]  /*17ea0*/  STG.E.U8 desc[UR38][R2.64], R4 ;  /* 0x0000000402007986 */ /* 0x0007e6000c101126 */
.L_x_85:
[----:B------:R-:W-:Y:S05]  /*17eb0*/  BSYNC B1 ;  /* 0x0000000000017941 */ /* 0x000fea0003800000 */
.L_x_84:
[----:B------:R-:W-:Y:S04]  /*17ec0*/  BSSY B1, `(.L_x_86) ;  /* 0x000000d000017945 */ /* 0x000fe80003800000 */
[----:B------:R-:W-:Y:S05]  /*17ed0*/  @P2 BRA `(.L_x_87) ;  /* 0x00000000002c2947 */ /* 0x000fea0003800000 */
[----:B------:R-:W4:Y:S01]  /*17ee0*/  LDL.LU R5, [R1+0x40c] ;  /* 0x00040c0001057983 */ /* 0x000f220000300800 */
[----:B0123--:R-:W-:Y:S01]  /*17ef0*/  IADD3 R2, P2, R6, UR37, RZ ;  /* 0x0000002506027c10 */ /* 0x00ffe2000ff5e0ff */
[----:B------:R-:W-:Y:S01]  /*17f00*/  IMAD.U32 R4, RZ, RZ, UR8 ;  /* 0x00000008ff047e24 */ /* 0x000fe2000f8e00ff */
[----:B------:R-:W-:Y:S02]  /*17f10*/  UIMAD UR4, UR9, 0x78, URZ ;  /* 0x00000078090478a4 */ /* 0x000fe4000f8e023f */
[----:B------:R-:W-:-:S03]  /*17f20*/  IADD3.X R3, R7, UR36, RZ, P2, !PT ;  /* 0x0000002407037c10 */ /* 0x000fc600097fe4ff */
[----:B------:R-:W-:-:S04]  /*17f30*/  IMAD.WIDE.U32 R2, R4, 0x78, R2 ;  /* 0x0000007804027825 */ /* 0x000fc800078e0002 */
[----:B------:R-:W-:Y:S01]  /*17f40*/  IMAD.U32 R4, RZ, RZ, UR36 ;  /* 0x00000024ff047e24 */ /* 0x000fe2000f8e00ff */
[----:B------:R-:W-:-:S04]  /*17f50*/  IADD3 R2, P2, R2, UR37, RZ ;  /* 0x0000002502027c10 */ /* 0x000fc8000ff5e0ff */
[----:B------:R-:W-:Y:S01]  /*17f60*/  IADD3.X R3, R4, UR4, R3, P2, !PT ;  /* 0x0000000404037c10 */ /* 0x000fe200097fe403 */
[----:B----4-:R-:W-:-:S05]  /*17f70*/  IMAD R4, R5, R17, RZ ;  /* 0x0000001105047224 */ /* 0x010fca00078e02ff */
[----:B------:R4:W-:Y:S03]  /*17f80*/  STG.E.U8 desc[UR38][R2.64+0x1], R4 ;  /* 0x0000010402007986 */ /* 0x0009e6000c101126 */
.L_x_87:
[----:B------:R-:W-:Y:S05]  /*17f90*/  BSYNC B1 ;  /* 0x0000000000017941 */ /* 0x000fea0003800000 */
.L_x_86:
[----:B------:R-:W-:Y:S04]  /*17fa0*/  BSSY B1, `(.L_x_88) ;  /* 0x000000b000017945 */ /* 0x000fe80003800000 */
[----:B------:R-:W-:Y:S05]  /*17fb0*/  @P5 BRA `(.L_x_89) ;  /* 0x0000000000245947 */ /* 0x000fea0003800000 */
[----:B------:R-:W5:Y:S01]  /*17fc0*/  LDL.LU R5, [R1+0x410] ;  /* 0x0004100001057983 */ /* 0x000f620000300800 */
[----:B01234-:R-:W-:Y:S01]  /*17fd0*/  IADD3 R2, P2, R6, UR37, RZ ;  /* 0x0000002506027c10 */ /* 0x01ffe2000ff5e0ff */
[----:B------:R-:W-:Y:S01]  /*17fe0*/  IMAD.U32 R4, RZ, RZ, UR8 ;  /* 0x00000008ff047e24 */ /* 0x000fe2000f8e00ff */
[----:B------:R-:W-:Y:S02]  /*17ff0*/  UIMAD UR4, UR9, 0x78, URZ ;  /* 0x00000078090478a4 */ /* 0x000fe4000f8e023f */
[----:B------:R-:W-:-:S03]  /*18000*/  IADD3.X R3, R7, UR36, RZ, P2, !PT ;  /* 0x0000002407037c10 */ /* 0x000fc600097fe4ff */
[----:B------:R-:W-:-:S04]  /*18010*/  IMAD.WIDE.U32 R2, R4, 0x78, R2 ;  /* 0x0000007804027825 */ /* 0x000fc800078e0002 */
[----:B------:R-:W-:Y:S02]  /*18020*/  VIADD R3, R3, UR4 ;  /* 0x0000000403037c36 */ /* 0x000fe40008000000 */
[----:B-----5:R-:W-:-:S05]  /*18030*/  IMAD R4, R5, R17, RZ ;  /* 0x0000001105047224 */ /* 0x020fca00078e02ff */
[----:B------:R0:W-:Y:S02]  /*18040*/  STG.E.U8 desc[UR38][R2.64+0x8], R4 ;  /* 0x0000080402007986 */ /* 0x0001e4000c101126 */
.L_x_89:
[----:B------:R-:W-:Y:S05]  /*18050*/  BSYNC B1 ;  /* 0x0000000000017941 */ /* 0x000fea0003800000 */
.L_x_88:
[C---:B------:R-:W-:Y:S01]  /*18060*/  ISETP.LT.OR P6, PT, R0.reuse, 0xa, !P0 ;  /* 0x0000000a0000780c */ /* 0x040fe200047c1670 */
[----:B------:R-:W-:Y:S01]  /*18070*/  BSSY B1, `(.L_x_90) ;  /* 0x000000d000017945 */ /* 0x000fe20003800000 */
[C---:B------:R-:W-:Y:S02]  /*18080*/  ISETP.LT.OR P2, PT, R0.reuse, 0x9, !P1 ;  /* 0x000000090000780c */ /* 0x040fe40004f41670 */
[----:B------:R-:W-:-:S09]  /*18090*/  ISETP.LT.OR P5, PT, R0, 0xa, !P1 ;  /* 0x0000000a0000780c */ /* 0x000fd20004fa1670 */
        /* <DEDUP_REMOVED lines=10> */
.L_x_91:
[----:B------:R-:W-:Y:S05]  /*18140*/  BSYNC B1 ;  /* 0x0000000000017941 */ /* 0x000fea0003800000 */
.L_x_90:
        /* <DEDUP_REMOVED lines=8> */
[----:B------:R-:W-:Y:S01]  /*181d0*/  IMAD.U32 R4, RZ, RZ, UR36 ;  /* 0x00000024ff047e24 */ /* 0x000fe2000f8e00ff */
[----:B------:R-:W-:-:S04]  /*181e0*/  IADD3 R2, P2, R2, UR37, RZ ;  /* 0x0000002502027c10 */ /* 0x000fc8000ff5e0ff */
[----:B------:R-:W-:Y:S01]  /*181f0*/  IADD3.X R3, R4, UR4, R3, P2, !PT ;  /* 0x0000000404037c10 */ /* 0x000fe200097fe403 */
[----:B-----5:R-:W-:-:S05]  /*18200*/  IMAD R4, R5, R17, RZ ;  /* 0x0000001105047224 */ /* 0x020fca00078e02ff */
[----:B------:R0:W-:Y:S03]  /*18210*/  STG.E.U8 desc[UR38][R2.64+0x8], R4 ;  /* 0x0000080402007986 */ /* 0x0001e6000c101126 */
.L_x_93:
[----:B------:R-:W-:Y:S05]  /*18220*/  BSYNC B1 ;  /* 0x0000000000017941 */ /* 0x000fea0003800000 */
.L_x_92:
        /* <DEDUP_REMOVED lines=13> */
.L_x_95:
[----:B------:R-:W-:Y:S05]  /*18300*/  BSYNC B1 ;  /* 0x0000000000017941 */ /* 0x000fea0003800000 */
.L_x_94:
[----:B01234-:R-:W2:Y:S04]  /*18310*/  LDL R2, [R1+0x470] ;  /* 0x0004700001027983 */ /* 0x01fea80000100800 */
[----:B------:R-:W3:Y:S04]  /*18320*/  LDL R3, [R1+0x45c] ;  /* 0x00045c0001037983 */ /* 0x000ee80000100800 */
[----:B------:R-:W4:Y:S04]  /*18330*/  LDL.LU R22, [R1+0x3e0] ;  /* 0x0003e00001167983 */ /* 0x000f280000300800 */
[----:B------:R-:W5:Y:S04]  /*18340*/  LDL.LU R5, [R1+0x3e4] ;  /* 0x0003e40001057983 */ /* 0x000f680000300800 */
[----:B------:R-:W5:Y:S04]  /*18350*/  LDL.LU R8, [R1+0x3e8] ;  /* 0x0003e80001087983 */ /* 0x000f680000300800 */
[----:B------:R-:W5:Y:S04]  /*18360*/  LDL.LU R20, [R1+0x3ec] ;  /* 0x0003ec0001147983 */ /* 0x000f680000300800 */
[----:B------:R-:W5:Y:S04]  /*18370*/  LDL.LU R15, [R1+0x3f0] ;  /* 0x0003f000010f7983 */ /* 0x000f680000300800 */
[----:B------:R-:W5:Y:S04]  /*18380*/  LDL.LU R14, [R1+0x3f4] ;  /* 0x0003f400010e7983 */ /* 0x000f680000300800 */
[----:B------:R-:W5:Y:S04]  /*18390*/  LDL.LU R13, [R1+0x3f8] ;  /* 0x0003f800010d7983 */ /* 0x000f680000300800 */
[----:B------:R-:W5:Y:S04]  /*183a0*/  LDL.LU R9, [R1+0x3fc] ;  /* 0x0003fc0001097983 */ /* 0x000f680000300800 */
[----:B------:R-:W5:Y:S01]  /*183b0*/  LDL.LU R233, [R1+0x3c0] ;  /* 0x0003c00001e97983 */ /* 0x000f620000300800 */
[----:B------:R-:W-:-:S02]  /*183c0*/  IADD3 R10, P2, R6, UR37, RZ ;  /* 0x00000025060a7c10 */ /* 0x000fc4000ff5e0ff */
[----:B------:R-:W-:Y:S01]  /*183d0*/  ISETP.GE.AND P6, PT, R12, 0x101, PT ;  /* 0x000001010c00780c */ /* 0x000fe20003fc6270 */
[----:B------:R-:W5:Y:S01]  /*183e0*/  LDL.LU R232, [R1+0x3c4] ;  /* 0x0003c40001e87983 */ /* 0x000f620000300800 */
[----:B------:R-:W-:Y:S02]  /*183f0*/  IADD3.X R11, R7, UR36, RZ, P2, !PT ;  /* 0x00000024070b7c10 */ /* 0x000fe400097fe4ff */
[----:B------:R-:W-:Y:S01]  /*18400*/  ISETP.LT.OR P2, PT, R0, 0x1, !P6 ;  /* 0x000000010000780c */ /* 0x000fe20007741670 */
[----:B------:R-:W-:Y:S01]  /*18410*/  UIMAD UR4, UR9, 0x78, URZ ;  /* 0x00000078090478a4 */ /* 0x000fe2000f8e023f */
[----:B------:R-:W5:Y:S04]  /*18420*/  LDL.LU R23, [R1+0x3c8] ;  /* 0x0003c80001177983 */ /* 0x000f680000300800 */
[----:B------:R-:W5:Y:S01]  /*18430*/  LDL.LU R21, [R1+0x3cc] ;  /* 0x0003cc0001157983 */ /* 0x000f620000300800 */
[----:B--2---:R-:W-:-:S02]  /*18440*/  R2UR UR5, R2 ;  /* 0x00000000020572ca */ /* 0x004fc400000e0000 */
[----:B---3--:R-:W-:Y:S01]  /*18450*/  R2UR UR6, R3 ;  /* 0x00000000030672ca */ /* 0x008fe200000e0000 */
[----:B------:R-:W-:-:S04]  /*18460*/  IMAD.U32 R2, RZ, RZ, UR8 ;  /* 0x00000008ff027e24 */ /* 0x000fc8000f8e00ff */
[----:B------:R-:W-:-:S06]  /*18470*/  IMAD.WIDE.U32 R2, R2, 0x78, R10 ;  /* 0x0000007802027825 */ /* 0x000fcc00078e000a */
[----:B------:R-:W-:Y:S02]  /*18480*/  IMAD.U32 R4, RZ, RZ, UR5 ;  /* 0x00000005ff047e24 */ /* 0x000fe4000f8e00ff */
[----:B------:R-:W-:-:S04]  /*18490*/  IADD3 R2, P5, R2, UR6, RZ ;  /* 0x0000000602027c10 */ /* 0x000fc8000ffbe0ff */
[----:B------:R-:W-:Y:S01]  /*184a0*/  IADD3.X R3, R4, UR4, R3, P5, !PT ;  /* 0x0000000404037c10 */ /* 0x000fe2000affe403 */
[----:B----4-:R-:W-:Y:S01]  /*184b0*/  @!P2 IMAD R4, R22, R17, RZ ;  /* 0x000000111604a224 */ /* 0x010fe200078e02ff */
[----:B------:R-:W-:Y:S02]  /*184c0*/  ISETP.LT.OR P5, PT, R0, 0x2, !P6 ;  /* 0x000000020000780c */ /* 0x000fe400077a1670 */
[----:B------:R-:W-:Y:S02]  /*184d0*/  ISETP.GE.AND P6, PT, R12, 0x109, PT ;  /* 0x000001090c00780c */ /* 0x000fe40003fc6270 */
[----:B------:R5:W-:Y:S02]  /*184e0*/  @!P2 STG.E.U8 desc[UR38][R2.64], R4 ;  /* 0x000000040200a986 */ /* 0x000be4000c101126 */
[----:B------:R-:W-:-:S07]  /*184f0*/  ISETP.LT.OR P2, PT, R0, 0x1, !P6 ;  /* 0x000000010000780c */ /* 0x000fce0007741670 */
[----:B-----5:R-:W-:-:S05]  /*18500*/  @!P5 IMAD R4, R5, R17, RZ ;  /* 0x000000110504d224 */ /* 0x020fca00078e02ff */
[----:B------:R0:W-:Y:S01]  /*18510*/  @!P5 STG.E.U8 desc[UR38][R2.64+0x1], R4 ;  /* 0x000001040200d986 */ /* 0x0001e2000c101126 */
[----:B------:R-:W-:Y:S01]  /*18520*/  @!P2 IMAD R8, R8, R17, RZ ;  /* 0x000000110808a224 */ /* 0x000fe200078e02ff */
[----:B0-----:R-:W-:-:S04]  /*18530*/  @!P2 IADD3 R4, P5, R2, UR37, RZ ;  /* 0x000000250204ac10 */ /* 0x001fc8000ffbe0ff */
[----:B------:R-:W-:-:S05]  /*18540*/  @!P2 IADD3.X R5, R3, UR36, RZ, P5, !PT ;  /* 0x000000240305ac10 */ /* 0x000fca000affe4ff */
[----:B------:R0:W-:Y:S01]  /*18550*/  @!P2 STG.E.U8 desc[UR38][R4.64], R8 ;  /* 0x000000080400a986 */ /* 0x0001e2000c101126 */
[----:B------:R-:W-:-:S13]  /*18560*/  ISETP.LT.OR P2, PT, R0, 0x2, !P6 ;  /* 0x000000020000780c */ /* 0x000fda0007741670 */
[----:B0-----:R-:W-:Y:S01]  /*18570*/  @!P2 IADD3 R4, P5, R2, UR37, RZ ;  /* 0x000000250204ac10 */ /* 0x001fe2000ffbe0ff */
[----:B------:R-:W-:Y:S02]  /*18580*/  @!P2 IMAD R8, R20, R17, RZ ;  /* 0x000000111408a224 */ /* 0x000fe400078e02ff */
[----:B------:R-:W2:Y:S01]  /*18590*/  LDL.LU R20, [R1+0x3d0] ;  /* 0x0003d00001147983 */ /* 0x000ea20000300800 */
[----:B------:R-:W-:Y:S02]  /*185a0*/  @!P2 IADD3.X R5, R3, UR36, RZ, P5, !PT ;  /* 0x000000240305ac10 */ /* 0x000fe4000affe4ff */
[----:B------:R-:W-:-:S03]  /*185b0*/  ISETP.GE.AND P5, PT, R12, 0x101, PT ;  /* 0x000001010c00780c */ /* 0x000fc60003fa6270 */
[----:B------:R0:W-:Y:S01]  /*185c0*/  @!P2 STG.E.U8 desc[UR38][R4.64+0x1], R8 ;  /* 0x000001080400a986 */ /* 0x0001e2000c101126 */
[----:B------:R-:W-:-:S13]  /*185d0*/  ISETP.LT.OR P2, PT, R0, 0x9, !P5 ;  /* 0x000000090000780c */ /* 0x000fda0006f41670 */
[----:B0-----:R-:W-:Y:S02]  /*185e0*/  @!P2 IMAD R4, R15, R17, RZ ;  /* 0x000000110f04a224 */ /* 0x001fe400078e02ff */
[----:B------:R-:W3:Y:S04]  /*185f0*/  LDL.LU R15, [R1+0x3d4] ;  /* 0x0003d400010f7983 */ /* 0x000ee80000300800 */
[----:B------:R0:W-:Y:S01]  /*18600*/  @!P2 STG.E.U8 desc[UR38][R2.64+0x8], R4 ;  /* 0x000008040200a986 */ /* 0x0001e2000c101126 */
[----:B------:R-:W-:-:S13]  /*18610*/  ISETP.LT.OR P2, PT, R0, 0xa, !P5 ;  /* 0x0000000a0000780c */ /* 0x000fda0006f41670 */
[----:B0-----:R-:W-:Y:S02]  /*18620*/  @!P2 IMAD R4, R14, R17, RZ ;  /* 0x000000110e04a224 */ /* 0x001fe400078e02ff */
[----:B------:R-:W4:Y:S04]  /*18630*/  LDL.LU R14, [R1+0x3d8] ;  /* 0x0003d800010e7983 */ /* 0x000f280000300800 */
[----:B------:R0:W-:Y:S01]  /*18640*/  @!P2 STG.E.U8 desc[UR38][R2.64+0x9], R4 ;  /* 0x000009040200a986 */ /* 0x0001e2000c101126 */
[----:B------:R-:W-:-:S13]  /*18650*/  ISETP.LT.OR P2, PT, R0, 0x9, !P6 ;  /* 0x000000090000780c */ /* 0x000fda0007741670 */
[----:B0-----:R-:W-:Y:S01]  /*18660*/  @!P2 IADD3 R4, P5, R2, UR37, RZ ;  /* 0x000000250204ac10 */ /* 0x001fe2000ffbe0ff */
[----:B------:R-:W-:Y:S02]  /*18670*/  @!P2 IMAD R8, R13, R17, RZ ;  /* 0x000000110d08a224 */ /* 0x000fe400078e02ff */
[----:B------:R-:W5:Y:S01]  /*18680*/  LDL.LU R13, [R1+0x3dc] ;  /* 0x0003dc00010d7983 */ /* 0x000f620000300800 */
[----:B------:R-:W-:-:S03]  /*18690*/  @!P2 IADD3.X R5, R3, UR36, RZ, P5, !PT ;  /* 0x000000240305ac10 */ /* 0x000fc6000affe4ff */
[----:B------:R-:W5:Y:S04]  /*186a0*/  LDL.LU R235, [R1+0x3a4] ;  /* 0x0003a40001eb7983 */ /* 0x000f680000300800 */
[----:B------:R0:W-:Y:S01]  /*186b0*/  @!P2 STG.E.U8 desc[UR38][R4.64+0x8], R8 ;  /* 0x000008080400a986 */ /* 0x0001e2000c101126 */
[----:B------:R-:W-:Y:S02]  /*186c0*/  ISETP.LT.OR P2, PT, R0, 0xa, !P6 ;  /* 0x0000000a0000780c */ /* 0x000fe40007741670 */
[----:B------:R-:W-:-:S11]  /*186d0*/  ISETP.GE.AND P6, PT, R12, 0x181, PT ;  /* 0x000001810c00780c */ /* 0x000fd60003fc6270 */
[----:B0-----:R-:W-:Y:S01]  /*186e0*/  @!P2 IADD3 R4, P5, R2, UR37, RZ ;  /* 0x000000250204ac10 */ /* 0x001fe2000ffbe0ff */
[----:B------:R-:W-:Y:S02]  /*186f0*/  @!P2 IMAD R8, R9, R17, RZ ;  /* 0x000000110908a224 */ /* 0x000fe400078e02ff */
[----:B------:R-:W5:Y:S01]  /*18700*/  LDL.LU R9, [R1+0x3a8] ;  /* 0x0003a80001097983 */ /* 0x000f620000300800 */
[----:B------:R-:W-:-:S03]  /*18710*/  @!P2 IADD3.X R5, R3, UR36, RZ, P5, !PT ;  /* 0x000000240305ac10 */ /* 0x000fc6000affe4ff */
[----:B------:R-:W5:Y:S04]  /*18720*/  LDL.LU R234, [R1+0x3ac] ;  /* 0x0003ac0001ea7983 */ /* 0x000f680000300800 */
[----:B------:R0:W-:Y:S01]  /*18730*/  @!P2 STG.E.U8 desc[UR38][R4.64+0x9], R8 ;  /* 0x000009080400a986 */ /* 0x0001e2000c101126 */
[----:B------:R-:W-:-:S03]  /*18740*/  IADD3 R2, P2, R2, UR6, RZ ;  /* 0x0000000602027c10 */ /* 0x000fc6000ff5e0ff */
[----:B------:R-:W5:Y:S01]  /*18750*/  LDL.LU R22, [R1+0x3b0] ;  /* 0x0003b00001167983 */ /* 0x000f620000300800 */
[----:B------:R-:W-:Y:S02]  /*18760*/  IADD3.X R3, R3, UR5, RZ, P2, !PT ;  /* 0x0000000503037c10 */ /* 0x000fe400097fe4ff */
[----:B------:R-:W-:-:S13]  /*18770*/  ISETP.LT.OR P2, PT, R0, 0x1, !P6 ;  /* 0x000000010000780c */ /* 0x000fda0007741670 */
[----:B0-----:R-:W-:-:S05]  /*18780*/  @!P2 IMAD R4, R233, R17, RZ ;  /* 0x00000011e904a224 */ /* 0x001fca00078e02ff */
[----:B------:R0:W-:Y:S01]  /*18790*/  @!P2 STG.E.U8 desc[UR38][R2.64], R4 ;  /* 0x000000040200a986 */ /* 0x0001e2000c101126 */
[----:B------:R-:W-:Y:S02]  /*187a0*/  ISETP.LT.OR P2, PT, R0, 0x2, !P6 ;  /* 0x000000020000780c */ /* 0x000fe40007741670 */
[----:B------:R-:W-:-:S11]  /*187b0*/  ISETP.GE.AND P6, PT, R12, 0x189, PT ;  /* 0x000001890c00780c */ /* 0x000fd60003fc6270 */
[----:B0-----:R-:W-:-:S05]  /*187c0*/  @!P2 IMAD R4, R232, R17, RZ ;  /* 0x00000011e804a224 */ /* 0x001fca00078e02ff */
[----:B------:R0:W-:Y:S01]  /*187d0*/  @!P2 STG.E.U8 desc[UR38][R2.64+0x1], R4 ;  /* 0x000001040200a986 */ /* 0x0001e2000c101126 */
[----:B------:R-:W-:-:S13]  /*187e0*/  ISETP.LT.OR P2, PT, R0, 0x1, !P6 ;  /* 0x000000010000780c */ /* 0x000fda0007741670 */
[----:B0-----:R-:W-:Y:S01]  /*187f0*/  @!P2 IADD3 R4, P5, R2, UR37, RZ ;  /* 0x000000250204ac10 */ /* 0x001fe2000ffbe0ff */
[----:B------:R-:W-:-:S03]  /*18800*/  @!P2 IMAD R8, R23, R17, RZ ;  /* 0x000000111708a224 */ /* 0x000fc600078e02ff */
[----:B------:R-:W-:-:S05]  /*18810*/  @!P2 IADD3.X R5, R3, UR36, RZ, P5, !PT ;  /* 0x000000240305ac10 */ /* 0x000fca000affe4ff */
[----:B------:R0:W-:Y:S01]  /*18820*/  @!P2 STG.E.U8 desc[UR38][R4.64], R8 ;  /* 0x000000080400a986 */ /* 0x0001e2000c101126 */
[----:B------:R-:W-:-:S13]  /*18830*/  ISETP.LT.OR P2, PT, R0, 0x2, !P6 ;  /* 0x000000020000780c */ /* 0x000fda0007741670 */
[----:B0-----:R-:W-:Y:S01]  /*18840*/  @!P2 IADD3 R4, P5, R2, UR37, RZ ;  /* 0x000000250204ac10 */ /* 0x001fe2000ffbe0ff */
[----:B------:R-:W-:-:S03]  /*18850*/  @!P2 IMAD R8, R21, R17, RZ ;  /* 0x000000111508a224 */ /* 0x000fc600078e02ff */
[----:B------:R-:W-:Y:S02]  /*18860*/  @!P2 IADD3.X R5, R3, UR36, RZ, P5, !PT ;  /* 0x000000240305ac10 */ /* 0x000fe4000affe4ff */
[----:B------:R-:W-:-:S03]  /*18870*/  ISETP.GE.AND P5, PT, R12, 0x181, PT ;  /* 0x000001810c00780c */ /* 0x000fc60003fa6270 */
[----:B------:R2:W-:Y:S01]  /*18880*/  @!P2 STG.E.U8 desc[UR38][R4.64+0x1], R8 ;  /* 0x000001080400a986 */ /* 0x0005e2000c101126 */
[----:B------:R-:W-:-:S13]  /*18890*/  ISETP.LT.OR P2, PT, R0, 0x9, !P5 ;  /* 0x000000090000780c */ /* 0x000fda0006f41670 */
[----:B--2---:R-:W-:-:S05]  /*188a0*/  @!P2 IMAD R4, R20, R17, RZ ;  /* 0x000000111404a224 */ /* 0x004fca00078e02ff */
[----:B------:R3:W-:Y:S01]  /*188b0*/  @!P2 STG.E.U8 desc[UR38][R2.64+0x8], R4 ;  /* 0x000008040200a986 */ /* 0x0007e2000c101126 */
[----:B------:R-:W-:-:S13]  /*188c0*/  ISETP.LT.OR P2, PT, R0, 0xa, !P5 ;  /* 0x0000000a0000780c */ /* 0x000fda0006f41670 */
[----:B---3--:R-:W-:-:S05]  /*188d0*/  @!P2 IMAD R4, R15, R17, RZ ;  /* 0x000000110f04a224 */ /* 0x008fca00078e02ff */
[----:B------:R0:W-:Y:S01]  /*188e0*/  @!P2 STG.E.U8 desc[UR38][R2.64+0x9], R4 ;  /* 0x000009040200a986 */ /* 0x0001e2000c101126 */
[----:B------:R-:W-:-:S13]  /*188f0*/  ISETP.LT.OR P2, PT, R0, 0x9, !P6 ;  /* 0x000000090000780c */ /* 0x000fda0007741670 */
[----:B0-----:R-:W-:Y:S01]  /*18900*/  @!P2 IADD3 R4, P5, R2, UR37, RZ ;  /* 0x000000250204ac10 */ /* 0x001fe2000ffbe0ff */
[----:B----4-:R-:W-:-:S03]  /*18910*/  @!P2 IMAD R8, R14, R17, RZ ;  /* 0x000000110e08a224 */ /* 0x010fc600078e02ff */
[----:B------:R-:W-:-:S05]  /*18920*/  @!P2 IADD3.X R5, R3, UR36, RZ, P5, !PT ;  /* 0x000000240305ac10 */ /* 0x000fca000affe4ff */
[----:B------:R0:W-:Y:S04]  /*18930*/  @!P2 STG.E.U8 desc[UR38][R4.64+0x8], R8 ;  /* 0x000008080400a986 */ /* 0x0001e8000c101126 */
[----:B0-----:R-:W2:Y:S04]  /*18940*/  LDL.LU R5, [R1+0x3a0] ;  /* 0x0003a00001057983 */ /* 0x001ea80000300800 */
[----:B------:R-:W3:Y:S04]  /*18950*/  LDL.LU R21, [R1+0x3b4] ;  /* 0x0003b40001157983 */ /* 0x000ee80000300800 */
[----:B------:R-:W4:Y:S01]  /*18960*/  LDL.LU R20, [R1+0x3b8] ;  /* 0x0003b80001147983 */ /* 0x000f220000300800 */
[----:B------:R-:W-:-:S03]  /*18970*/  ISETP.LT.OR P2, PT, R0, 0xa, !P6 ;  /* 0x0000000a0000780c */ /* 0x000fc60007741670 */
[----:B------:R-:W4:Y:S10]  /*18980*/  LDL.LU R15, [R1+0x3bc] ;  /* 0x0003bc00010f7983 */ /* 0x000f340000300800 */
[----:B------:R-:W-:Y:S01]  /*18990*/  @!P2 IADD3 R2, P5, R2, UR37, RZ ;  /* 0x000000250202ac10 */ /* 0x000fe2000ffbe0ff */
[----:B-----5:R-:W-:-:S02]  /*189a0*/  @!P2 IMAD R4, R13, R17, RZ ;  /* 0x000000110d04a224 */ /* 0x020fc400078e02ff */
[----:B------:R-:W5:Y:S01]  /*189b0*/  LDL.LU R13, [R1+0x380] ;  /* 0x00038000010d7983 */ /* 0x000f620000300800 */
[----:B------:R-:W-:-:S03]  /*189c0*/  @!P2 IADD3.X R3, R3, UR36, RZ, P5, !PT ;  /* 0x000000240303ac10 */ /* 0x000fc6000affe4ff */
[----:B------:R-:W5:Y:S04]  /*189d0*/  LDL.LU R14, [R1+0x384] ;  /* 0x00038400010e7983 */ /* 0x000f680000300800 */
[----:B------:R0:W-:Y:S01]  /*189e0*/  @!P2 STG.E.U8 desc[UR38][R2.64+0x9], R4 ;  /* 0x000009040200a986 */ /* 0x0001e2000c101126 */
[----:B------:R-:W-:-:S03]  /*189f0*/  ISETP.LT.OR P2, PT, R0, 0x11, !P4 ;  /* 0x000000110000780c */ /* 0x000fc60006741670 */
[----:B------:R-:W5:Y:S04]  /*18a00*/  LDL.LU R233, [R1+0x388] ;  /* 0x0003880001e97983 */ /* 0x000f680000300800 */
[----:B------:R-:W5:Y:S01]  /*18a10*/  LDL.LU R232, [R1+0x38c] ;  /* 0x00038c0001e87983 */ /* 0x000f620000300800 */
[----:B0-----:R-:W-:-:S03]  /*18a20*/  IMAD.U32 R4, RZ, RZ, UR8 ;  /* 0x00000008ff047e24 */ /* 0x001fc6000f8e00ff */
[----:B------:R-:W5:Y:S02]  /*18a30*/  LDL.LU R23, [R1+0x390] ;  /* 0x0003900001177983 */ /* 0x000f640000300800 */
[----:B--2---:R-:W-:-:S05]  /*18a40*/  @!P2 IMAD R2, R5, R17, RZ ;  /* 0x000000110502a224 */ /* 0x004fca00078e02ff */
[----:B------:R0:W-:Y:S01]  /*18a50*/  @!P2 STG.E.U8 desc[UR38][R6.64+0x10], R2 ;  /* 0x000010020600a986 */ /* 0x0001e2000c101126 */
[----:B------:R-:W-:-:S13]  /*18a60*/  ISETP.LT.OR P2, PT, R0, 0x12, !P4 ;  /* 0x000000120000780c */ /* 0x000fda0006741670 */
[----:B0-----:R-:W-:-:S05]  /*18a70*/  @!P2 IMAD R2, R235, R17, RZ ;  /* 0x00000011eb02a224 */ /* 0x001fca00078e02ff */
[----:B------:R0:W-:Y:S01]  /*18a80*/  @!P2 STG.E.U8 desc[UR38][R6.64+0x11], R2 ;  /* 0x000011020600a986 */ /* 0x0001e2000c101126 */
[----:B------:R-:W-:-:S13]  /*18a90*/  ISETP.LT.OR P2, PT, R0, 0x11, !P3 ;  /* 0x000000110000780c */ /* 0x000fda0005f41670 */
[----:B0-----:R-:W-:-:S05]  /*18aa0*/  @!P2 IMAD R2, R9, R17, RZ ;  /* 0x000000110902a224 */ /* 0x001fca00078e02ff */
[----:B------:R0:W-:Y:S01]  /*18ab0*/  @!P2 STG.E.U8 desc[UR38][R10.64+0x10], R2 ;  /* 0x000010020a00a986 */ /* 0x0001e2000c101126 */
[----:B------:R-:W-:Y:S01]  /*18ac0*/  ISETP.LT.OR P2, PT, R0, 0x11, !P1 ;  /* 0x000000110000780c */ /* 0x000fe20004f41670 */
[----:B------:R-:W-:-:S04]  /*18ad0*/  IMAD.WIDE.U32 R4, R4, 0x78, R10 ;  /* 0x0000007804047825 */ /* 0x000fc800078e000a */
[----:B------:R-:W-:-:S08]  /*18ae0*/  VIADD R5, R5, UR4 ;  /* 0x0000000405057c36 */ /* 0x000fd00008000000 */
[----:B------:R-:W-:-:S04]  /*18af0*/  @!P2 IADD3 R8, P5, R4, UR37, RZ ;  /* 0x000000250408ac10 */ /* 0x000fc8000ffbe0ff */
[----:B------:R-:W-:Y:S02]  /*18b00*/  @!P2 IADD3.X R9, R5, UR36, RZ, P5, !PT ;  /* 0x000000240509ac10 */ /* 0x000fe4000affe4ff */
[----:B------:R-:W-:-:S13]  /*18b10*/  ISETP.LT.OR P5, PT, R0, 0x12, !P3 ;  /* 0x000000120000780c */ /* 0x000fda0005fa1670 */
[----:B0-----:R-:W-:-:S05]  /*18b20*/  @!P5 IMAD R2, R234, R17, RZ ;  /* 0x00000011ea02d224 */ /* 0x001fca00078e02ff */
[----:B------:R0:W-:Y:S01]  /*18b30*/  @!P5 STG.E.U8 desc[UR38][R10.64+0x11], R2 ;  /* 0x000011020a00d986 */ /* 0x0001e2000c101126 */
[----:B------:R-:W-:-:S13]  /*18b40*/  ISETP.LT.OR P5, PT, R0, 0x19, !P4 ;  /* 0x000000190000780c */ /* 0x000fda00067a1670 */
[----:B0-----:R-:W-:Y:S02]  /*18b50*/  @!P5 IMAD R2, R22, R17, RZ ;  /* 0x000000111602d224 */ /* 0x001fe400078e02ff */
[----:B------:R-:W2:Y:S04]  /*18b60*/  LDL.LU R22, [R1+0x394] ;  /* 0x0003940001167983 */ /* 0x000ea80000300800 */
[----:B------:R3:W-:Y:S01]  /*18b70*/  @!P5 STG.E.U8 desc[UR38][R6.64+0x18], R2 ;  /* 0x000018020600d986 */ /* 0x0007e2000c101126 */
[----:B------:R-:W-:-:S13]  /*18b80*/  ISETP.LT.OR P5, PT, R0, 0x1a, !P4 ;  /* 0x0000001a0000780c */ /* 0x000fda00067a1670 */
[----:B---3--:R-:W-:Y:S02]  /*18b90*/  @!P5 IMAD R2, R21, R17, RZ ;  /* 0x000000111502d224 */ /* 0x008fe400078e02ff */
[----:B------:R-:W3:Y:S04]  /*18ba0*/  LDL.LU R21, [R1+0x398] ;  /* 0x0003980001157983 */ /* 0x000ee80000300800 */
[----:B------:R4:W-:Y:S01]  /*18bb0*/  @!P5 STG.E.U8 desc[UR38][R6.64+0x19], R2 ;  /* 0x000019020600d986 */ /* 0x0009e2000c101126 */
[----:B------:R-:W-:-:S13]  /*18bc0*/  ISETP.LT.OR P5, PT, R0, 0x19, !P3 ;  /* 0x000000190000780c */ /* 0x000fda0005fa1670 */
[-C--:B----4-:R-:W-:Y:S02]  /*18bd0*/  @!P5 IMAD R2, R20, R17.reuse, RZ ;  /* 0x000000111402d224 */ /* 0x090fe400078e02ff */
[----:B------:R-:W4:Y:S04]  /*18be0*/  LDL.LU R20, [R1+0x39c] ;  /* 0x00039c0001147983 */ /* 0x000f280000300800 */
[----:B------:R0:W-:Y:S01]  /*18bf0*/  @!P5 STG.E.U8 desc[UR38][R10.64+0x18], R2 ;  /* 0x000018020a00d986 */ /* 0x0001e2000c101126 */
[C---:B------:R-:W-:Y:S02]  /*18c00*/  ISETP.LT.OR P5, PT, R0.reuse, 0x1a, !P3 ;  /* 0x0000001a0000780c */ /* 0x040fe40005fa1670 */
[----:B------:R-:W-:Y:S01]  /*18c10*/  ISETP.LT.OR P6, PT, R0, 0x12, !P1 ;  /* 0x000000120000780c */ /* 0x000fe20004fc1670 */
[----:B------:R-:W4:Y:S10]  /*18c20*/  LDL.LU R235, [R1+0x374] ;  /* 0x0003740001eb7983 */ /* 0x000f340000300800 */
[----:B0-----:R-:W-:-:S05]  /*18c30*/  @!P5 IMAD R2, R15, R17, RZ ;  /* 0x000000110f02d224 */ /* 0x001fca00078e02ff */
[----:B------:R0:W-:Y:S02]  /*18c40*/  @!P5 STG.E.U8 desc[UR38][R10.64+0x19], R2 ;  /* 0x000019020a00d986 */ /* 0x0001e4000c101126 */
[----:B0-----:R-:W-:-:S04]  /*18c50*/  @!P6 IADD3 R2, P5, R4, UR37, RZ ;  /* 0x000000250402ec10 */ /* 0x001fc8000ffbe0ff */
[----:B------:R-:W-:Y:S02]  /*18c60*/  @!P6 IADD3.X R3, R5, UR36, RZ, P5, !PT ;  /* 0x000000240503ec10 */ /* 0x000fe4000affe4ff */
[----:B------:R-:W-:-:S13]  /*18c70*/  ISETP.LT.OR P5, PT, R0, 0x11, !P0 ;  /* 0x000000110000780c */ /* 0x000fda00047a1670 */
[----:B-----5:R-:W-:-:S05]  /*18c80*/  @!P5 IMAD R13, R13, R17, RZ ;  /* 0x000000110d0dd224 */ /* 0x020fca00078e02ff */
[----:B------:R0:W-:Y:S01]  /*18c90*/  @!P5 STG.E.U8 desc[UR38][R4.64+0x10], R13 ;  /* 0x0000100d0400d986 */ /* 0x0001e2000c101126 */
[----:B------:R-:W-:-:S13]  /*18ca0*/  ISETP.LT.OR P5, PT, R0, 0x12, !P0 ;  /* 0x000000120000780c */ /* 0x000fda00047a1670 */
[----:B0-----:R-:W-:-:S05]  /*18cb0*/  @!P5 IMAD R13, R14, R17, RZ ;  /* 0x000000110e0dd224 */ /* 0x001fca00078e02ff */
[----:B------:R0:W-:Y:S02]  /*18cc0*/  @!P5 STG.E.U8 desc[UR38][R4.64+0x11], R13 ;  /* 0x0000110d0400d986 */ /* 0x0001e4000c101126 */
[----:B0-----:R-:W-:-:S05]  /*18cd0*/  @!P2 IMAD R13, R233, R17, RZ ;  /* 0x00000011e90da224 */ /* 0x001fca00078e02ff */
[----:B------:R0:W-:Y:S02]  /*18ce0*/  @!P2 STG.E.U8 desc[UR38][R8.64+0x10], R13 ;  /* 0x0000100d0800a986 */ /* 0x0001e4000c101126 */
[----:B0-----:R-:W-:-:S05]  /*18cf0*/  @!P6 IMAD R13, R232, R17, RZ ;  /* 0x00000011e80de224 */ /* 0x001fca00078e02ff */
[----:B------:R0:W-:Y:S01]  /*18d00*/  @!P6 STG.E.U8 desc[UR38][R2.64+0x11], R13 ;  /* 0x0000110d0200e986 */ /* 0x0001e2000c101126 */
[C---:B------:R-:W-:Y:S02]  /*18d10*/  ISETP.LT.OR P6, PT, R0.reuse, 0x19, !P0 ;  /* 0x000000190000780c */ /* 0x040fe400047c1670 */
[----:B------:R-:W-:-:S11]  /*18d20*/  ISETP.LT.OR P5, PT, R0, 0x19, !P1 ;  /* 0x000000190000780c */ /* 0x000fd60004fa1670 */
[----:B0-----:R-:W-:Y:S02]  /*18d30*/  @!P6 IMAD R13, R23, R17, RZ ;  /* 0x00000011170de224 */ /* 0x001fe400078e02ff */
[----:B------:R-:W-:Y:S02]  /*18d40*/  @!P6 IMAD.MOV.U32 R2, RZ, RZ, R4 ;  /* 0x000000ffff02e224 */ /* 0x000fe400078e0004 */
[----:B------:R-:W-:-:S05]  /*18d50*/  @!P6 IMAD.MOV.U32 R3, RZ, RZ, R5 ;  /* 0x000000ffff03e224 */ /* 0x000fca00078e0005 */
[----:B------:R0:W-:Y:S01]  /*18d60*/  @!P6 STG.E.U8 desc[UR38][R2.64+0x18], R13 ;  /* 0x0000180d0200e986 */ /* 0x0001e2000c101126 */
[----:B------:R-:W-:Y:S02]  /*18d70*/  ISETP.LT.OR P6, PT, R0, 0x1a, !P0 ;  /* 0x0000001a0000780c */ /* 0x000fe400047c1670 */
[----:B------:R-:W-:-:S04]  /*18d80*/  LOP3.LUT R19, R19, 0xffffdfff, RZ, 0xc0, !PT ;  /* 0xffffdfff13137812 */ /* 0x000fc800078ec0ff */
[----:B------:R-:W-:Y:S02]  /*18d90*/  @P4 LOP3.LUT R19, R19, 0x2000, RZ, 0xfc, !PT ;  /* 0x0000200013134812 */ /* 0x000fe400078efcff */
[----:B------:R-:W-:-:S05]  /*18da0*/  @!P5 IADD3 R14, P4, R4, UR37, RZ ;  /* 0x00000025040edc10 */ /* 0x000fca000ff9e0ff */
[----:B0-----:R-:W-:Y:S02]  /*18db0*/  @!P6 IMAD.MOV.U32 R2, RZ, RZ, R4 ;  /* 0x000000ffff02e224 */ /* 0x001fe400078e0004 */
[----:B------:R-:W-:Y:S01]  /*18dc0*/  @!P6 IMAD.MOV.U32 R3, RZ, RZ, R5 ;  /* 0x000000ffff03e224 */ /* 0x000fe200078e0005 */
[----:B------:R-:W-:Y:S02]  /*18dd0*/  @!P5 IADD3.X R15, R5, UR36, RZ, P4, !PT ;  /* 0x00000024050fdc10 */ /* 0x000fe4000a7fe4ff */
[----:B------:R-:W-:-:S13]  /*18de0*/  ISETP.LT.OR P2, PT, R0, 0x1a, !P1 ;  /* 0x0000001a0000780c */ /* 0x000fda0004f41670 */
[----:B------:R-:W-:-:S04]  /*18df0*/  @!P2 IADD3 R8, P4, R4, UR37, RZ ;  /* 0x000000250408ac10 */ /* 0x000fc8000ff9e0ff */
[----:B------:R-:W-:Y:S01]  /*18e00*/  @!P2 IADD3.X R9, R5, UR36, RZ, P4, !PT ;  /* 0x000000240509ac10 */ /* 0x000fe2000a7fe4ff */
[----:B--2---:R-:W-:-:S05]  /*18e10*/  @!P6 IMAD R13, R22, R17, RZ ;  /* 0x00000011160de224 */ /* 0x004fca00078e02ff */
[----:B------:R3:W-:Y:S02]  /*18e20*/  @!P6 STG.E.U8 desc[UR38][R2.64+0x19], R13 ;  /* 0x0000190d0200e986 */ /* 0x0007e4000c101126 */
[----:B---3--:R-:W-:-:S05]  /*18e30*/  @!P5 IMAD R13, R21, R17, RZ ;  /* 0x00000011150dd224 */ /* 0x008fca00078e02ff */
[----:B------:R0:W-:Y:S04]  /*18e40*/  @!P5 STG.E.U8 desc[UR38][R14.64+0x18], R13 ;  /* 0x0000180d0e00d986 */ /* 0x0001e8000c101126 */
[----:B0-----:R-:W2:Y:S04]  /*18e50*/  LDL.LU R14, [R1+0x360] ;  /* 0x00036000010e7983 */ /* 0x001ea80000300800 */
[----:B------:R-:W3:Y:S01]  /*18e60*/  LDL.LU R15, [R1+0x364] ;  /* 0x00036400010f7983 */ /* 0x000ee20000300800 */
[----:B----4-:R-:W-:-:S03]  /*18e70*/  @!P2 IMAD R13, R20, R17, RZ ;  /* 0x00000011140da224 */ /* 0x010fc600078e02ff */
[----:B------:R-:W4:Y:S04]  /*18e80*/  LDL.LU R234, [R1+0x378] ;  /* 0x0003780001ea7983 */ /* 0x000f280000300800 */
[----:B------:R-:W5:Y:S04]  /*18e90*/  LDL.LU R22, [R1+0x37c] ;  /* 0x00037c0001167983 */ /* 0x000f680000300800 */
[----:B------:R-:W5:Y:S04]  /*18ea0*/  LDL.LU R21, [R1+0x340] ;  /* 0x0003400001157983 */ /* 0x000f680000300800 */
[----:B------:R-:W5:Y:S04]  /*18eb0*/  LDL.LU R20, [R1+0x344] ;  /* 0x0003440001147983 */ /* 0x000f680000300800 */
[----:B------:R-:W5:Y:S04]  /*18ec0*/  LDL.LU R23, [R1+0x348] ;  /* 0x0003480001177983 */ /* 0x000f680000300800 */
[----:B------:R0:W-:Y:S04]  /*18ed0*/  @!P2 STG.E.U8 desc[UR38][R8.64+0x19], R13 ;  /* 0x0000190d0800a986 */ /* 0x0001e8000c101126 */
[----:B0-----:R-:W4:Y:S01]  /*18ee0*/  LDL.LU R13, [R1+0x368] ;  /* 0x00036800010d7983 */ /* 0x001f220000300800 */
[----:B------:R-:W-:-:S04]  /*18ef0*/  IADD3 R2, P6, R4, UR6, RZ ;  /* 0x0000000604027c10 */ /* 0x000fc8000ffde0ff */
[----:B------:R-:W-:Y:S02]  /*18f00*/  IADD3.X R3, R5, UR5, RZ, P6, !PT ;  /* 0x0000000505037c10 */ /* 0x000fe4000b7fe4ff */
[----:B------:R-:W-:-:S13]  /*18f10*/  ISETP.LT.OR P6, PT, R0, 0x21, !P1 ;  /* 0x000000210000780c */ /* 0x000fda0004fc1670 */
[----:B------:R-:W-:-:S04]  /*18f20*/  @!P6 IADD3 R232, P5, R4, UR37, RZ ;  /* 0x0000002504e8ec10 */ /* 0x000fc8000ffbe0ff */
[----:B------:R-:W-:Y:S02]  /*18f30*/  @!P6 IADD3.X R233, R5, UR36, RZ, P5, !PT ;  /* 0x0000002405e9ec10 */ /* 0x000fe4000affe4ff */
[----:B------:R-:W-:-:S04]  /*18f40*/  ISETP.GE.AND P5, PT, R12, 0x101, PT ;  /* 0x000001010c00780c */ /* 0x000fc80003fa6270 */
[----:B------:R-:W-:Y:S02]  /*18f50*/  ISETP.LT.OR P2, PT, R0, 0x11, !P5 ;  /* 0x000000110000780c */ /* 0x000fe40006f41670 */
[----:B------:R-:W-:-:S11]  /*18f60*/  ISETP.GE.AND P6, PT, R12, 0x109, PT ;  /* 0x000001090c00780c */ /* 0x000fd60003fc6270 */
[----:B--2---:R-:W-:-:S05]  /*18f70*/  @!P2 IMAD R8, R14, R17, RZ ;  /* 0x000000110e08a224 */ /* 0x004fca00078e02ff */
[----:B------:R3:W-:Y:S01]  /*18f80*/  @!P2 STG.E.U8 desc[UR38][R2.64+0x10], R8 ;  /* 0x000010080200a986 */ /* 0x0007e2000c101126 */
[----:B------:R-:W-:-:S13]  /*18f90*/  ISETP.LT.OR P2, PT, R0, 0x12, !P5 ;  /* 0x000000120000780c */ /* 0x000fda0006f41670 */
[----:B---3--:R-:W-:-:S05]  /*18fa0*/  @!P2 IMAD R8, R15, R17, RZ ;  /* 0x000000110f08a224 */ /* 0x008fca00078e02ff */
[----:B------:R-:W-:Y:S01]  /*18fb0*/  @!P2 STG.E.U8 desc[UR38][R2.64+0x11], R8 ;  /* 0x000011080200a986 */ /* 0x000fe2000c101126 */
[----:B------:R-:W-:-:S13]  /*18fc0*/  ISETP.LT.OR P2, PT, R0, 0x11, !P6 ;  /* 0x000000110000780c */ /* 0x000fda0007741670 */
[----:B------:R-:W-:Y:S01]  /*18fd0*/  @!P2 IADD3 R14, P5, R2, UR37, RZ ;  /* 0x00000025020eac10 */ /* 0x000fe2000ffbe0ff */
[----:B----4-:R-:W-:-:S03]  /*18fe0*/  @!P2 IMAD R13, R13, R17, RZ ;  /* 0x000000110d0da224 */ /* 0x010fc600078e02ff */
[----:B------:R-:W-:-:S05]  /*18ff0*/  @!P2 IADD3.X R15, R3, UR36, RZ, P5, !PT ;  /* 0x00000024030fac10 */ /* 0x000fca000affe4ff */
[----:B------:R0:W-:Y:S04]  /*19000*/  @!P2 STG.E.U8 desc[UR38][R14.64+0x10], R13 ;  /* 0x0000100d0e00a986 */ /* 0x0001e8000c101126 */
[----:B0-----:R-:W2:Y:S04]  /*19010*/  LDL.LU R14, [R1+0x36c] ;  /* 0x00036c00010e7983 */ /* 0x001ea80000300800 */
[----:B------:R-:W3:Y:S01]  /*19020*/  LDL.LU R15, [R1+0x370] ;  /* 0x00037000010f7983 */ /* 0x000ee20000300800 */
[----:B------:R-:W-:-:S13]  /*19030*/  ISETP.LT.OR P5, PT, R0, 0x12, !P6 ;  /* 0x000000120000780c */ /* 0x000fda00077a1670 */
[----:B------:R-:W-:-:S04]  /*19040*/  @!P5 IADD3 R8, P6, R2, UR37, RZ ;  /* 0x000000250208dc10 */ /* 0x000fc8000ffde0ff */
[----:B------:R-:W-:Y:S02]  /*19050*/  @!P5 IADD3.X R9, R3, UR36, RZ, P6, !PT ;  /* 0x000000240309dc10 */ /* 0x000fe4000b7fe4ff */
[----:B------:R-:W-:Y:S01]  /*19060*/  ISETP.GE.AND P6, PT, R12, 0x109, PT ;  /* 0x000001090c00780c */ /* 0x000fe20003fc6270 */
[----:B--2---:R-:W-:-:S05]  /*19070*/  @!P5 IMAD R13, R14, R17, RZ ;  /* 0x000000110e0dd224 */ /* 0x004fca00078e02ff */
[----:B------:R3:W-:Y:S01]  /*19080*/  @!P5 STG.E.U8 desc[UR38][R8.64+0x11], R13 ;  /* 0x0000110d0800d986 */ /* 0x0007e2000c101126 */
[----:B------:R-:W-:-:S04]  /*19090*/  ISETP.GE.AND P5, PT, R12, 0x101, PT ;  /* 0x000001010c00780c */ /* 0x000fc80003fa6270 */
[----:B------:R-:W-:-:S13]  /*190a0*/  ISETP.LT.OR P2, PT, R0, 0x19, !P5 ;  /* 0x000000190000780c */ /* 0x000fda0006f41670 */
[----:B---3--:R-:W-:-:S05]  /*190b0*/  @!P2 IMAD R8, R15, R17, RZ ;  /* 0x000000110f08a224 */ /* 0x008fca00078e02ff */
[----:B------:R0:W-:Y:S01]  /*190c0*/  @!P2 STG.E.U8 desc[UR38][R2.64+0x18], R8 ;  /* 0x000018080200a986 */ /* 0x0001e2000c101126 */
[----:B------:R-:W-:-:S13]  /*190d0*/  ISETP.LT.OR P2, PT, R0, 0x1a, !P5 ;  /* 0x0000001a0000780c */ /* 0x000fda0006f41670 */
[----:B0-----:R-:W-:Y:S02]  /*190e0*/  @!P2 IMAD R8, R235, R17, RZ ;  /* 0x00000011eb08a224 */ /* 0x001fe400078e02ff */
[----:B------:R-:W2:Y:S04]  /*190f0*/  LDL.LU R235, [R1+0x338] ;  /* 0x0003380001eb7983 */ /* 0x000ea80000300800 */
[----:B------:R0:W-:Y:S01]  /*19100*/  @!P2 STG.E.U8 desc[UR38][R2.64+0x19], R8 ;  /* 0x000019080200a986 */ /* 0x0001e2000c101126 */
[----:B------:R-:W-:-:S13]  /*19110*/  ISETP.LT.OR P2, PT, R0, 0x19, !P6 ;  /* 0x000000190000780c */ /* 0x000fda0007741670 */
[----:B0-----:R-:W-:-:S04]  /*19120*/  @!P2 IADD3 R8, P5, R2, UR37, RZ ;  /* 0x000000250208ac10 */ /* 0x001fc8000ffbe0ff */
[----:B------:R-:W-:Y:S02]  /*19130*/  @!P2 IADD3.X R9, R3, UR36, RZ, P5, !PT ;  /* 0x000000240309ac10 */ /* 0x000fe4000affe4ff */
[----:B------:R-:W-:Y:S01]  /*19140*/  ISETP.LT.OR P5, PT, R0, 0x1a, !P6 ;  /* 0x0000001a0000780c */ /* 0x000fe200077a1670 */
[----:B------:R-:W-:Y:S02]  /*19150*/  @!P2 IMAD R13, R234, R17, RZ ;  /* 0x00000011ea0da224 */ /* 0x000fe400078e02ff */
[----:B------:R-:W3:Y:S04]  /*19160*/  LDL.LU R234, [R1+0x33c] ;  /* 0x00033c0001ea7983 */ /* 0x000ee80000300800 */
[----:B------:R0:W-:Y:S06]  /*19170*/  @!P2 STG.E.U8 desc[UR38][R8.64+0x18], R13 ;  /* 0x0000180d0800a986 */ /* 0x0001ec000c101126 */
[----:B------:R-:W-:-:S04]  /*19180*/  @!P5 IADD3 R14, P6, R2, UR37, RZ ;  /* 0x00000025020edc10 */ /* 0x000fc8000ffde0ff */
[C---:B------:R-:W-:Y:S02]  /*19190*/  @!P5 IADD3.X R15, R3.reuse, UR36, RZ, P6, !PT ;  /* 0x00000024030fdc10 */ /* 0x040fe4000b7fe4ff */
[----:B0-----:R-:W-:Y:S02]  /*191a0*/  IADD3 R8, P2, R2, UR6, RZ ;  /* 0x0000000602087c10 */ /* 0x001fe4000ff5e0ff */
[----:B------:R-:W-:Y:S02]  /*191b0*/  ISETP.GE.AND P6, PT, R12, 0x181, PT ;  /* 0x000001810c00780c */ /* 0x000fe40003fc6270 */
[----:B------:R-:W-:Y:S02]  /*191c0*/  IADD3.X R9, R3, UR5, RZ, P2, !PT ;  /* 0x0000000503097c10 */ /* 0x000fe400097fe4ff */
[----:B------:R-:W-:Y:S01]  /*191d0*/  ISETP.LT.OR P2, PT, R0, 0x11, !P6 ;  /* 0x000000110000780c */ /* 0x000fe20007741670 */
[----:B-----5:R-:W-:-:S05]  /*191e0*/  @!P5 IMAD R13, R22, R17, RZ ;  /* 0x00000011160dd224 */ /* 0x020fca00078e02ff */
[----:B------:R0:W-:Y:S07]  /*191f0*/  @!P5 STG.E.U8 desc[UR38][R14.64+0x19], R13 ;  /* 0x0000190d0e00d986 */ /* 0x0001ee000c101126 */
[----:B0-----:R-:W-:-:S05]  /*19200*/  @!P2 IMAD R13, R21, R17, RZ ;  /* 0x00000011150da224 */ /* 0x001fca00078e02ff */
[----:B------:R0:W-:Y:S01]  /*19210*/  @!P2 STG.E.U8 desc[UR38][R8.64+0x10], R13 ;  /* 0x0000100d0800a986 */ /* 0x0001e2000c101126 */
[----:B------:R-:W-:Y:S02]  /*19220*/  ISETP.LT.OR P2, PT, R0, 0x12, !P6 ;  /* 0x000000120000780c */ /* 0x000fe40007741670 */
[----:B------:R-:W-:-:S11]  /*19230*/  ISETP.GE.AND P6, PT, R12, 0x189, PT ;  /* 0x000001890c00780c */ /* 0x000fd60003fc6270 */
[----:B0-----:R-:W-:-:S05]  /*19240*/  @!P2 IMAD R13, R20, R17, RZ ;  /* 0x00000011140da224 */ /* 0x001fca00078e02ff */
[----:B------:R0:W-:Y:S02]  /*19250*/  @!P2 STG.E.U8 desc[UR38][R8.64+0x11], R13 ;  /* 0x0000110d0800a986 */ /* 0x0001e4000c101126 */
[----:B0-----:R-:W-:-:S04]  /*19260*/  IADD3 R13, P2, R2, UR6, RZ ;  /* 0x00000006020d7c10 */ /* 0x001fc8000ff5e0ff */
[----:B------:R-:W-:Y:S02]  /*19270*/  IADD3.X R22, R3, UR5, RZ, P2, !PT ;  /* 0x0000000503167c10 */ /* 0x000fe400097fe4ff */
[----:B------:R-:W-:-:S13]  /*19280*/  ISETP.LT.OR P2, PT, R0, 0x11, !P6 ;  /* 0x000000110000780c */ /* 0x000fda0007741670 */
[----:B------:R-:W-:Y:S01]  /*19290*/  @!P2 IADD3 R20, P5, R8, UR37, RZ ;  /* 0x000000250814ac10 */ /* 0x000fe2000ffbe0ff */
[----:B------:R-:W-:-:S03]  /*192a0*/  @!P2 IMAD R23, R23, R17, RZ ;  /* 0x000000111717a224 */ /* 0x000fc600078e02ff */
[----:B------:R-:W-:-:S05]  /*192b0*/  @!P2 IADD3.X R21, R9, UR36, RZ, P5, !PT ;  /* 0x000000240915ac10 */ /* 0x000fca000affe4ff */
[----:B------:R0:W-:Y:S04]  /*192c0*/  @!P2 STG.E.U8 desc[UR38][R20.64+0x10], R23 ;  /* 0x000010171400a986 */ /* 0x0001e8000c101126 */
[----:B0-----:R-:W4:Y:S01]  /*192d0*/  LDL.LU R20, [R1+0x34c] ;  /* 0x00034c0001147983 */ /* 0x001f220000300800 */
[----:B------:R-:W-:-:S03]  /*192e0*/  ISETP.LT.OR P5, PT, R0, 0x12, !P6 ;  /* 0x000000120000780c */ /* 0x000fc600077a1670 */
[----:B------:R-:W5:Y:S04]  /*192f0*/  LDL.LU R21, [R1+0x354] ;  /* 0x0003540001157983 */ /* 0x000f680000300800 */
[----:B------:R-:W2:Y:S06]  /*19300*/  LDL.LU R23, [R1+0x334] ;  /* 0x0003340001177983 */ /* 0x000eac0000300800 */
[----:B------:R-:W-:-:S04]  /*19310*/  @!P5 IADD3 R14, P6, R13, UR37, RZ ;  /* 0x000000250d0edc10 */ /* 0x000fc8000ffde0ff */
[----:B------:R-:W-:Y:S01]  /*19320*/  @!P5 IADD3.X R15, R22, UR36, RZ, P6, !PT ;  /* 0x00000024160fdc10 */ /* 0x000fe2000b7fe4ff */
[----:B----4-:R-:W-:-:S05]  /*19330*/  @!P5 IMAD R20, R20, R17, RZ ;  /* 0x000000111414d224 */ /* 0x010fca00078e02ff */
[----:B------:R0:W-:Y:S04]  /*19340*/  @!P5 STG.E.U8 desc[UR38][R14.64+0x11], R20 ;  /* 0x000011140e00d986 */ /* 0x0001e8000c101126 */
[----:B0-----:R-:W4:Y:S01]  /*19350*/  LDL.LU R15, [R1+0x350] ;  /* 0x00035000010f7983 */ /* 0x001f220000300800 */
[----:B------:R-:W-:-:S04]  /*19360*/  ISETP.GE.AND P5, PT, R12, 0x181, PT ;  /* 0x000001810c00780c */ /* 0x000fc80003fa6270 */
[----:B------:R-:W-:Y:S02]  /*19370*/  ISETP.LT.OR P2, PT, R0, 0x19, !P5 ;  /* 0x000000190000780c */ /* 0x000fe40006f41670 */
[----:B------:R-:W-:-:S11]  /*19380*/  ISETP.GE.AND P6, PT, R12, 0x189, PT ;  /* 0x000001890c00780c */ /* 0x000fd60003fc6270 */
[----:B----4-:R-:W-:-:S05]  /*19390*/  @!P2 IMAD R14, R15, R17, RZ ;  /* 0x000000110f0ea224 */ /* 0x010fca00078e02ff */
[----:B------:R5:W-:Y:S01]  /*193a0*/  @!P2 STG.E.U8 desc[UR38][R8.64+0x18], R14 ;  /* 0x0000180e0800a986 */ /* 0x000be2000c101126 */
[----:B------:R-:W-:-:S13]  /*193b0*/  ISETP.LT.OR P2, PT, R0, 0x1a, !P5 ;  /* 0x0000001a0000780c */ /* 0x000fda0006f41670 */
[----:B-----5:R-:W-:-:S05]  /*193c0*/  @!P2 IMAD R14, R21, R17, RZ ;  /* 0x00000011150ea224 */ /* 0x020fca00078e02ff */
[----:B------:R0:W-:Y:S01]  /*193d0*/  @!P2 STG.E.U8 desc[UR38][R8.64+0x19], R14 ;  /* 0x0000190e0800a986 */ /* 0x0001e2000c101126 */
[----:B------:R-:W-:-:S13]  /*193e0*/  ISETP.LT.OR P2, PT, R0, 0x19, !P6 ;  /* 0x000000190000780c */ /* 0x000fda0007741670 */
[----:B------:R-:W-:-:S04]  /*193f0*/  @!P2 IADD3 R20, P5, R8, UR37, RZ ;  /* 0x000000250814ac10 */ /* 0x000fc8000ffbe0ff */
[----:B------:R-:W-:Y:S02]  /*19400*/  @!P2 IADD3.X R21, R9, UR36, RZ, P5, !PT ;  /* 0x000000240915ac10 */ /* 0x000fe4000affe4ff */
[----:B------:R-:W-:-:S13]  /*19410*/  ISETP.LT.OR P5, PT, R0, 0x1a, !P6 ;  /* 0x0000001a0000780c */ /* 0x000fda00077a1670 */
[----:B0-----:R-:W-:Y:S02]  /*19420*/  @!P5 IADD3 R14, P6, R13, UR37, RZ ;  /* 0x000000250d0edc10 */ /* 0x001fe4000ffde0ff */
[----:B------:R-:W4:Y:S02]  /*19430*/  LDL.LU R13, [R1+0x358] ;  /* 0x00035800010d7983 */ /* 0x000f240000300800 */
[----:B------:R-:W-:Y:S02]  /*19440*/  @!P5 IADD3.X R15, R22, UR36, RZ, P6, !PT ;  /* 0x00000024160fdc10 */ /* 0x000fe4000b7fe4ff */
[----:B------:R-:W5:Y:S01]  /*19450*/  LDL.LU R22, [R1+0x330] ;  /* 0x0003300001167983 */ /* 0x000f620000300800 */
[----:B----4-:R-:W-:-:S05]  /*19460*/  @!P2 IMAD R13, R13, R17, RZ ;  /* 0x000000110d0da224 */ /* 0x010fca00078e02ff */
[----:B------:R0:W-:Y:S04]  /*19470*/  @!P2 STG.E.U8 desc[UR38][R20.64+0x18], R13 ;  /* 0x0000180d1400a986 */ /* 0x0001e8000c101126 */
[----:B0-----:R-:W4:Y:S04]  /*19480*/  LDL.LU R21, [R1+0x35c] ;  /* 0x00035c0001157983 */ /* 0x001f280000300800 */
[----:B------:R-:W3:Y:S01]  /*19490*/  LDL.LU R20, [R1+0x300] ;  /* 0x0003000001147983 */ /* 0x000ee20000300800 */
[----:B------:R-:W-:Y:S01]  /*194a0*/  LOP3.LUT P4, RZ, R19, 0x2000, RZ, 0xc0, !PT ;  /* 0x0000200013ff7812 */ /* 0x000fe2000788c0ff */
[----:B----4-:R-:W-:-:S02]  /*194b0*/  @!P5 IMAD R13, R21, R17, RZ ;  /* 0x00000011150dd224 */ /* 0x010fc400078e02ff */
[----:B------:R-:W4:Y:S04]  /*194c0*/  LDL.LU R21, [R1+0x304] ;  /* 0x0003040001157983 */ /* 0x000f280000300800 */
[----:B------:R0:W-:Y:S04]  /*194d0*/  @!P5 STG.E.U8 desc[UR38][R14.64+0x19], R13 ;  /* 0x0000190d0e00d986 */ /* 0x0001e8000c101126 */
[----:B0-----:R-:W2:Y:S01]  /*194e0*/  LDL.LU R13, [R1+0x320] ;  /* 0x00032000010d7983 */ /* 0x001ea20000300800 */
[----:B------:R-:W-:-:S03]  /*194f0*/  ISETP.LT.OR P2, PT, R0, 0x21, !P4 ;  /* 0x000000210000780c */ /* 0x000fc60006741670 */
[----:B------:R-:W5:Y:S04]  /*19500*/  LDL.LU R14, [R1+0x32c] ;  /* 0x00032c00010e7983 */ /* 0x000f680000300800 */
[----:B------:R-:W4:Y:S06]  /*19510*/  LDL.LU R15, [R1+0x308] ;  /* 0x00030800010f7983 */ /* 0x000f2c0000300800 */
[----:B--2---:R-:W-:-:S05]  /*19520*/  @!P2 IMAD R13, R13, R17, RZ ;  /* 0x000000110d0da224 */ /* 0x004fca00078e02ff */
[----:B------:R0:W-:Y:S04]  /*19530*/  @!P2 STG.E.U8 desc[UR38][R6.64+0x20], R13 ;  /* 0x0000200d0600a986 */ /* 0x0001e8000c101126 */
[----:B0-----:R-:W2:Y:S01]  /*19540*/  LDL.LU R13, [R1+0x324] ;  /* 0x00032400010d7983 */ /* 0x001ea20000300800 */
[----:B------:R-:W-:-:S13]  /*19550*/  ISETP.LT.OR P2, PT, R0, 0x22, !P4 ;  /* 0x000000220000780c */ /* 0x000fda0006741670 */
[----:B--2---:R-:W-:-:S05]  /*19560*/  @!P2 IMAD R13, R13, R17, RZ ;  /* 0x000000110d0da224 */ /* 0x004fca00078e02ff */
[----:B------:R0:W-:Y:S04]  /*19570*/  @!P2 STG.E.U8 desc[UR38][R6.64+0x21], R13 ;  /* 0x0000210d0600a986 */ /* 0x0001e8000c101126 */
[----:B0-----:R-:W2:Y:S01]  /*19580*/  LDL.LU R13, [R1+0x328] ;  /* 0x00032800010d7983 */ /* 0x001ea20000300800 */
[C---:B------:R-:W-:Y:S02]  /*19590*/  ISETP.LT.OR P2, PT, R0.reuse, 0x21, !P3 ;  /* 0x000000210000780c */ /* 0x040fe40005f41670 */
[----:B------:R-:W-:Y:S02]  /*195a0*/  ISETP.LT.OR P6, PT, R0, 0x22, !P1 ;  /* 0x000000220000780c */ /* 0x000fe40004fc1670 */
[----:B------:R-:W-:-:S04]  /*195b0*/  LOP3.LUT R19, R19, 0xffffefff, RZ, 0xc0, !PT ;  /* 0xffffefff13137812 */ /* 0x000fc800078ec0ff */
[----:B------:R-:W-:-:S05]  /*195c0*/  @P4 LOP3.LUT R19, R19, 0x1000, RZ, 0xfc, !PT ;  /* 0x0000100013134812 */ /* 0x000fca00078efcff */
[----:B--2---:R-:W-:-:S05]  /*195d0*/  @!P2 IMAD R13, R13, R17, RZ ;  /* 0x000000110d0da224 */ /* 0x004fca00078e02ff */
[----:B------:R5:W-:Y:S01]  /*195e0*/  @!P2 STG.E.U8 desc[UR38][R10.64+0x20], R13 ;  /* 0x0000200d0a00a986 */ /* 0x000be2000c101126 */
[----:B------:R-:W-:-:S13]  /*195f0*/  ISETP.LT.OR P2, PT, R0, 0x22, !P3 ;  /* 0x000000220000780c */ /* 0x000fda0005f41670 */
[----:B-----5:R-:W-:-:S05]  /*19600*/  @!P2 IMAD R13, R14, R17, RZ ;  /* 0x000000110e0da224 */ /* 0x020fca00078e02ff */
[----:B------:R0:W-:Y:S01]  /*19610*/  @!P2 STG.E.U8 desc[UR38][R10.64+0x21], R13 ;  /* 0x0000210d0a00a986 */ /* 0x0001e2000c101126 */
[----:B------:R-:W-:-:S13]  /*19620*/  ISETP.LT.OR P2, PT, R0, 0x29, !P4 ;  /* 0x000000290000780c */ /* 0x000fda0006741670 */
[----:B0-----:R-:W-:-:S05]  /*19630*/  @!P2 IMAD R13, R22, R17, RZ ;  /* 0x00000011160da224 */ /* 0x001fca00078e02ff */
[----:B------:R0:W-:Y:S01]  /*19640*/  @!P2 STG.E.U8 desc[UR38][R6.64+0x28], R13 ;  /* 0x0000280d0600a986 */ /* 0x0001e2000c101126 */
[----:B------:R-:W-:-:S13]  /*19650*/  ISETP.LT.OR P2, PT, R0, 0x2a, !P4 ;  /* 0x0000002a0000780c */ /* 0x000fda0006741670 */
[----:B0-----:R-:W-:-:S05]  /*19660*/  @!P2 IMAD R13, R23, R17, RZ ;  /* 0x00000011170da224 */ /* 0x001fca00078e02ff */
[----:B------:R0:W-:Y:S01]  /*19670*/  @!P2 STG.E.U8 desc[UR38][R6.64+0x29], R13 ;  /* 0x0000290d0600a986 */ /* 0x0001e2000c101126 */
[----:B------:R-:W-:-:S13]  /*19680*/  ISETP.LT.OR P2, PT, R0, 0x29, !P3 ;  /* 0x000000290000780c */ /* 0x000fda0005f41670 */
[----:B0-----:R-:W-:Y:S01]  /*19690*/  @!P2 IMAD R13, R235, R17, RZ ;  /* 0x00000011eb0da224 */ /* 0x001fe200078e02ff */
[C---:B------:R-:W-:Y:S01]  /*196a0*/  ISETP.LT.OR P4, PT, R0.reuse, 0x21, !P1 ;  /* 0x000000210000780c */ /* 0x040fe20004f81670 */
[----:B------:R-:W2:Y:S04]  /*196b0*/  LDL.LU R235, [R1+0x318] ;  /* 0x0003180001eb7983 */ /* 0x000ea80000300800 */
[----:B------:R3:W-:Y:S01]  /*196c0*/  @!P2 STG.E.U8 desc[UR38][R10.64+0x28], R13 ;  /* 0x0000280d0a00a986 */ /* 0x0007e2000c101126 */
[----:B------:R-:W-:-:S13]  /*196d0*/  ISETP.LT.OR P2, PT, R0, 0x2a, !P3 ;  /* 0x0000002a0000780c */ /* 0x000fda0005f41670 */
[----:B---3--:R-:W-:Y:S02]  /*196e0*/  @!P2 IMAD R13, R234, R17, RZ ;  /* 0x00000011ea0da224 */ /* 0x008fe400078e02ff */
[----:B------:R-:W3:Y:S04]  /*196f0*/  LDL.LU R234, [R1+0x31c] ;  /* 0x00031c0001ea7983 */ /* 0x000ee80000300800 */
[----:B------:R0:W-:Y:S01]  /*19700*/  @!P2 STG.E.U8 desc[UR38][R10.64+0x29], R13 ;  /* 0x0000290d0a00a986 */ /* 0x0001e2000c101126 */
[----:B------:R-:W-:-:S04]  /*19710*/  @!P6 IADD3 R22, P2, R4, UR37, RZ ;  /* 0x000000250416ec10 */ /* 0x000fc8000ff5e0ff */
[----:B------:R-:W-:Y:S02]  /*19720*/  @!P6 IADD3.X R23, R5, UR36, RZ, P2, !PT ;  /* 0x000000240517ec10 */ /* 0x000fe400097fe4ff */
[----:B------:R-:W-:-:S13]  /*19730*/  ISETP.LT.OR P2, PT, R0, 0x21, !P0 ;  /* 0x000000210000780c */ /* 0x000fda0004741670 */
[----:B0-----:R-:W-:-:S05]  /*19740*/  @!P2 IMAD R13, R20, R17, RZ ;  /* 0x00000011140da224 */ /* 0x001fca00078e02ff */
[----:B------:R4:W-:Y:S01]  /*19750*/  @!P2 STG.E.U8 desc[UR38][R4.64+0x20], R13 ;  /* 0x0000200d0400a986 */ /* 0x0009e2000c101126 */
[----:B------:R-:W-:-:S13]  /*19760*/  ISETP.LT.OR P2, PT, R0, 0x22, !P0 ;  /* 0x000000220000780c */ /* 0x000fda0004741670 */
[----:B----4-:R-:W-:-:S05]  /*19770*/  @!P2 IMAD R13, R21, R17, RZ ;  /* 0x00000011150da224 */ /* 0x010fca00078e02ff */
[----:B------:R0:W-:Y:S02]  /*19780*/  @!P2 STG.E.U8 desc[UR38][R4.64+0x21], R13 ;  /* 0x0000210d0400a986 */ /* 0x0001e4000c101126 */
[----:B0-----:R-:W-:-:S05]  /*19790*/  @!P4 IMAD R13, R15, R17, RZ ;  /* 0x000000110f0dc224 */ /* 0x001fca00078e02ff */
[----:B------:R0:W-:Y:S04]  /*197a0*/  @!P4 STG.E.U8 desc[UR38][R232.64+0x20], R13 ;  /* 0x0000200de800c986 */ /* 0x0001e8000c101126 */
[----:B0-----:R-:W4:Y:S04]  /*197b0*/  LDL.LU R13, [R1+0x30c] ;  /* 0x00030c00010d7983 */ /* 0x001f280000300800 */
[----:B------:R-:W5:Y:S04]  /*197c0*/  LDL.LU R232, [R1+0x310] ;  /* 0x0003100001e87983 */ /* 0x000f680000300800 */
[----:B------:R-:W2:Y:S01]  /*197d0*/  LDL.LU R233, [R1+0x314] ;  /* 0x0003140001e97983 */ /* 0x000ea20000300800 */
[----:B------:R-:W-:-:S13]  /*197e0*/  ISETP.LT.OR P2, PT, R0, 0x29, !P1 ;  /* 0x000000290000780c */ /* 0x000fda0004f41670 */
[----:B------:R-:W-:-:S04]  /*197f0*/  @!P2 IADD3 R20, P5, R4, UR37, RZ ;  /* 0x000000250414ac10 */ /* 0x000fc8000ffbe0ff */
[----:B------:R-:W-:Y:S01]  /*19800*/  @!P2 IADD3.X R21, R5, UR36, RZ, P5, !PT ;  /* 0x000000240515ac10 */ /* 0x000fe2000affe4ff */
[----:B----4-:R-:W-:-:S05]  /*19810*/  @!P6 IMAD R13, R13, R17, RZ ;  /* 0x000000110d0de224 */ /* 0x010fca00078e02ff */
[----:B------:R5:W-:Y:S01]  /*19820*/  @!P6 STG.E.U8 desc[UR38][R22.64+0x21], R13 ;  /* 0x0000210d1600e986 */ /* 0x000be2000c101126 */
[----:B------:R-:W-:-:S13]  /*19830*/  ISETP.LT.OR P6, PT, R0, 0x29, !P0 ;  /* 0x000000290000780c */ /* 0x000fda00047c1670 */
[----:B-----5:R-:W-:-:S05]  /*19840*/  @!P6 IMAD R13, R232, R17, RZ ;  /* 0x00000011e80de224 */ /* 0x020fca00078e02ff */
[----:B------:R2:W-:Y:S01]  /*19850*/  @!P6 STG.E.U8 desc[UR38][R4.64+0x28], R13 ;  /* 0x0000280d0400e986 */ /* 0x0005e2000c101126 */
[----:B------:R-:W-:-:S13]  /*19860*/  ISETP.LT.OR P6, PT, R0, 0x2a, !P0 ;  /* 0x0000002a0000780c */ /* 0x000fda00047c1670 */
[----:B--2---:R-:W-:-:S05]  /*19870*/  @!P6 IMAD R13, R233, R17, RZ ;  /* 0x00000011e90de224 */ /* 0x004fca00078e02ff */
[----:B------:R0:W-:Y:S02]  /*19880*/  @!P6 STG.E.U8 desc[UR38][R4.64+0x29], R13 ;  /* 0x0000290d0400e986 */ /* 0x0001e4000c101126 */
[----:B0-----:R-:W-:-:S05]  /*19890*/  @!P2 IMAD R13, R235, R17, RZ ;  /* 0x00000011eb0da224 */ /* 0x001fca00078e02ff */
[----:B------:R0:W-:Y:S04]  /*198a0*/  @!P2 STG.E.U8 desc[UR38][R20.64+0x28], R13 ;  /* 0x0000280d1400a986 */ /* 0x0001e8000c101126 */
[----:B0-----:R-:W2:Y:S04]  /*198b0*/  LDL.LU R20, [R1+0x2e0] ;  /* 0x0002e00001147983 */ /* 0x001ea80000300800 */
[----:B------:R-:W4:Y:S01]  /*198c0*/  LDL.LU R21, [R1+0x2e4] ;  /* 0x0002e40001157983 */ /* 0x000f220000300800 */
[----:B------:R-:W-:-:S03]  /*198d0*/  ISETP.LT.OR P5, PT, R0, 0x2a, !P1 ;  /* 0x0000002a0000780c */ /* 0x000fc60004fa1670 */
[----:B------:R-:W5:Y:S04]  /*198e0*/  LDL.LU R22, [R1+0x2fc] ;  /* 0x0002fc0001167983 */ /* 0x000f680000300800 */
[----:B------:R-:W5:Y:S06]  /*198f0*/  LDL.LU R23, [R1+0x2c0] ;  /* 0x0002c00001177983 */ /* 0x000f6c0000300800 */
[----:B------:R-:W-:Y:S01]  /*19900*/  @!P5 IADD3 R14, P4, R4, UR37, RZ ;  /* 0x00000025040edc10 */ /* 0x000fe2000ff9e0ff */
[----:B---3--:R-:W-:-:S02]  /*19910*/  @!P5 IMAD R13, R234, R17, RZ ;  /* 0x00000011ea0dd224 */ /* 0x008fc400078e02ff */
[----:B------:R-:W3:Y:S01]  /*19920*/  LDL.LU R234, [R1+0x2c4] ;  /* 0x0002c40001ea7983 */ /* 0x000ee20000300800 */
[----:B------:R-:W-:-:S03]  /*19930*/  @!P5 IADD3.X R15, R5, UR36, RZ, P4, !PT ;  /* 0x00000024050fdc10 */ /* 0x000fc6000a7fe4ff */
[----:B------:R-:W3:Y:S04]  /*19940*/  LDL.LU R235, [R1+0x2c8] ;  /* 0x0002c80001eb7983 */ /* 0x000ee80000300800 */
[----:B------:R2:W-:Y:S01]  /*19950*/  @!P5 STG.E.U8 desc[UR38][R14.64+0x29], R13 ;  /* 0x0000290d0e00d986 */ /* 0x0005e2000c101126 */
[----:B------:R-:W-:-:S04]  /*19960*/  ISETP.GE.AND P5, PT, R12, 0x101, PT ;  /* 0x000001010c00780c */ /* 0x000fc80003fa6270 */
[----:B------:R-:W-:-:S13]  /*19970*/  ISETP.LT.OR P2, PT, R0, 0x21, !P5 ;  /* 0x000000210000780c */ /* 0x000fda0006f41670 */
[----:B--2---:R-:W-:-:S05]  /*19980*/  @!P2 IMAD R13, R20, R17, RZ ;  /* 0x00000011140da224 */ /* 0x004fca00078e02ff */
[----:B------:R4:W-:Y:S01]  /*19990*/  @!P2 STG.E.U8 desc[UR38][R2.64+0x20], R13 ;  /* 0x0000200d0200a986 */ /* 0x0009e2000c101126 */
[----:B------:R-:W-:-:S13]  /*199a0*/  ISETP.LT.OR P2, PT, R0, 0x22, !P5 ;  /* 0x000000220000780c */ /* 0x000fda0006f41670 */
[----:B----4-:R-:W-:-:S05]  /*199b0*/  @!P2 IMAD R13, R21, R17, RZ ;  /* 0x00000011150da224 */ /* 0x010fca00078e02ff */
[----:B------:R0:W-:Y:S04]  /*199c0*/  @!P2 STG.E.U8 desc[UR38][R2.64+0x21], R13 ;  /* 0x0000210d0200a986 */ /* 0x0001e8000c101126 */
[----:B0-----:R-:W2:Y:S01]  /*199d0*/  LDL.LU R13, [R1+0x2e8] ;  /* 0x0002e800010d7983 */ /* 0x001ea20000300800 */
[----:B------:R-:W-:-:S13]  /*199e0*/  ISETP.LT.OR P4, PT, R0, 0x31, !P1 ;  /* 0x000000310000780c */ /* 0x000fda0004f81670 */
[----:B------:R-:W-:-:S04]  /*199f0*/  @!P4 IADD3 R232, P6, R4, UR37, RZ ;  /* 0x0000002504e8cc10 */ /* 0x000fc8000ffde0ff */
[----:B------:R-:W-:Y:S02]  /*19a00*/  @!P4 IADD3.X R233, R5, UR36, RZ, P6, !PT ;  /* 0x0000002405e9cc10 */ /* 0x000fe4000b7fe4ff */
[----:B------:R-:W-:-:S04]  /*19a10*/  ISETP.GE.AND P6, PT, R12, 0x109, PT ;  /* 0x000001090c00780c */ /* 0x000fc80003fc6270 */
[----:B------:R-:W-:-:S13]  /*19a20*/  ISETP.LT.OR P2, PT, R0, 0x21, !P6 ;  /* 0x000000210000780c */ /* 0x000fda0007741670 */
[----:B------:R-:W-:-:S04]  /*19a30*/  @!P2 IADD3 R20, P5, R2, UR37, RZ ;  /* 0x000000250214ac10 */ /* 0x000fc8000ffbe0ff */
[----:B------:R-:W-:Y:S01]  /*19a40*/  @!P2 IADD3.X R21, R3, UR36, RZ, P5, !PT ;  /* 0x000000240315ac10 */ /* 0x000fe2000affe4ff */
[----:B--2---:R-:W-:-:S05]  /*19a50*/  @!P2 IMAD R13, R13, R17, RZ ;  /* 0x000000110d0da224 */ /* 0x004fca00078e02ff */
[----:B------:R0:W-:Y:S04]  /*19a60*/  @!P2 STG.E.U8 desc[UR38][R20.64+0x20], R13 ;  /* 0x0000200d1400a986 */ /* 0x0001e8000c101126 */
[----:B0-----:R-:W2:Y:S04]  /*19a70*/  LDL.LU R13, [R1+0x2ec] ;  /* 0x0002ec00010d7983 */ /* 0x001ea80000300800 */
[----:B------:R-:W4:Y:S04]  /*19a80*/  LDL.LU R20, [R1+0x2f0] ;  /* 0x0002f00001147983 */ /* 0x000f280000300800 */
[----:B------:R-:W5:Y:S01]  /*19a90*/  LDL.LU R21, [R1+0x2f4] ;  /* 0x0002f40001157983 */ /* 0x000f620000300800 */
[----:B------:R-:W-:-:S13]  /*19aa0*/  ISETP.LT.OR P5, PT, R0, 0x22, !P6 ;  /* 0x000000220000780c */ /* 0x000fda00077a1670 */
[----:B------:R-:W-:-:S04]  /*19ab0*/  @!P5 IADD3 R14, P6, R2, UR37, RZ ;  /* 0x00000025020edc10 */ /* 0x000fc8000ffde0ff */
[----:B------:R-:W-:Y:S01]  /*19ac0*/  @!P5 IADD3.X R15, R3, UR36, RZ, P6, !PT ;  /* 0x00000024030fdc10 */ /* 0x000fe2000b7fe4ff */
[----:B--2---:R-:W-:-:S05]  /*19ad0*/  @!P5 IMAD R13, R13, R17, RZ ;  /* 0x000000110d0dd224 */ /* 0x004fca00078e02ff */
[----:B------:R4:W-:Y:S01]  /*19ae0*/  @!P5 STG.E.U8 desc[UR38][R14.64+0x21], R13 ;  /* 0x0000210d0e00d986 */ /* 0x0009e2000c101126 */
[----:B------:R-:W-:-:S04]  /*19af0*/  ISETP.GE.AND P5, PT, R12, 0x101, PT ;  /* 0x000001010c00780c */ /* 0x000fc80003fa6270 */
[----:B------:R-:W-:-:S13]  /*19b00*/  ISETP.LT.OR P2, PT, R0, 0x29, !P5 ;  /* 0x000000290000780c */ /* 0x000fda0006f41670 */
[----:B----4-:R-:W-:-:S05]  /*19b10*/  @!P2 IMAD R13, R20, R17, RZ ;  /* 0x00000011140da224 */ /* 0x010fca00078e02ff */
[----:B------:R5:W-:Y:S01]  /*19b20*/  @!P2 STG.E.U8 desc[UR38][R2.64+0x28], R13 ;  /* 0x0000280d0200a986 */ /* 0x000be2000c101126 */
[----:B------:R-:W-:-:S13]  /*19b30*/  ISETP.LT.OR P2, PT, R0, 0x2a, !P5 ;  /* 0x0000002a0000780c */ /* 0x000fda0006f41670 */
[----:B-----5:R-:W-:-:S05]  /*19b40*/  @!P2 IMAD R13, R21, R17, RZ ;  /* 0x00000011150da224 */ /* 0x020fca00078e02ff */
[----:B------:R0:W-:Y:S04]  /*19b50*/  @!P2 STG.E.U8 desc[UR38][R2.64+0x29], R13 ;  /* 0x0000290d0200a986 */ /* 0x0001e8000c101126 */
[----:B0-----:R-:W2:Y:S01]  /*19b60*/  LDL.LU R13, [R1+0x2f8] ;  /* 0x0002f800010d7983 */ /* 0x001ea20000300800 */
[----:B------:R-:W-:-:S04]  /*19b70*/  ISETP.GE.AND P6, PT, R12, 0x109, PT ;  /* 0x000001090c00780c */ /* 0x000fc80003fc6270 */
[----:B------:R-:W-:-:S13]  /*19b80*/  ISETP.LT.OR P2, PT, R0, 0x29, !P6 ;  /* 0x000000290000780c */ /* 0x000fda0007741670 */
[----:B------:R-:W-:-:S04]  /*19b90*/  @!P2 IADD3 R20, P5, R2, UR37, RZ ;  /* 0x000000250214ac10 */ /* 0x000fc8000ffbe0ff */
[----:B------:R-:W-:Y:S02]  /*19ba0*/  @!P2 IADD3.X R21, R3, UR36, RZ, P5, !PT ;  /* 0x000000240315ac10 */ /* 0x000fe4000affe4ff */
[----:B------:R-:W-:-:S13]  /*19bb0*/  ISETP.LT.OR P5, PT, R0, 0x2a, !P6 ;  /* 0x0000002a0000780c */ /* 0x000fda00077a1670 */
[----:B------:R-:W-:-:S04]  /*19bc0*/  @!P5 IADD3 R14, P6, R2, UR37, RZ ;  /* 0x00000025020edc10 */ /* 0x000fc8000ffde0ff */
[----:B------:R-:W-:Y:S02]  /*19bd0*/  @!P5 IADD3.X R15, R3, UR36, RZ, P6, !PT ;  /* 0x00000024030fdc10 */ /* 0x000fe4000b7fe4ff */
[----:B------:R-:W-:Y:S01]  /*19be0*/  ISETP.GE.AND P6, PT, R12, 0x181, PT ;  /* 0x000001810c00780c */ /* 0x000fe20003fc6270 */
[----:B--2---:R-:W-:-:S05]  /*19bf0*/  @!P2 IMAD R13, R13, R17, RZ ;  /* 0x000000110d0da224 */ /* 0x004fca00078e02ff */
[----:B------:R0:W-:Y:S01]  /*19c00*/  @!P2 STG.E.U8 desc[UR38][R20.64+0x28], R13 ;  /* 0x0000280d1400a986 */ /* 0x0001e2000c101126 */
[----:B------:R-:W-:Y:S01]  /*19c10*/  ISETP.LT.OR P2, PT, R0, 0x21, !P6 ;  /* 0x000000210000780c */ /* 0x000fe20007741670 */
[----:B0-----:R-:W-:-:S05]  /*19c20*/  @!P5 IMAD R13, R22, R17, RZ ;  /* 0x00000011160dd224 */ /* 0x001fca00078e02ff */
[----:B------:R0:W-:Y:S07]  /*19c30*/  @!P5 STG.E.U8 desc[UR38][R14.64+0x29], R13 ;  /* 0x0000290d0e00d986 */ /* 0x0001ee000c101126 */
[----:B0-----:R-:W-:-:S05]  /*19c40*/  @!P2 IMAD R13, R23, R17, RZ ;  /* 0x00000011170da224 */ /* 0x001fca00078e02ff */
[----:B------:R3:W-:Y:S01]  /*19c50*/  @!P2 STG.E.U8 desc[UR38][R8.64+0x20], R13 ;  /* 0x0000200d0800a986 */ /* 0x0007e2000c101126 */
[----:B------:R-:W-:-:S13]  /*19c60*/  ISETP.LT.OR P2, PT, R0, 0x22, !P6 ;  /* 0x000000220000780c */ /* 0x000fda0007741670 */
[----:B---3--:R-:W-:-:S05]  /*19c70*/  @!P2 IMAD R13, R234, R17, RZ ;  /* 0x00000011ea0da224 */ /* 0x008fca00078e02ff */
[----:B------:R0:W-:Y:S01]  /*19c80*/  @!P2 STG.E.U8 desc[UR38][R8.64+0x21], R13 ;  /* 0x0000210d0800a986 */ /* 0x0001e2000c101126 */
[----:B------:R-:W-:Y:S02]  /*19c90*/  ISETP.GE.AND P6, PT, R12, 0x189, PT ;  /* 0x000001890c00780c */ /* 0x000fe40003fc6270 */
[----:B0-----:R-:W-:-:S04]  /*19ca0*/  IADD3 R13, P2, R2, UR6, RZ ;  /* 0x00000006020d7c10 */ /* 0x001fc8000ff5e0ff */
[----:B------:R-:W-:Y:S02]  /*19cb0*/  IADD3.X R23, R3, UR5, RZ, P2, !PT ;  /* 0x0000000503177c10 */ /* 0x000fe400097fe4ff */
[----:B------:R-:W-:-:S04]  /*19cc0*/  IADD3 R22, P2, R2, UR6, RZ ;  /* 0x0000000602167c10 */ /* 0x000fc8000ff5e0ff */
[----:B------:R-:W-:Y:S02]  /*19cd0*/  IADD3.X R234, R3, UR5, RZ, P2, !PT ;  /* 0x0000000503ea7c10 */ /* 0x000fe400097fe4ff */
[----:B------:R-:W-:-:S13]  /*19ce0*/  ISETP.LT.OR P2, PT, R0, 0x21, !P6 ;  /* 0x000000210000780c */ /* 0x000fda0007741670 */
[----:B------:R-:W-:Y:S01]  /*19cf0*/  @!P2 IADD3 R20, P5, R13, UR37, RZ ;  /* 0x000000250d14ac10 */ /* 0x000fe2000ffbe0ff */
[----:B------:R-:W-:-:S03]  /*19d00*/  @!P2 IMAD R235, R235, R17, RZ ;  /* 0x00000011ebeba224 */ /* 0x000fc600078e02ff */
[----:B------:R-:W-:-:S05]  /*19d10*/  @!P2 IADD3.X R21, R23, UR36, RZ, P5, !PT ;  /* 0x000000241715ac10 */ /* 0x000fca000affe4ff */
[----:B------:R0:W-:Y:S04]  /*19d20*/  @!P2 STG.E.U8 desc[UR38][R20.64+0x20], R235 ;  /* 0x000020eb1400a986 */ /* 0x0001e8000c101126 */
[----:B0-----:R-:W2:Y:S01]  /*19d30*/  LDL.LU R20, [R1+0x2cc] ;  /* 0x0002cc0001147983 */ /* 0x001ea20000300800 */
[----:B------:R-:W-:-:S03]  /*19d40*/  ISETP.LT.OR P5, PT, R0, 0x22, !P6 ;  /* 0x000000220000780c */ /* 0x000fc600077a1670 */
[----:B------:R-:W3:Y:S04]  /*19d50*/  LDL.LU R21, [R1+0x2d4] ;  /* 0x0002d40001157983 */ /* 0x000ee80000300800 */
[----:B------:R-:W4:Y:S06]  /*19d60*/  LDL.LU R235, [R1+0x2bc] ;  /* 0x0002bc0001eb7983 */ /* 0x000f2c0000300800 */
[----:B------:R-:W-:-:S04]  /*19d70*/  @!P5 IADD3 R14, P6, R22, UR37, RZ ;  /* 0x00000025160edc10 */ /* 0x000fc8000ffde0ff */
[----:B------:R-:W-:Y:S01]  /*19d80*/  @!P5 IADD3.X R15, R234, UR36, RZ, P6, !PT ;  /* 0x00000024ea0fdc10 */ /* 0x000fe2000b7fe4ff */
[----:B--2---:R-:W-:-:S05]  /*19d90*/  @!P5 IMAD R20, R20, R17, RZ ;  /* 0x000000111414d224 */ /* 0x004fca00078e02ff */
[----:B------:R0:W-:Y:S04]  /*19da0*/  @!P5 STG.E.U8 desc[UR38][R14.64+0x21], R20 ;  /* 0x000021140e00d986 */ /* 0x0001e8000c101126 */
[----:B0-----:R-:W2:Y:S01]  /*19db0*/  LDL.LU R15, [R1+0x2d0] ;  /* 0x0002d000010f7983 */ /* 0x001ea20000300800 */
[----:B------:R-:W-:-:S04]  /*19dc0*/  ISETP.GE.AND P5, PT, R12, 0x181, PT ;  /* 0x000001810c00780c */ /* 0x000fc80003fa6270 */
[----:B------:R-:W-:Y:S02]  /*19dd0*/  ISETP.LT.OR P2, PT, R0, 0x29, !P5 ;  /* 0x000000290000780c */ /* 0x000fe40006f41670 */
[----:B------:R-:W-:-:S11]  /*19de0*/  ISETP.GE.AND P6, PT, R12, 0x189, PT ;  /* 0x000001890c00780c */ /* 0x000fd60003fc6270 */
[----:B--2---:R-:W-:-:S05]  /*19df0*/  @!P2 IMAD R14, R15, R17, RZ ;  /* 0x000000110f0ea224 */ /* 0x004fca00078e02ff */
[----:B------:R3:W-:Y:S01]  /*19e00*/  @!P2 STG.E.U8 desc[UR38][R8.64+0x28], R14 ;  /* 0x0000280e0800a986 */ /* 0x0007e2000c101126 */
[----:B------:R-:W-:-:S13]  /*19e10*/  ISETP.LT.OR P2, PT, R0, 0x2a, !P5 ;  /* 0x0000002a0000780c */ /* 0x000fda0006f41670 */
[----:B---3--:R-:W-:-:S05]  /*19e20*/  @!P2 IMAD R14, R21, R17, RZ ;  /* 0x00000011150ea224 */ /* 0x008fca00078e02ff */
[----:B------:R0:W-:Y:S01]  /*19e30*/  @!P2 STG.E.U8 desc[UR38][R8.64+0x29], R14 ;  /* 0x0000290e0800a986 */ /* 0x0001e2000c101126 */
[----:B------:R-:W-:-:S13]  /*19e40*/  ISETP.LT.OR P2, PT, R0, 0x29, !P6 ;  /* 0x000000290000780c */ /* 0x000fda0007741670 */
[----:B------:R-:W-:Y:S02]  /*19e50*/  @!P2 IADD3 R20, P5, R13, UR37, RZ ;  /* 0x000000250d14ac10 */ /* 0x000fe4000ffbe0ff */
[----:B------:R-:W2:Y:S02]  /*19e60*/  LDL.LU R13, [R1+0x2d8] ;  /* 0x0002d800010d7983 */ /* 0x000ea40000300800 */
[----:B------:R-:W-:Y:S02]  /*19e70*/  @!P2 IADD3.X R21, R23, UR36, RZ, P5, !PT ;  /* 0x000000241715ac10 */ /* 0x000fe4000affe4ff */
[----:B------:R-:W-:Y:S01]  /*19e80*/  ISETP.LT.OR P5, PT, R0, 0x2a, !P6 ;  /* 0x0000002a0000780c */ /* 0x000fe200077a1670 */
[----:B------:R-:W3:-:S12]  /*19e90*/  LDL.LU R23, [R1+0x2b8] ;  /* 0x0002b80001177983 */ /* 0x000ed80000300800 */
[----:B0-----:R-:W-:Y:S02]  /*19ea0*/  @!P5 IADD3 R14, P6, R22, UR37, RZ ;  /* 0x00000025160edc10 */ /* 0x001fe4000ffde0ff */
[----:B------:R-:W5:Y:S02]  /*19eb0*/  LDL.LU R22, [R1+0x2b4] ;  /* 0x0002b40001167983 */ /* 0x000f640000300800 */
[----:B------:R-:W-:Y:S02]  /*19ec0*/  @!P5 IADD3.X R15, R234, UR36, RZ, P6, !PT ;  /* 0x00000024ea0fdc10 */ /* 0x000fe4000b7fe4ff */
[----:B------:R-:W4:Y:S01]  /*19ed0*/  LDL.LU R234, [R1+0x2b0] ;  /* 0x0002b00001ea7983 */ /* 0x000f220000300800 */
[----:B--2---:R-:W-:-:S05]  /*19ee0*/  @!P2 IMAD R13, R13, R17, RZ ;  /* 0x000000110d0da224 */ /* 0x004fca00078e02ff */
[----:B------:R0:W-:Y:S04]  /*19ef0*/  @!P2 STG.E.U8 desc[UR38][R20.64+0x28], R13 ;  /* 0x0000280d1400a986 */ /* 0x0001e8000c101126 */
[----:B0-----:R-:W2:Y:S04]  /*19f00*/  LDL.LU R21, [R1+0x2dc] ;  /* 0x0002dc0001157983 */ /* 0x001ea80000300800 */
[----:B------:R-:W3:Y:S01]  /*19f10*/  LDL.LU R20, [R1+0x280] ;  /* 0x0002800001147983 */ /* 0x000ee20000300800 */
[----:B------:R-:W-:Y:S01]  /*19f20*/  LOP3.LUT P4, RZ, R19, 0x1000, RZ, 0xc0, !PT ;  /* 0x0000100013ff7812 */ /* 0x000fe2000788c0ff */
[----:B--2---:R-:W-:-:S02]  /*19f30*/  @!P5 IMAD R13, R21, R17, RZ ;  /* 0x00000011150dd224 */ /* 0x004fc400078e02ff */
[----:B------:R-:W2:Y:S04]  /*19f40*/  LDL.LU R21, [R1+0x284] ;  /* 0x0002840001157983 */ /* 0x000ea80000300800 */
[----:B------:R0:W-:Y:S04]  /*19f50*/  @!P5 STG.E.U8 desc[UR38][R14.64+0x29], R13 ;  /* 0x0000290d0e00d986 */ /* 0x0001e8000c101126 */
[----:B0-----:R-:W5:Y:S01]  /*19f60*/  LDL.LU R13, [R1+0x2a0] ;  /* 0x0002a000010d7983 */ /* 0x001f620000300800 */
[----:B------:R-:W-:-:S03]  /*19f70*/  ISETP.LT.OR P2, PT, R0, 0x31, !P4 ;  /* 0x000000310000780c */ /* 0x000fc60006741670 */
[----:B------:R-:W4:Y:S04]  /*19f80*/  LDL.LU R14, [R1+0x2ac] ;  /* 0x0002ac00010e7983 */ /* 0x000f280000300800 */
[----:B------:R-:W2:Y:S06]  /*19f90*/  LDL.LU R15, [R1+0x288] ;  /* 0x00028800010f7983 */ /* 0x000eac0000300800 */
[----:B-----5:R-:W-:-:S05]  /*19fa0*/  @!P2 IMAD R13, R13, R17, RZ ;  /* 0x000000110d0da224 */ /* 0x020fca00078e02ff */
[----:B------:R0:W-:Y:S04]  /*19fb0*/  @!P2 STG.E.U8 desc[UR38][R6.64+0x30], R13 ;  /* 0x0000300d0600a986 */ /* 0x0001e8000c101126 */
[----:B0-----:R-:W5:Y:S01]  /*19fc0*/  LDL.LU R13, [R1+0x2a4] ;  /* 0x0002a400010d7983 */ /* 0x001f620000300800 */
[----:B------:R-:W-:-:S13]  /*19fd0*/  ISETP.LT.OR P2, PT, R0, 0x32, !P4 ;  /* 0x000000320000780c */ /* 0x000fda0006741670 */
[----:B-----5:R-:W-:-:S05]  /*19fe0*/  @!P2 IMAD R13, R13, R17, RZ ;  /* 0x000000110d0da224 */ /* 0x020fca00078e02ff */
[----:B------:R0:W-:Y:S04]  /*19ff0*/  @!P2 STG.E.U8 desc[UR38][R6.64+0x31], R13 ;  /* 0x0000310d0600a986 */ /* 0x0001e8000c101126 */
[----:B0-----:R-:W5:Y:S01]  /*1a000*/  LDL.LU R13, [R1+0x2a8] ;  /* 0x0002a800010d7983 */ /* 0x001f620000300800 */
[C---:B------:R-:W-:Y:S02]  /*1a010*/  ISETP.LT.OR P2, PT, R0.reuse, 0x31, !P3 ;  /* 0x000000310000780c */ /* 0x040fe40005f41670 */
[----:B------:R-:W-:Y:S02]  /*1a020*/  ISETP.LT.OR P6, PT, R0, 0x32, !P1 ;  /* 0x000000320000780c */ /* 0x000fe40004fc1670 */
[----:B------:R-:W-:-:S04]  /*1a030*/  LOP3.LUT R19, R19, 0xfffff7ff, RZ, 0xc0, !PT ;  /* 0xfffff7ff13137812 */ /* 0x000fc800078ec0ff */
[----:B------:R-:W-:-:S05]  /*1a040*/  @P4 LOP3.LUT R19, R19, 0x800, RZ, 0xfc, !PT ;  /* 0x0000080013134812 */ /* 0x000fca00078efcff */
[----:B-----5:R-:W-:-:S05]  /*1a050*/  @!P2 IMAD R13, R13, R17, RZ ;  /* 0x000000110d0da224 */ /* 0x020fca00078e02ff */
[----:B------:R4:W-:Y:S01]  /*1a060*/  @!P2 STG.E.U8 desc[UR38][R10.64+0x30], R13 ;  /* 0x0000300d0a00a986 */ /* 0x0009e2000c101126 */
[----:B------:R-:W-:-:S13]  /*1a070*/  ISETP.LT.OR P2, PT, R0, 0x32, !P3 ;  /* 0x000000320000780c */ /* 0x000fda0005f41670 */
[----:B----4-:R-:W-:-:S05]  /*1a080*/  @!P2 IMAD R13, R14, R17, RZ ;  /* 0x000000110e0da224 */ /* 0x010fca00078e02ff */
[----:B------:R0:W-:Y:S01]  /*1a090*/  @!P2 STG.E.U8 desc[UR38][R10.64+0x31], R13 ;  /* 0x0000310d0a00a986 */ /* 0x0001e2000c101126 */
[----:B------:R-:W-:-:S13]  /*1a0a0*/  ISETP.LT.OR P2, PT, R0, 0x39, !P4 ;  /* 0x000000390000780c */ /* 0x000fda0006741670 */
[----:B0-----:R-:W-:Y:S02]  /*1a0b0*/  @!P2 IMAD R13, R234, R17, RZ ;  /* 0x00000011ea0da224 */ /* 0x001fe400078e02ff */
[----:B------:R-:W4:Y:S04]  /*1a0c0*/  LDL.LU R234, [R1+0x298] ;  /* 0x0002980001ea7983 */ /* 0x000f280000300800 */
[----:B------:R0:W-:Y:S01]  /*1a0d0*/  @!P2 STG.E.U8 desc[UR38][R6.64+0x38], R13 ;  /* 0x0000380d0600a986 */ /* 0x0001e2000c101126 */
[----:B------:R-:W-:-:S13]  /*1a0e0*/  ISETP.LT.OR P2, PT, R0, 0x3a, !P4 ;  /* 0x0000003a0000780c */ /* 0x000fda0006741670 */
[----:B0-----:R-:W-:-:S05]  /*1a0f0*/  @!P2 IMAD R13, R22, R17, RZ ;  /* 0x00000011160da224 */ /* 0x001fca00078e02ff */
[----:B------:R3:W-:Y:S01]  /*1a100*/  @!P2 STG.E.U8 desc[UR38][R6.64+0x39], R13 ;  /* 0x0000390d0600a986 */ /* 0x0007e2000c101126 */
[----:B------:R-:W-:-:S13]  /*1a110*/  ISETP.LT.OR P2, PT, R0, 0x39, !P3 ;  /* 0x000000390000780c */ /* 0x000fda0005f41670 */
[----:B---3--:R-:W-:-:S05]  /*1a120*/  @!P2 IMAD R13, R23, R17, RZ ;  /* 0x00000011170da224 */ /* 0x008fca00078e02ff */
[----:B------:R0:W-:Y:S01]  /*1a130*/  @!P2 STG.E.U8 desc[UR38][R10.64+0x38], R13 ;  /* 0x0000380d0a00a986 */ /* 0x0001e2000c101126 */
[----:B------:R-:W-:-:S13]  /*1a140*/  ISETP.LT.OR P2, PT, R0, 0x3a, !P3 ;  /* 0x0000003a0000780c */ /* 0x000fda0005f41670 */
[----:B0-----:R-:W-:Y:S01]  /*1a150*/  @!P2 IMAD R13, R235, R17, RZ ;  /* 0x00000011eb0da224 */ /* 0x001fe200078e02ff */
[----:B------:R-:W-:Y:S01]  /*1a160*/  ISETP.LT.OR P4, PT, R0, 0x31, !P1 ;  /* 0x000000310000780c */ /* 0x000fe20004f81670 */
        /* <DEDUP_REMOVED lines=8> */
[----:B--2---:R-:W-:-:S05]  /*1a1f0*/  @!P2 IMAD R13, R21, R17, RZ ;  /* 0x00000011150da224 */ /* 0x004fca00078e02ff */
[----:B------:R0:W-:Y:S02]  /*1a200*/  @!P2 STG.E.U8 desc[UR38][R4.64+0x31], R13 ;  /* 0x0000310d0400a986 */ /* 0x0001e4000c101126 */
[----:B0-----:R-:W-:-:S05]  /*1a210*/  @!P4 IMAD R13, R15, R17, RZ ;  /* 0x000000110f0dc224 */ /* 0x001fca00078e02ff */
[----:B------:R0:W-:Y:S04]  /*1a220*/  @!P4 STG.E.U8 desc[UR38][R232.64+0x30], R13 ;  /* 0x0000300de800c986 */ /* 0x0001e8000c101126 */
[----:B0-----:R-:W2:Y:S04]  /*1a230*/  LDL.LU R13, [R1+0x28c] ;  /* 0x00028c00010d7983 */ /* 0x001ea80000300800 */
[----:B------:R-:W5:Y:S04]  /*1a240*/  LDL.LU R232, [R1+0x290] ;  /* 0x0002900001e87983 */ /* 0x000f680000300800 */
[----:B------:R-:W4:Y:S01]  /*1a250*/  LDL.LU R233, [R1+0x294] ;  /* 0x0002940001e97983 */ /* 0x000f220000300800 */
[----:B------:R-:W-:-:S13]  /*1a260*/  ISETP.LT.OR P2, PT, R0, 0x39, !P1 ;  /* 0x000000390000780c */ /* 0x000fda0004f41670 */
[----:B------:R-:W-:-:S04]  /*1a270*/  @!P2 IADD3 R20, P5, R4, UR37, RZ ;  /* 0x000000250414ac10 */ /* 0x000fc8000ffbe0ff */
[----:B------:R-:W-:Y:S01]  /*1a280*/  @!P2 IADD3.X R21, R5, UR36, RZ, P5, !PT ;  /* 0x000000240515ac10 */ /* 0x000fe2000affe4ff */
[----:B--2---:R-:W-:-:S05]  /*1a290*/  @!P6 IMAD R13, R13, R17, RZ ;  /* 0x000000110d0de224 */ /* 0x004fca00078e02ff */
[----:B------:R5:W-:Y:S01]  /*1a2a0*/  @!P6 STG.E.U8 desc[UR38][R22.64+0x31], R13 ;  /* 0x0000310d1600e986 */ /* 0x000be2000c101126 */
[----:B------:R-:W-:-:S13]  /*1a2b0*/  ISETP.LT.OR P6, PT, R0, 0x39, !P0 ;  /* 0x000000390000780c */ /* 0x000fda00047c1670 */
[----:B-----5:R-:W-:-:S05]  /*1a2c0*/  @!P6 IMAD R13, R232, R17, RZ ;  /* 0x00000011e80de224 */ /* 0x020fca00078e02ff */
[----:B------:R4:W-:Y:S01]  /*1a2d0*/  @!P6 STG.E.U8 desc[UR38][R4.64+0x38], R13 ;  /* 0x0000380d0400e986 */ /* 0x0009e2000c101126 */
[----:B------:R-:W-:-:S13]  /*1a2e0*/  ISETP.LT.OR P6, PT, R0, 0x3a, !P0 ;  /* 0x0000003a0000780c */ /* 0x000fda00047c1670 */
[----:B----4-:R-:W-:-:S05]  /*1a2f0*/  @!P6 IMAD R13, R233, R17, RZ ;  /* 0x00000011e90de224 */ /* 0x010fca00078e02ff */
[----:B------:R0:W-:Y:S02]  /*1a300*/  @!P6 STG.E.U8 desc[UR38][R4.64+0x39], R13 ;  /* 0x0000390d0400e986 */ /* 0x0001e4000c101126 */
[----:B0-----:R-:W-:-:S05]  /*1a310*/  @!P2 IMAD R13, R234, R17, RZ ;  /* 0x00000011ea0da224 */ /* 0x001fca00078e02ff */
[----:B------:R0:W-:Y:S04]  /*1a320*/  @!P2 STG.E.U8 desc[UR38][R20.64+0x38], R13 ;  /* 0x0000380d1400a986 */ /* 0x0001e8000c101126 */
[----:B0-----:R-:W2:Y:S04]  /*1a330*/  LDL.LU R20, [R1+0x260] ;  /* 0x0002600001147983 */ /* 0x001ea80000300800 */
[----:B------:R-:W4:Y:S01]  /*1a340*/  LDL.LU R21, [R1+0x264] ;  /* 0x0002640001157983 */ /* 0x000f220000300800 */
[----:B------:R-:W-:-:S03]  /*1a350*/  ISETP.LT.OR P5, PT, R0, 0x3a, !P1 ;  /* 0x0000003a0000780c */ /* 0x000fc60004fa1670 */
[----:B------:R-:W5:Y:S04]  /*1a360*/  LDL.LU R22, [R1+0x27c] ;  /* 0x00027c0001167983 */ /* 0x000f680000300800 */
[----:B------:R-:W5:Y:S04]  /*1a370*/  LDL.LU R23, [R1+0x240] ;  /* 0x0002400001177983 */ /* 0x000f680000300800 */
[----:B------:R-:W5:Y:S02]  /*1a380*/  LDL.LU R234, [R1+0x244] ;  /* 0x0002440001ea7983 */ /* 0x000f640000300800 */
[----:B------:R-:W-:Y:S01]  /*1a390*/  @!P5 IADD3 R14, P4, R4, UR37, RZ ;  /* 0x00000025040edc10 */ /* 0x000fe2000ff9e0ff */
[----:B---3--:R-:W-:-:S02]  /*1a3a0*/  @!P5 IMAD R13, R235, R17, RZ ;  /* 0x00000011eb0dd224 */ /* 0x008fc400078e02ff */
[----:B------:R-:W3:Y:S01]  /*1a3b0*/  LDL.LU R235, [R1+0x248] ;  /* 0x0002480001eb7983 */ /* 0x000ee20000300800 */
[----:B------:R-:W-:-:S05]  /*1a3c0*/  @!P5 IADD3.X R15, R5, UR36, RZ, P4, !PT ;  /* 0x00000024050fdc10 */ /* 0x000fca000a7fe4ff */
        /* <DEDUP_REMOVED lines=50> */
[----:B0-----:R-:W-:-:S05]  /*1a6f0*/  @!P2 IMAD R13, R234, R17, RZ ;  /* 0x00000011ea0da224 */ /* 0x001fca00078e02ff */
        /* <DEDUP_REMOVED lines=8> */
[----:B---3--:R-:W-:-:S03]  /*1a780*/  @!P2 IMAD R235, R235, R17, RZ ;  /* 0x00000011ebeba224 */ /* 0x008fc600078e02ff */
        /* <DEDUP_REMOVED lines=695> */
[----:B------:R-:W3:Y:S01]  /*1d300*/  LDL.LU R23, [R1+0x5c] ;  /* 0x00005c0001177983 */ /* 0x000ee20000300800 */
[----:B------:R-:W-:-:S13]  /*1d310*/  ISETP.LT.OR P5, PT, R0, 0x7a, !P6 ;  /* 0x0000007a0000780c */ /* 0x000fda00077a1670 */
[----:B0-----:R-:W-:-:S04]  /*1d320*/  @!P5 IADD3 R14, P6, R22, UR37, RZ ;  /* 0x00000025160edc10 */ /* 0x001fc8000ffde0ff */
[----:B------:R-:W-:Y:S02]  /*1d330*/  @!P5 IADD3.X R15, R234, UR36, RZ, P6, !PT ;  /* 0x00000024ea0fdc10 */ /* 0x000fe4000b7fe4ff */
[----:B------:R-:W5:Y:S01]  /*1d340*/  LDL.LU R234, [R1+0x38] ;  /* 0x0000380001ea7983 */ /* 0x000f620000300800 */
[----:B--2---:R-:W-:-:S05]  /*1d350*/  @!P2 IMAD R13, R13, R17, RZ ;  /* 0x000000110d0da224 */ /* 0x004fca00078e02ff */
[----:B------:R3:W-:Y:S02]  /*1d360*/  @!P2 STG.E.U8 desc[UR38][R20.64+0x78], R13 ;  /* 0x0000780d1400a986 */ /* 0x0007e4000c101126 */
[----:B---3--:R-:W-:Y:S02]  /*1d370*/  @!P5 IMAD R13, R23, R17, RZ ;  /* 0x00000011170dd224 */ /* 0x008fe400078e02ff */
[----:B------:R-:W2:Y:S04]  /*1d380*/  LDL.LU R20, [R1+0x34] ;  /* 0x0000340001147983 */ /* 0x000ea80000300800 */
[----:B------:R-:W3:Y:S04]  /*1d390*/  LDL.LU R22, [R1] ;  /* 0x0000000001167983 */ /* 0x000ee80000300800 */
[----:B------:R-:W3:Y:S04]  /*1d3a0*/  LDL.LU R23, [R1+0x4] ;  /* 0x0000040001177983 */ /* 0x000ee80000300800 */
[----:B------:R-:W3:Y:S04]  /*1d3b0*/  LDL.LU R21, [R1+0x8] ;  /* 0x0000080001157983 */ /* 0x000ee80000300800 */
[----:B------:R0:W-:Y:S04]  /*1d3c0*/  @!P5 STG.E.U8 desc[UR38][R14.64+0x79], R13 ;  /* 0x0000790d0e00d986 */ /* 0x0001e8000c101126 */
[----:B0-----:R-:W4:Y:S01]  /*1d3d0*/  LDL.LU R13, [R1+0x20] ;  /* 0x00002000010d7983 */ /* 0x001f220000300800 */
[----:B------:R-:W-:-:S03]  /*1d3e0*/  LOP3.LUT P4, RZ, R19, 0x80, RZ, 0xc0, !PT ;  /* 0x0000008013ff7812 */ /* 0x000fc6000788c0ff */
[----:B------:R-:W5:Y:S01]  /*1d3f0*/  LDL.LU R14, [R1+0x2c] ;  /* 0x00002c00010e7983 */ /* 0x000f620000300800 */
[----:B------:R-:W-:-:S03]  /*1d400*/  ISETP.LT.OR P2, PT, R0, 0x81, !P4 ;  /* 0x000000810000780c */ /* 0x000fc60006741670 */
[----:B------:R-:W2:Y:S10]  /*1d410*/  LDL.LU R15, [R1+0x30] ;  /* 0x00003000010f7983 */ /* 0x000eb40000300800 */
[----:B----4-:R-:W-:-:S05]  /*1d420*/  @!P2 IMAD R13, R13, R17, RZ ;  /* 0x000000110d0da224 */ /* 0x010fca00078e02ff */
[----:B------:R0:W-:Y:S04]  /*1d430*/  @!P2 STG.E.U8 desc[UR38][R6.64+0x80], R13 ;  /* 0x0000800d0600a986 */ /* 0x0001e8000c101126 */
[----:B0-----:R-:W4:Y:S01]  /*1d440*/  LDL.LU R13, [R1+0x24] ;  /* 0x00002400010d7983 */ /* 0x001f220000300800 */
[----:B------:R-:W-:-:S13]  /*1d450*/  ISETP.LT.OR P2, PT, R0, 0x82, !P4 ;  /* 0x000000820000780c */ /* 0x000fda0006741670 */
[----:B----4-:R-:W-:-:S05]  /*1d460*/  @!P2 IMAD R13, R13, R17, RZ ;  /* 0x000000110d0da224 */ /* 0x010fca00078e02ff */
[----:B------:R0:W-:Y:S04]  /*1d470*/  @!P2 STG.E.U8 desc[UR38][R6.64+0x81], R13 ;  /* 0x0000810d0600a986 */ /* 0x0001e8000c101126 */
[----:B0-----:R-:W4:Y:S01]  /*1d480*/  LDL.LU R13, [R1+0x28] ;  /* 0x00002800010d7983 */ /* 0x001f220000300800 */
[C---:B------:R-:W-:Y:S02]  /*1d490*/  ISETP.LT.OR P2, PT, R0.reuse, 0x81, !P3 ;  /* 0x000000810000780c */ /* 0x040fe40005f41670 */
[----:B------:R-:W-:Y:S02]  /*1d4a0*/  ISETP.LT.OR P6, PT, R0, 0x82, !P1 ;  /* 0x000000820000780c */ /* 0x000fe40004fc1670 */
[----:B------:R-:W-:-:S04]  /*1d4b0*/  LOP3.LUT R19, R19, 0xffffffbf, RZ, 0xc0, !PT ;  /* 0xffffffbf13137812 */ /* 0x000fc800078ec0ff */
[----:B------:R-:W-:-:S05]  /*1d4c0*/  @P4 LOP3.LUT R19, R19, 0x40, RZ, 0xfc, !PT ;  /* 0x0000004013134812 */ /* 0x000fca00078efcff */
[----:B----4-:R-:W-:-:S05]  /*1d4d0*/  @!P2 IMAD R13, R13, R17, RZ ;  /* 0x000000110d0da224 */ /* 0x010fca00078e02ff */
[----:B------:R5:W-:Y:S01]  /*1d4e0*/  @!P2 STG.E.U8 desc[UR38][R10.64+0x80], R13 ;  /* 0x0000800d0a00a986 */ /* 0x000be2000c101126 */
[----:B------:R-:W-:-:S13]  /*1d4f0*/  ISETP.LT.OR P2, PT, R0, 0x82, !P3 ;  /* 0x000000820000780c */ /* 0x000fda0005f41670 */
[----:B-----5:R-:W-:-:S05]  /*1d500*/  @!P2 IMAD R13, R14, R17, RZ ;  /* 0x000000110e0da224 */ /* 0x020fca00078e02ff */
[----:B------:R2:W-:Y:S01]  /*1d510*/  @!P2 STG.E.U8 desc[UR38][R10.64+0x81], R13 ;  /* 0x0000810d0a00a986 */ /* 0x0005e2000c101126 */
[----:B------:R-:W-:-:S13]  /*1d520*/  ISETP.LT.OR P2, PT, R0, 0x89, !P4 ;  /* 0x000000890000780c */ /* 0x000fda0006741670 */
[----:B--2---:R-:W-:-:S05]  /*1d530*/  @!P2 IMAD R13, R15, R17, RZ ;  /* 0x000000110f0da224 */ /* 0x004fca00078e02ff */
        /* <DEDUP_REMOVED lines=10> */
[----:B0-----:R-:W-:Y:S02]  /*1d5e0*/  @!P2 IMAD R13, R235, R17, RZ ;  /* 0x00000011eb0da224 */ /* 0x001fe400078e02ff */
[----:B------:R-:W4:Y:S04]  /*1d5f0*/  LDL.LU R235, [R1+0x1c] ;  /* 0x00001c0001eb7983 */ /* 0x000f280000300800 */
[----:B------:R3:W-:Y:S01]  /*1d600*/  @!P2 STG.E.U8 desc[UR38][R10.64+0x89], R13 ;  /* 0x0000890d0a00a986 */ /* 0x0007e2000c101126 */
[----:B------:R-:W-:-:S04]  /*1d610*/  @!P6 IADD3 R14, P2, R4, UR37, RZ ;  /* 0x00000025040eec10 */ /* 0x000fc8000ff5e0ff */
[----:B------:R-:W-:Y:S02]  /*1d620*/  @!P6 IADD3.X R15, R5, UR36, RZ, P2, !PT ;  /* 0x00000024050fec10 */ /* 0x000fe400097fe4ff */
[----:B------:R-:W-:-:S13]  /*1d630*/  ISETP.LT.OR P2, PT, R0, 0x81, !P0 ;  /* 0x000000810000780c */ /* 0x000fda0004741670 */
[----:B---3--:R-:W-:-:S05]  /*1d640*/  @!P2 IMAD R13, R22, R17, RZ ;  /* 0x00000011160da224 */ /* 0x008fca00078e02ff */
[----:B------:R0:W-:Y:S01]  /*1d650*/  @!P2 STG.E.U8 desc[UR38][R4.64+0x80], R13 ;  /* 0x0000800d0400a986 */ /* 0x0001e2000c101126 */
[----:B------:R-:W-:-:S13]  /*1d660*/  ISETP.LT.OR P2, PT, R0, 0x82, !P0 ;  /* 0x000000820000780c */ /* 0x000fda0004741670 */
[----:B0-----:R-:W-:-:S05]  /*1d670*/  @!P2 IMAD R13, R23, R17, RZ ;  /* 0x00000011170da224 */ /* 0x001fca00078e02ff */
[----:B------:R0:W-:Y:S02]  /*1d680*/  @!P2 STG.E.U8 desc[UR38][R4.64+0x81], R13 ;  /* 0x0000810d0400a986 */ /* 0x0001e4000c101126 */
[----:B0-----:R-:W-:-:S05]  /*1d690*/  @!P4 IMAD R13, R21, R17, RZ ;  /* 0x00000011150dc224 */ /* 0x001fca00078e02ff */
[----:B------:R0:W-:Y:S04]  /*1d6a0*/  @!P4 STG.E.U8 desc[UR38][R232.64+0x80], R13 ;  /* 0x0000800de800c986 */ /* 0x0001e8000c101126 */
[----:B0-----:R-:W3:Y:S04]  /*1d6b0*/  LDL.LU R13, [R1+0xc] ;  /* 0x00000c00010d7983 */ /* 0x001ee80000300800 */
[----:B------:R-:W5:Y:S04]  /*1d6c0*/  LDL.LU R232, [R1+0x10] ;  /* 0x0000100001e87983 */ /* 0x000f680000300800 */
[----:B------:R-:W2:Y:S01]  /*1d6d0*/  LDL.LU R233, [R1+0x14] ;  /* 0x0000140001e97983 */ /* 0x000ea20000300800 */
[----:B------:R-:W-:-:S13]  /*1d6e0*/  ISETP.LT.OR P2, PT, R0, 0x89, !P1 ;  /* 0x000000890000780c */ /* 0x000fda0004f41670 */
[----:B------:R-:W-:-:S04]  /*1d6f0*/  @!P2 IADD3 R22, P5, R4, UR37, RZ ;  /* 0x000000250416ac10 */ /* 0x000fc8000ffbe0ff */
[----:B------:R-:W-:Y:S02]  /*1d700*/  @!P2 IADD3.X R23, R5, UR36, RZ, P5, !PT ;  /* 0x000000240517ac10 */ /* 0x000fe4000affe4ff */
[----:B------:R-:W-:-:S13]  /*1d710*/  ISETP.LT.OR P5, PT, R0, 0x8a, !P1 ;  /* 0x0000008a0000780c */ /* 0x000fda0004fa1670 */
[----:B------:R-:W-:-:S04]  /*1d720*/  @!P5 IADD3 R20, P4, R4, UR37, RZ ;  /* 0x000000250414dc10 */ /* 0x000fc8000ff9e0ff */
[----:B------:R-:W-:Y:S02]  /*1d730*/  @!P5 IADD3.X R21, R5, UR36, RZ, P4, !PT ;  /* 0x000000240515dc10 */ /* 0x000fe4000a7fe4ff */
[----:B------:R-:W-:Y:S01]  /*1d740*/  ISETP.LT.OR P4, PT, R0, 0x91, !P1 ;  /* 0x000000910000780c */ /* 0x000fe20004f81670 */
[----:B---3--:R-:W-:-:S05]  /*1d750*/  @!P6 IMAD R13, R13, R17, RZ ;  /* 0x000000110d0de224 */ /* 0x008fca00078e02ff */
        /* <DEDUP_REMOVED lines=8> */
[----:B------:R4:W-:Y:S02]  /*1d7e0*/  @!P2 STG.E.U8 desc[UR38][R22.64+0x88], R13 ;  /* 0x0000880d1600a986 */ /* 0x0009e4000c101126 */
[----:B----4-:R-:W-:-:S05]  /*1d7f0*/  @!P5 IMAD R13, R235, R17, RZ ;  /* 0x00000011eb0dd224 */ /* 0x010fca00078e02ff */
[----:B------:R0:W-:Y:S01]  /*1d800*/  @!P5 STG.E.U8 desc[UR38][R20.64+0x89], R13 ;  /* 0x0000890d1400d986 */ /* 0x0001e2000c101126 */
[----:B------:R-:W-:-:S04]  /*1d810*/  ISETP.GE.AND P5, PT, R12, 0x101, PT ;  /* 0x000001010c00780c */ /* 0x000fc80003fa6270 */
[----:B------:R-:W-:-:S13]  /*1d820*/  ISETP.LT.OR P2, PT, R0, 0x81, !P5 ;  /* 0x000000810000780c */ /* 0x000fda0006f41670 */
[----:B------:R-:W-:-:S05]  /*1d830*/  @!P2 IMAD R224, R224, R17, RZ ;  /* 0x00000011e0e0a224 */ /* 0x000fca00078e02ff */
[----:B------:R-:W-:Y:S01]  /*1d840*/  @!P2 STG.E.U8 desc[UR38][R2.64+0x80], R224 ;  /* 0x000080e00200a986 */ /* 0x000fe2000c101126 */
[----:B------:R-:W-:Y:S02]  /*1d850*/  ISETP.LT.OR P2, PT, R0, 0x82, !P5 ;  /* 0x000000820000780c */ /* 0x000fe40006f41670 */
[----:B------:R-:W-:-:S04]  /*1d860*/  @!P4 IADD3 R14, P6, R4, UR37, RZ ;  /* 0x00000025040ecc10 */ /* 0x000fc8000ffde0ff */
[----:B------:R-:W-:Y:S02]  /*1d870*/  @!P4 IADD3.X R15, R5, UR36, RZ, P6, !PT ;  /* 0x00000024050fcc10 */ /* 0x000fe4000b7fe4ff */
[----:B------:R-:W-:-:S05]  /*1d880*/  ISETP.GE.AND P6, PT, R12, 0x109, PT ;  /* 0x000001090c00780c */ /* 0x000fca0003fc6270 */
[----:B------:R-:W-:-:S05]  /*1d890*/  @!P2 IMAD R225, R225, R17, RZ ;  /* 0x00000011e1e1a224 */ /* 0x000fca00078e02ff */
[----:B------:R-:W-:Y:S01]  /*1d8a0*/  @!P2 STG.E.U8 desc[UR38][R2.64+0x81], R225 ;  /* 0x000081e10200a986 */ /* 0x000fe2000c101126 */
[----:B------:R-:W-:-:S13]  /*1d8b0*/  ISETP.LT.OR P2, PT, R0, 0x81, !P6 ;  /* 0x000000810000780c */ /* 0x000fda0007741670 */
[----:B0-----:R-:W-:-:S04]  /*1d8c0*/  @!P2 IADD3 R20, P5, R2, UR37, RZ ;  /* 0x000000250214ac10 */ /* 0x001fc8000ffbe0ff */
[----:B------:R-:W-:Y:S02]  /*1d8d0*/  @!P2 IADD3.X R21, R3, UR36, RZ, P5, !PT ;  /* 0x000000240315ac10 */ /* 0x000fe4000affe4ff */
[----:B------:R-:W-:Y:S01]  /*1d8e0*/  ISETP.LT.OR P5, PT, R0, 0x82, !P6 ;  /* 0x000000820000780c */ /* 0x000fe200077a1670 */
[----:B------:R-:W-:-:S12]  /*1d8f0*/  @!P2 IMAD R226, R226, R17, RZ ;  /* 0x00000011e2e2a224 */ /* 0x000fd800078e02ff */
[----:B------:R-:W-:Y:S01]  /*1d900*/  @!P5 IADD3 R22, P6, R2, UR37, RZ ;  /* 0x000000250216dc10 */ /* 0x000fe2000ffde0ff */
[----:B------:R-:W-:-:S03]  /*1d910*/  @!P5 IMAD R227, R227, R17, RZ ;  /* 0x00000011e3e3d224 */ /* 0x000fc600078e02ff */
[----:B------:R-:W-:Y:S01]  /*1d920*/  @!P5 IADD3.X R23, R3, UR36, RZ, P6, !PT ;  /* 0x000000240317dc10 */ /* 0x000fe2000b7fe4ff */
[----:B------:R0:W-:Y:S04]  /*1d930*/  @!P2 STG.E.U8 desc[UR38][R20.64+0x80], R226 ;  /* 0x000080e21400a986 */ /* 0x0001e8000c101126 */
[----:B------:R1:W-:Y:S01]  /*1d940*/  @!P5 STG.E.U8 desc[UR38][R22.64+0x81], R227 ;  /* 0x000081e31600d986 */ /* 0x0003e2000c101126 */
[----:B------:R-:W-:-:S04]  /*1d950*/  ISETP.GE.AND P5, PT, R12, 0x101, PT ;  /* 0x000001010c00780c */ /* 0x000fc80003fa6270 */
[----:B------:R-:W-:-:S13]  /*1d960*/  ISETP.LT.OR P2, PT, R0, 0x89, !P5 ;  /* 0x000000890000780c */ /* 0x000fda0006f41670 */
[----:B------:R-:W-:-:S05]  /*1d970*/  @!P2 IMAD R13, R228, R17, RZ ;  /* 0x00000011e40da224 */ /* 0x000fca00078e02ff */
[----:B------:R2:W-:Y:S01]  /*1d980*/  @!P2 STG.E.U8 desc[UR38][R2.64+0x88], R13 ;  /* 0x0000880d0200a986 */ /* 0x0005e2000c101126 */
[----:B------:R-:W-:Y:S02]  /*1d990*/  ISETP.LT.OR P2, PT, R0, 0x8a, !P5 ;  /* 0x0000008a0000780c */ /* 0x000fe40006f41670 */
[----:B------:R-:W-:-:S11]  /*1d9a0*/  ISETP.GE.AND P6, PT, R12, 0x109, PT ;  /* 0x000001090c00780c */ /* 0x000fd60003fc6270 */
[----:B------:R-:W-:-:S05]  /*1d9b0*/  @!P2 IMAD R229, R229, R17, RZ ;  /* 0x00000011e5e5a224 */ /* 0x000fca00078e02ff */
[----:B------:R-:W-:Y:S01]  /*1d9c0*/  @!P2 STG.E.U8 desc[UR38][R2.64+0x89], R229 ;  /* 0x000089e50200a986 */ /* 0x000fe2000c101126 */
[----:B------:R-:W-:-:S13]  /*1d9d0*/  ISETP.LT.OR P2, PT, R0, 0x89, !P6 ;  /* 0x000000890000780c */ /* 0x000fda0007741670 */
[----:B0-----:R-:W-:-:S04]  /*1d9e0*/  @!P2 IADD3 R20, P5, R2, UR37, RZ ;  /* 0x000000250214ac10 */ /* 0x001fc8000ffbe0ff */
[----:B------:R-:W-:Y:S02]  /*1d9f0*/  @!P2 IADD3.X R21, R3, UR36, RZ, P5, !PT ;  /* 0x000000240315ac10 */ /* 0x000fe4000affe4ff */
[----:B------:R-:W-:Y:S01]  /*1da00*/  ISETP.LT.OR P5, PT, R0, 0x8a, !P6 ;  /* 0x0000008a0000780c */ /* 0x000fe200077a1670 */
[----:B------:R-:W-:-:S12]  /*1da10*/  @!P2 IMAD R230, R230, R17, RZ ;  /* 0x00000011e6e6a224 */ /* 0x000fd800078e02ff */
[----:B-1----:R-:W-:-:S04]  /*1da20*/  @!P5 IADD3 R22, P6, R2, UR37, RZ ;  /* 0x000000250216dc10 */ /* 0x002fc8000ffde0ff */
[----:B------:R-:W-:Y:S02]  /*1da30*/  @!P5 IADD3.X R23, R3, UR36, RZ, P6, !PT ;  /* 0x000000240317dc10 */ /* 0x000fe4000b7fe4ff */
[----:B------:R-:W-:Y:S01]  /*1da40*/  ISETP.GE.AND P6, PT, R12, 0x181, PT ;  /* 0x000001810c00780c */ /* 0x000fe20003fc6270 */
[----:B------:R0:W-:Y:S03]  /*1da50*/  @!P2 STG.E.U8 desc[UR38][R20.64+0x88], R230 ;  /* 0x000088e61400a986 */ /* 0x0001e6000c101126 */
[----:B------:R-:W-:Y:S01]  /*1da60*/  ISETP.LT.OR P2, PT, R0, 0x81, !P6 ;  /* 0x000000810000780c */ /* 0x000fe20007741670 */
[----:B------:R-:W-:-:S05]  /*1da70*/  @!P5 IMAD R231, R231, R17, RZ ;  /* 0x00000011e7e7d224 */ /* 0x000fca00078e02ff */
[----:B------:R1:W-:Y:S07]  /*1da80*/  @!P5 STG.E.U8 desc[UR38][R22.64+0x89], R231 ;  /* 0x000089e71600d986 */ /* 0x0003ee000c101126 */
[----:B------:R-:W-:-:S05]  /*1da90*/  @!P2 IMAD R225, R216, R17, RZ ;  /* 0x00000011d8e1a224 */ /* 0x000fca00078e02ff */
[----:B------:R3:W-:Y:S01]  /*1daa0*/  @!P2 STG.E.U8 desc[UR38][R8.64+0x80], R225 ;  /* 0x000080e10800a986 */ /* 0x0007e2000c101126 */
[----:B------:R-:W-:-:S13]  /*1dab0*/  ISETP.LT.OR P2, PT, R0, 0x82, !P6 ;  /* 0x000000820000780c */ /* 0x000fda0007741670 */
[----:B------:R-:W-:-:S05]  /*1dac0*/  @!P2 IMAD R227, R217, R17, RZ ;  /* 0x00000011d9e3a224 */ /* 0x000fca00078e02ff */
[----:B------:R-:W-:Y:S01]  /*1dad0*/  @!P2 STG.E.U8 desc[UR38][R8.64+0x81], R227 ;  /* 0x000081e30800a986 */ /* 0x000fe2000c101126 */
[----:B------:R-:W-:Y:S02]  /*1dae0*/  IADD3 R224, P2, R2, UR6, RZ ;  /* 0x0000000602e07c10 */ /* 0x000fe4000ff5e0ff */
[----:B------:R-:W-:Y:S02]  /*1daf0*/  ISETP.GE.AND P6, PT, R12, 0x189, PT ;  /* 0x000001890c00780c */ /* 0x000fe40003fc6270 */
[----:B------:R-:W-:Y:S02]  /*1db00*/  IADD3.X R216, R3, UR5, RZ, P2, !PT ;  /* 0x0000000503d87c10 */ /* 0x000fe400097fe4ff */
[----:B------:R-:W-:-:S04]  /*1db10*/  IADD3 R217, P2, R2, UR6, RZ ;  /* 0x0000000602d97c10 */ /* 0x000fc8000ff5e0ff */
[----:B--2---:R-:W-:Y:S02]  /*1db20*/  IADD3.X R13, R3, UR5, RZ, P2, !PT ;  /* 0x00000005030d7c10 */ /* 0x004fe400097fe4ff */
[----:B------:R-:W-:-:S13]  /*1db30*/  ISETP.LT.OR P2, PT, R0, 0x81, !P6 ;  /* 0x000000810000780c */ /* 0x000fda0007741670 */
[----:B0-----:R-:W-:-:S04]  /*1db40*/  @!P2 IADD3 R20, P5, R224, UR37, RZ ;  /* 0x00000025e014ac10 */ /* 0x001fc8000ffbe0ff */
[----:B------:R-:W-:Y:S02]  /*1db50*/  @!P2 IADD3.X R21, R216, UR36, RZ, P5, !PT ;  /* 0x00000024d815ac10 */ /* 0x000fe4000affe4ff */
[----:B------:R-:W-:Y:S01]  /*1db60*/  ISETP.LT.OR P5, PT, R0, 0x82, !P6 ;  /* 0x000000820000780c */ /* 0x000fe200077a1670 */
[----:B------:R-:W-:-:S12]  /*1db70*/  @!P2 IMAD R218, R218, R17, RZ ;  /* 0x00000011dadaa224 */ /* 0x000fd800078e02ff */
[----:B-1----:R-:W-:Y:S01]  /*1db80*/  @!P5 IADD3 R22, P6, R217, UR37, RZ ;  /* 0x00000025d916dc10 */ /* 0x002fe2000ffde0ff */
[----:B------:R-:W-:-:S03]  /*1db90*/  @!P5 IMAD R219, R219, R17, RZ ;  /* 0x00000011dbdbd224 */ /* 0x000fc600078e02ff */
[----:B------:R-:W-:Y:S01]  /*1dba0*/  @!P5 IADD3.X R23, R13, UR36, RZ, P6, !PT ;  /* 0x000000240d17dc10 */ /* 0x000fe2000b7fe4ff */
[----:B------:R0:W-:Y:S04]  /*1dbb0*/  @!P2 STG.E.U8 desc[UR38][R20.64+0x80], R218 ;  /* 0x000080da1400a986 */ /* 0x0001e8000c101126 */
[----:B------:R1:W-:Y:S01]  /*1dbc0*/  @!P5 STG.E.U8 desc[UR38][R22.64+0x81], R219 ;  /* 0x000081db1600d986 */ /* 0x0003e2000c101126 */
[----:B------:R-:W-:-:S04]  /*1dbd0*/  ISETP.GE.AND P5, PT, R12, 0x181, PT ;  /* 0x000001810c00780c */ /* 0x000fc80003fa6270 */
[----:B------:R-:W-:-:S13]  /*1dbe0*/  ISETP.LT.OR P2, PT, R0, 0x89, !P5 ;  /* 0x000000890000780c */ /* 0x000fda0006f41670 */
[----:B---3--:R-:W-:-:S05]  /*1dbf0*/  @!P2 IMAD R225, R220, R17, RZ ;  /* 0x00000011dce1a224 */ /* 0x008fca00078e02ff */
[----:B------:R-:W-:Y:S01]  /*1dc00*/  @!P2 STG.E.U8 desc[UR38][R8.64+0x88], R225 ;  /* 0x000088e10800a986 */ /* 0x000fe2000c101126 */
[----:B------:R-:W-:Y:S02]  /*1dc10*/  ISETP.LT.OR P2, PT, R0, 0x8a, !P5 ;  /* 0x0000008a0000780c */ /* 0x000fe40006f41670 */
[----:B------:R-:W-:-:S11]  /*1dc20*/  ISETP.GE.AND P6, PT, R12, 0x189, PT ;  /* 0x000001890c00780c */ /* 0x000fd60003fc6270 */
[----:B------:R-:W-:-:S05]  /*1dc30*/  @!P2 IMAD R221, R221, R17, RZ ;  /* 0x00000011dddda224 */ /* 0x000fca00078e02ff */
[----:B------:R-:W-:Y:S01]  /*1dc40*/  @!P2 STG.E.U8 desc[UR38][R8.64+0x89], R221 ;  /* 0x000089dd0800a986 */ /* 0x000fe2000c101126 */
[----:B------:R-:W-:-:S13]  /*1dc50*/  ISETP.LT.OR P2, PT, R0, 0x89, !P6 ;  /* 0x000000890000780c */ /* 0x000fda0007741670 */
[----:B0-----:R-:W-:-:S04]  /*1dc60*/  @!P2 IADD3 R20, P5, R224, UR37, RZ ;  /* 0x00000025e014ac10 */ /* 0x001fc8000ffbe0ff */
[----:B------:R-:W-:Y:S02]  /*1dc70*/  @!P2 IADD3.X R21, R216, UR36, RZ, P5, !PT ;  /* 0x00000024d815ac10 */ /* 0x000fe4000affe4ff */
[----:B------:R-:W-:Y:S02]  /*1dc80*/  ISETP.LT.OR P5, PT, R0, 0x8a, !P6 ;  /* 0x0000008a0000780c */ /* 0x000fe400077a1670 */
[----:B------:R-:W-:-:S11]  /*1dc90*/  LOP3.LUT P4, RZ, R19, 0x40, RZ, 0xc0, !PT ;  /* 0x0000004013ff7812 */ /* 0x000fd6000788c0ff */
[----:B-1----:R-:W-:-:S04]  /*1dca0*/  @!P5 IADD3 R22, P6, R217, UR37, RZ ;  /* 0x00000025d916dc10 */ /* 0x002fc8000ffde0ff */
[----:B------:R-:W-:Y:S01]  /*1dcb0*/  @!P5 IADD3.X R23, R13, UR36, RZ, P6, !PT ;  /* 0x000000240d17dc10 */ /* 0x000fe2000b7fe4ff */
[----:B------:R-:W-:-:S05]  /*1dcc0*/  @!P2 IMAD R13, R222, R17, RZ ;  /* 0x00000011de0da224 */ /* 0x000fca00078e02ff */
[----:B------:R0:W-:Y:S01]  /*1dcd0*/  @!P2 STG.E.U8 desc[UR38][R20.64+0x88], R13 ;  /* 0x0000880d1400a986 */ /* 0x0001e2000c101126 */
[----:B------:R-:W-:Y:S01]  /*1dce0*/  ISETP.LT.OR P2, PT, R0, 0x91, !P4 ;  /* 0x000000910000780c */ /* 0x000fe20006741670 */
[----:B------:R-:W-:-:S05]  /*1dcf0*/  @!P5 IMAD R223, R223, R17, RZ ;  /* 0x00000011dfdfd224 */ /* 0x000fca00078e02ff */
[----:B------:R1:W-:Y:S07]  /*1dd00*/  @!P5 STG.E.U8 desc[UR38][R22.64+0x89], R223 ;  /* 0x000089df1600d986 */ /* 0x0003ee000c101126 */
[----:B------:R-:W-:-:S05]  /*1dd10*/  @!P2 IMAD R217, R208, R17, RZ ;  /* 0x00000011d0d9a224 */ /* 0x000fca00078e02ff */
[----:B------:R-:W-:Y:S01]  /*1dd20*/  @!P2 STG.E.U8 desc[UR38][R6.64+0x90], R217 ;  /* 0x000090d90600a986 */ /* 0x000fe2000c101126 */
[----:B------:R-:W-:-:S13]  /*1dd30*/  ISETP.LT.OR P2, PT, R0, 0x92, !P4 ;  /* 0x000000920000780c */ /* 0x000fda0006741670 */
[----:B------:R-:W-:-:S05]  /*1dd40*/  @!P2 IMAD R209, R209, R17, RZ ;  /* 0x00000011d1d1a224 */ /* 0x000fca00078e02ff */
[----:B------:R2:W-:Y:S01]  /*1dd50*/  @!P2 STG.E.U8 desc[UR38][R6.64+0x91], R209 ;  /* 0x000091d10600a986 */ /* 0x0005e2000c101126 */
[----:B------:R-:W-:-:S13]  /*1dd60*/  ISETP.LT.OR P2, PT, R0, 0x91, !P3 ;  /* 0x000000910000780c */ /* 0x000fda0005f41670 */
[----:B------:R-:W-:-:S05]  /*1dd70*/  @!P2 IMAD R219, R210, R17, RZ ;  /* 0x00000011d2dba224 */ /* 0x000fca00078e02ff */
[----:B------:R-:W-:Y:S01]  /*1dd80*/  @!P2 STG.E.U8 desc[UR38][R10.64+0x90], R219 ;  /* 0x000090db0a00a986 */ /* 0x000fe2000c101126 */
[----:B------:R-:W-:-:S13]  /*1dd90*/  ISETP.LT.OR P2, PT, R0, 0x92, !P3 ;  /* 0x000000920000780c */ /* 0x000fda0005f41670 */
[----:B------:R-:W-:-:S05]  /*1dda0*/  @!P2 IMAD R211, R211, R17, RZ ;  /* 0x00000011d3d3a224 */ /* 0x000fca00078e02ff */
[----:B------:R-:W-:Y:S01]  /*1ddb0*/  @!P2 STG.E.U8 desc[UR38][R10.64+0x91], R211 ;  /* 0x000091d30a00a986 */ /* 0x000fe2000c101126 */
[----:B------:R-:W-:-:S13]  /*1ddc0*/  ISETP.LT.OR P2, PT, R0, 0x99, !P4 ;  /* 0x000000990000780c */ /* 0x000fda0006741670 */
[----:B0-----:R-:W-:-:S05]  /*1ddd0*/  @!P2 IMAD R13, R212, R17, RZ ;  /* 0x00000011d40da224 */ /* 0x001fca00078e02ff */
[----:B------:R0:W-:Y:S01]  /*1dde0*/  @!P2 STG.E.U8 desc[UR38][R6.64+0x98], R13 ;  /* 0x0000980d0600a986 */ /* 0x0001e2000c101126 */
[----:B------:R-:W-:-:S13]  /*1ddf0*/  ISETP.LT.OR P2, PT, R0, 0x9a, !P4 ;  /* 0x0000009a0000780c */ /* 0x000fda0006741670 */
[----:B------:R-:W-:-:S05]  /*1de00*/  @!P2 IMAD R213, R213, R17, RZ ;  /* 0x00000011d5d5a224 */ /* 0x000fca00078e02ff */
[----:B------:R-:W-:Y:S01]  /*1de10*/  @!P2 STG.E.U8 desc[UR38][R6.64+0x99], R213 ;  /* 0x000099d50600a986 */ /* 0x000fe2000c101126 */
[----:B------:R-:W-:-:S13]  /*1de20*/  ISETP.LT.OR P2, PT, R0, 0x99, !P3 ;  /* 0x000000990000780c */ /* 0x000fda0005f41670 */
[----:B-1----:R-:W-:-:S05]  /*1de30*/  @!P2 IMAD R23, R214, R17, RZ ;  /* 0x00000011d617a224 */ /* 0x002fca00078e02ff */
[----:B------:R1:W-:Y:S01]  /*1de40*/  @!P2 STG.E.U8 desc[UR38][R10.64+0x98], R23 ;  /* 0x000098170a00a986 */ /* 0x0003e2000c101126 */
[C---:B------:R-:W-:Y:S02]  /*1de50*/  ISETP.LT.OR P2, PT, R0.reuse, 0x9a, !P3 ;  /* 0x0000009a0000780c */ /* 0x040fe40005f41670 */
[----:B------:R-:W-:-:S11]  /*1de60*/  ISETP.LT.OR P6, PT, R0, 0x92, !P1 ;  /* 0x000000920000780c */ /* 0x000fd60004fc1670 */
[----:B------:R-:W-:-:S05]  /*1de70*/  @!P2 IMAD R215, R215, R17, RZ ;  /* 0x00000011d7d7a224 */ /* 0x000fca00078e02ff */
[----:B------:R-:W-:Y:S01]  /*1de80*/  @!P2 STG.E.U8 desc[UR38][R10.64+0x99], R215 ;  /* 0x000099d70a00a986 */ /* 0x000fe2000c101126 */
[----:B------:R-:W-:-:S04]  /*1de90*/  @!P6 IADD3 R20, P2, R4, UR37, RZ ;  /* 0x000000250414ec10 */ /* 0x000fc8000ff5e0ff */
[----:B------:R-:W-:Y:S02]  /*1dea0*/  @!P6 IADD3.X R21, R5, UR36, RZ, P2, !PT ;  /* 0x000000240515ec10 */ /* 0x000fe400097fe4ff */
[----:B------:R-:W-:-:S13]  /*1deb0*/  ISETP.LT.OR P2, PT, R0, 0x91, !P0 ;  /* 0x000000910000780c */ /* 0x000fda0004741670 */
[----:B--2---:R-:W-:-:S05]  /*1dec0*/  @!P2 IMAD R209, R200, R17, RZ ;  /* 0x00000011c8d1a224 */ /* 0x004fca00078e02ff */
[----:B------:R2:W-:Y:S01]  /*1ded0*/  @!P2 STG.E.U8 desc[UR38][R4.64+0x90], R209 ;  /* 0x000090d10400a986 */ /* 0x0005e2000c101126 */
[C---:B------:R-:W-:Y:S02]  /*1dee0*/  ISETP.LT.OR P2, PT, R0.reuse, 0x92, !P0 ;  /* 0x000000920000780c */ /* 0x040fe40004741670 */
[----:B0-----:R-:W-:Y:S02]  /*1def0*/  P2R R13, PR, RZ, 0x10 ;  /* 0x00000010ff0d7803 */ /* 0x001fe40000000000 */
[----:B------:R-:W-:-:S09]  /*1df00*/  ISETP.LT.OR P4, PT, R0, 0x91, !P1 ;  /* 0x000000910000780c */ /* 0x000fd20004f81670 */
[----:B------:R-:W-:-:S05]  /*1df10*/  @!P2 IMAD R201, R201, R17, RZ ;  /* 0x00000011c9c9a224 */ /* 0x000fca00078e02ff */
[----:B------:R-:W-:Y:S01]  /*1df20*/  @!P2 STG.E.U8 desc[UR38][R4.64+0x91], R201 ;  /* 0x000091c90400a986 */ /* 0x000fe2000c101126 */
[----:B------:R-:W-:Y:S01]  /*1df30*/  ISETP.LT.OR P2, PT, R0, 0x99, !P1 ;  /* 0x000000990000780c */ /* 0x000fe20004f41670 */
[-C--:B------:R-:W-:Y:S02]  /*1df40*/  @!P4 IMAD R211, R202, R17.reuse, RZ ;  /* 0x00000011cad3c224 */ /* 0x080fe400078e02ff */
[----:B------:R-:W-:-:S03]  /*1df50*/  @!P6 IMAD R203, R203, R17, RZ ;  /* 0x00000011cbcbe224 */ /* 0x000fc600078e02ff */
[----:B------:R0:W-:Y:S04]  /*1df60*/  @!P4 STG.E.U8 desc[UR38][R14.64+0x90], R211 ;  /* 0x000090d30e00c986 */ /* 0x0001e8000c101126 */
[----:B------:R3:W-:Y:S01]  /*1df70*/  @!P6 STG.E.U8 desc[UR38][R20.64+0x91], R203 ;  /* 0x000091cb1400e986 */ /* 0x0007e2000c101126 */
[----:B------:R-:W-:Y:S02]  /*1df80*/  ISETP.LT.OR P6, PT, R0, 0x99, !P0 ;  /* 0x000000990000780c */ /* 0x000fe400047c1670 */
[----:B------:R-:W-:-:S04]  /*1df90*/  @!P2 IADD3 R22, P5, R4, UR37, RZ ;  /* 0x000000250416ac10 */ /* 0x000fc8000ffbe0ff */
[----:B-1----:R-:W-:Y:S02]  /*1dfa0*/  @!P2 IADD3.X R23, R5, UR36, RZ, P5, !PT ;  /* 0x000000240517ac10 */ /* 0x002fe4000affe4ff */
[----:B------:R-:W-:-:S05]  /*1dfb0*/  ISETP.LT.OR P5, PT, R0, 0x9a, !P1 ;  /* 0x0000009a0000780c */ /* 0x000fca0004fa1670 */
[----:B--2---:R-:W-:-:S05]  /*1dfc0*/  @!P6 IMAD R209, R204, R17, RZ ;  /* 0x00000011ccd1e224 */ /* 0x004fca00078e02ff */
[----:B------:R-:W-:Y:S01]  /*1dfd0*/  @!P6 STG.E.U8 desc[UR38][R4.64+0x98], R209 ;  /* 0x000098d10400e986 */ /* 0x000fe2000c101126 */
[----:B------:R-:W-:Y:S02]  /*1dfe0*/  ISETP.LT.OR P6, PT, R0, 0x9a, !P0 ;  /* 0x0000009a0000780c */ /* 0x000fe400047c1670 */
[----:B0-----:R-:W-:-:S04]  /*1dff0*/  @!P5 IADD3 R14, P4, R4, UR37, RZ ;  /* 0x00000025040edc10 */ /* 0x001fc8000ff9e0ff */
[----:B------:R-:W-:Y:S02]  /*1e000*/  @!P5 IADD3.X R15, R5, UR36, RZ, P4, !PT ;  /* 0x00000024050fdc10 */ /* 0x000fe4000a7fe4ff */
[----:B------:R-:W-:-:S05]  /*1e010*/  ISETP.LT.OR P4, PT, R0, 0xa1, !P1 ;  /* 0x000000a10000780c */ /* 0x000fca0004f81670 */
[----:B------:R-:W-:-:S05]  /*1e020*/  @!P6 IMAD R205, R205, R17, RZ ;  /* 0x00000011cdcde224 */ /* 0x000fca00078e02ff */
[----:B------:R-:W-:Y:S03]  /*1e030*/  @!P6 STG.E.U8 desc[UR38][R4.64+0x99], R205 ;  /* 0x000099cd0400e986 */ /* 0x000fe6000c101126 */
[----:B------:R-:W-:Y:S01]  /*1e040*/  @!P4 IADD3 R200, P6, R4, UR37, RZ ;  /* 0x0000002504c8cc10 */ /* 0x000fe2000ffde0ff */
[----:B------:R-:W-:-:S03]  /*1e050*/  @!P5 IMAD R207, R207, R17, RZ ;  /* 0x00000011cfcfd224 */ /* 0x000fc600078e02ff */
[----:B------:R-:W-:Y:S02]  /*1e060*/  @!P4 IADD3.X R201, R5, UR36, RZ, P6, !PT ;  /* 0x0000002405c9cc10 */ /* 0x000fe4000b7fe4ff */
[----:B------:R-:W-:Y:S01]  /*1e070*/  ISETP.NE.AND P4, PT, R13, RZ, PT ;  /* 0x000000ff0d00720c */ /* 0x000fe20003f85270 */
[----:B------:R-:W-:-:S05]  /*1e080*/  @!P2 IMAD R13, R206, R17, RZ ;  /* 0x00000011ce0da224 */ /* 0x000fca00078e02ff */
        /* <DEDUP_REMOVED lines=9> */
[----:B------:R2:W-:Y:S01]  /*1e120*/  @!P2 STG.E.U8 desc[UR38][R2.64+0x91], R193 ;  /* 0x000091c10200a986 */ /* 0x0005e2000c101126 */
[----:B------:R-:W-:-:S13]  /*1e130*/  ISETP.LT.OR P2, PT, R0, 0x91, !P6 ;  /* 0x000000910000780c */ /* 0x000fda0007741670 */
[----:B------:R-:W-:-:S04]  /*1e140*/  @!P2 IADD3 R20, P5, R2, UR37, RZ ;  /* 0x000000250214ac10 */ /* 0x000fc8000ffbe0ff */
[----:B------:R-:W-:Y:S02]  /*1e150*/  @!P2 IADD3.X R21, R3, UR36, RZ, P5, !PT ;  /* 0x000000240315ac10 */ /* 0x000fe4000affe4ff */
[----:B------:R-:W-:Y:S01]  /*1e160*/  ISETP.LT.OR P5, PT, R0, 0x92, !P6 ;  /* 0x000000920000780c */ /* 0x000fe200077a1670 */
[----:B0-----:R-:W-:-:S12]  /*1e170*/  @!P2 IMAD R13, R194, R17, RZ ;  /* 0x00000011c20da224 */ /* 0x001fd800078e02ff */
[----:B-1----:R-:W-:Y:S01]  /*1e180*/  @!P5 IADD3 R14, P6, R2, UR37, RZ ;  /* 0x00000025020edc10 */ /* 0x002fe2000ffde0ff */
[----:B------:R-:W-:-:S03]  /*1e190*/  @!P5 IMAD R195, R195, R17, RZ ;  /* 0x00000011c3c3d224 */ /* 0x000fc600078e02ff */
[----:B------:R-:W-:Y:S01]  /*1e1a0*/  @!P5 IADD3.X R15, R3, UR36, RZ, P6, !PT ;  /* 0x00000024030fdc10 */ /* 0x000fe2000b7fe4ff */
[----:B------:R0:W-:Y:S04]  /*1e1b0*/  @!P2 STG.E.U8 desc[UR38][R20.64+0x90], R13 ;  /* 0x0000900d1400a986 */ /* 0x0001e8000c101126 */
[----:B------:R1:W-:Y:S01]  /*1e1c0*/  @!P5 STG.E.U8 desc[UR38][R14.64+0x91], R195 ;  /* 0x000091c30e00d986 */ /* 0x0003e2000c101126 */
[----:B------:R-:W-:-:S04]  /*1e1d0*/  ISETP.GE.AND P5, PT, R12, 0x101, PT ;  /* 0x000001010c00780c */ /* 0x000fc80003fa6270 */
[----:B------:R-:W-:-:S13]  /*1e1e0*/  ISETP.LT.OR P2, PT, R0, 0x99, !P5 ;  /* 0x000000990000780c */ /* 0x000fda0006f41670 */
[----:B--2---:R-:W-:-:S05]  /*1e1f0*/  @!P2 IMAD R193, R196, R17, RZ ;  /* 0x00000011c4c1a224 */ /* 0x004fca00078e02ff */
[----:B------:R2:W-:Y:S01]  /*1e200*/  @!P2 STG.E.U8 desc[UR38][R2.64+0x98], R193 ;  /* 0x000098c10200a986 */ /* 0x0005e2000c101126 */
[----:B------:R-:W-:Y:S02]  /*1e210*/  ISETP.LT.OR P2, PT, R0, 0x9a, !P5 ;  /* 0x0000009a0000780c */ /* 0x000fe40006f41670 */
[----:B------:R-:W-:-:S11]  /*1e220*/  ISETP.GE.AND P6, PT, R12, 0x109, PT ;  /* 0x000001090c00780c */ /* 0x000fd60003fc6270 */
[----:B------:R-:W-:-:S05]  /*1e230*/  @!P2 IMAD R197, R197, R17, RZ ;  /* 0x00000011c5c5a224 */ /* 0x000fca00078e02ff */
[----:B------:R-:W-:Y:S01]  /*1e240*/  @!P2 STG.E.U8 desc[UR38][R2.64+0x99], R197 ;  /* 0x000099c50200a986 */ /* 0x000fe2000c101126 */
[----:B------:R-:W-:-:S13]  /*1e250*/  ISETP.LT.OR P2, PT, R0, 0x99, !P6 ;  /* 0x000000990000780c */ /* 0x000fda0007741670 */
[----:B------:R-:W-:-:S04]  /*1e260*/  @!P2 IADD3 R22, P5, R2, UR37, RZ ;  /* 0x000000250216ac10 */ /* 0x000fc8000ffbe0ff */
[----:B------:R-:W-:Y:S02]  /*1e270*/  @!P2 IADD3.X R23, R3, UR36, RZ, P5, !PT ;  /* 0x000000240317ac10 */ /* 0x000fe4000affe4ff */
[----:B------:R-:W-:Y:S01]  /*1e280*/  ISETP.LT.OR P5, PT, R0, 0x9a, !P6 ;  /* 0x0000009a0000780c */ /* 0x000fe200077a1670 */
[----:B0-----:R-:W-:-:S12]  /*1e290*/  @!P2 IMAD R13, R198, R17, RZ ;  /* 0x00000011c60da224 */ /* 0x001fd800078e02ff */
[----:B-1----:R-:W-:-:S04]  /*1e2a0*/  @!P5 IADD3 R14, P6, R2, UR37, RZ ;  /* 0x00000025020edc10 */ /* 0x002fc8000ffde0ff */
[----:B------:R-:W-:Y:S02]  /*1e2b0*/  @!P5 IADD3.X R15, R3, UR36, RZ, P6, !PT ;  /* 0x00000024030fdc10 */ /* 0x000fe4000b7fe4ff */
[----:B------:R-:W-:Y:S01]  /*1e2c0*/  ISETP.GE.AND P6, PT, R12, 0x181, PT ;  /* 0x000001810c00780c */ /* 0x000fe20003fc6270 */
[----:B------:R-:W-:Y:S03]  /*1e2d0*/  @!P2 STG.E.U8 desc[UR38][R22.64+0x98], R13 ;  /* 0x0000980d1600a986 */ /* 0x000fe6000c101126 */
[----:B------:R-:W-:Y:S01]  /*1e2e0*/  ISETP.LT.OR P2, PT, R0, 0x91, !P6 ;  /* 0x000000910000780c */ /* 0x000fe20007741670 */
[----:B------:R-:W-:-:S05]  /*1e2f0*/  @!P5 IMAD R199, R199, R17, RZ ;  /* 0x00000011c7c7d224 */ /* 0x000fca00078e02ff */
[----:B------:R0:W-:Y:S07]  /*1e300*/  @!P5 STG.E.U8 desc[UR38][R14.64+0x99], R199 ;  /* 0x000099c70e00d986 */ /* 0x0001ee000c101126 */
[----:B------:R-:W-:-:S05]  /*1e310*/  @!P2 IMAD R21, R184, R17, RZ ;  /* 0x00000011b815a224 */ /* 0x000fca00078e02ff */
[----:B------:R1:W-:Y:S01]  /*1e320*/  @!P2 STG.E.U8 desc[UR38][R8.64+0x90], R21 ;  /* 0x000090150800a986 */ /* 0x0003e2000c101126 */
[----:B------:R-:W-:-:S13]  /*1e330*/  ISETP.LT.OR P2, PT, R0, 0x92, !P6 ;  /* 0x000000920000780c */ /* 0x000fda0007741670 */
[----:B------:R-:W-:-:S05]  /*1e340*/  @!P2 IMAD R185, R185, R17, RZ ;  /* 0x00000011b9b9a224 */ /* 0x000fca00078e02ff */
[----:B------:R3:W-:Y:S01]  /*1e350*/  @!P2 STG.E.U8 desc[UR38][R8.64+0x91], R185 ;  /* 0x000091b90800a986 */ /* 0x0007e2000c101126 */
[----:B------:R-:W-:Y:S02]  /*1e360*/  IADD3 R184, P2, R2, UR6, RZ ;  /* 0x0000000602b87c10 */ /* 0x000fe4000ff5e0ff */
[----:B------:R-:W-:Y:S02]  /*1e370*/  ISETP.GE.AND P6, PT, R12, 0x189, PT ;  /* 0x000001890c00780c */ /* 0x000fe40003fc6270 */
[----:B------:R-:W-:Y:S02]  /*1e380*/  IADD3.X R192, R3, UR5, RZ, P2, !PT ;  /* 0x0000000503c07c10 */ /* 0x000fe400097fe4ff */
[----:B--2---:R-:W-:-:S04]  /*1e390*/  IADD3 R193, P2, R2, UR6, RZ ;  /* 0x0000000602c17c10 */ /* 0x004fc8000ff5e0ff */
[----:B------:R-:W-:Y:S02]  /*1e3a0*/  IADD3.X R194, R3, UR5, RZ, P2, !PT ;  /* 0x0000000503c27c10 */ /* 0x000fe400097fe4ff */
[----:B------:R-:W-:-:S13]  /*1e3b0*/  ISETP.LT.OR P2, PT, R0, 0x91, !P6 ;  /* 0x000000910000780c */ /* 0x000fda0007741670 */
[----:B0-----:R-:W-:-:S04]  /*1e3c0*/  @!P2 IADD3 R14, P5, R184, UR37, RZ ;  /* 0x00000025b80eac10 */ /* 0x001fc8000ffbe0ff */
[----:B------:R-:W-:Y:S02]  /*1e3d0*/  @!P2 IADD3.X R15, R192, UR36, RZ, P5, !PT ;  /* 0x00000024c00fac10 */ /* 0x000fe4000affe4ff */
[----:B------:R-:W-:Y:S01]  /*1e3e0*/  ISETP.LT.OR P5, PT, R0, 0x92, !P6 ;  /* 0x000000920000780c */ /* 0x000fe200077a1670 */
[----:B------:R-:W-:-:S12]  /*1e3f0*/  @!P2 IMAD R13, R186, R17, RZ ;  /* 0x00000011ba0da224 */ /* 0x000fd800078e02ff */
[----:B------:R-:W-:Y:S01]  /*1e400*/  @!P5 IADD3 R20, P6, R193, UR37, RZ ;  /* 0x00000025c114dc10 */ /* 0x000fe2000ffde0ff */
[----:B------:R-:W-:-:S03]  /*1e410*/  @!P5 IMAD R187, R187, R17, RZ ;  /* 0x00000011bbbbd224 */ /* 0x000fc600078e02ff */
[----:B-1----:R-:W-:Y:S01]  /*1e420*/  @!P5 IADD3.X R21, R194, UR36, RZ, P6, !PT ;  /* 0x00000024c215dc10 */ /* 0x002fe2000b7fe4ff */
[----:B------:R0:W-:Y:S04]  /*1e430*/  @!P2 STG.E.U8 desc[UR38][R14.64+0x90], R13 ;  /* 0x0000900d0e00a986 */ /* 0x0001e8000c101126 */
[----:B------:R1:W-:Y:S01]  /*1e440*/  @!P5 STG.E.U8 desc[UR38][R20.64+0x91], R187 ;  /* 0x000091bb1400d986 */ /* 0x0003e2000c101126 */
[----:B------:R-:W-:-:S04]  /*1e450*/  ISETP.GE.AND P5, PT, R12, 0x181, PT ;  /* 0x000001810c00780c */ /* 0x000fc80003fa6270 */
[----:B------:R-:W-:-:S13]  /*1e460*/  ISETP.LT.OR P2, PT, R0, 0x99, !P5 ;  /* 0x000000990000780c */ /* 0x000fda0006f41670 */
[----:B---3--:R-:W-:-:S05]  /*1e470*/  @!P2 IMAD R185, R188, R17, RZ ;  /* 0x00000011bcb9a224 */ /* 0x008fca00078e02ff */
[----:B------:R2:W-:Y:S01]  /*1e480*/  @!P2 STG.E.U8 desc[UR38][R8.64+0x98], R185 ;  /* 0x000098b90800a986 */ /* 0x0005e2000c101126 */
[----:B------:R-:W-:Y:S02]  /*1e490*/  ISETP.LT.OR P2, PT, R0, 0x9a, !P5 ;  /* 0x0000009a0000780c */ /* 0x000fe40006f41670 */
[----:B------:R-:W-:-:S11]  /*1e4a0*/  ISETP.GE.AND P6, PT, R12, 0x189, PT ;  /* 0x000001890c00780c */ /* 0x000fd60003fc6270 */
[----:B------:R-:W-:-:S05]  /*1e4b0*/  @!P2 IMAD R189, R189, R17, RZ ;  /* 0x00000011bdbda224 */ /* 0x000fca00078e02ff */
[----:B------:R-:W-:Y:S01]  /*1e4c0*/  @!P2 STG.E.U8 desc[UR38][R8.64+0x99], R189 ;  /* 0x000099bd0800a986 */ /* 0x000fe2000c101126 */
[----:B------:R-:W-:-:S13]  /*1e4d0*/  ISETP.LT.OR P2, PT, R0, 0x99, !P6 ;  /* 0x000000990000780c */ /* 0x000fda0007741670 */
[----:B------:R-:W-:Y:S01]  /*1e4e0*/  @!P2 IADD3 R22, P5, R184, UR37, RZ ;  /* 0x00000025b816ac10 */ /* 0x000fe2000ffbe0ff */
[----:B0-----:R-:W-:-:S03]  /*1e4f0*/  @!P2 IMAD R13, R190, R17, RZ ;  /* 0x00000011be0da224 */ /* 0x001fc600078e02ff */
[----:B------:R-:W-:Y:S02]  /*1e500*/  @!P2 IADD3.X R23, R192, UR36, RZ, P5, !PT ;  /* 0x00000024c017ac10 */ /* 0x000fe4000affe4ff */
[----:B------:R-:W-:-:S03]  /*1e510*/  ISETP.LT.OR P5, PT, R0, 0x9a, !P6 ;  /* 0x0000009a0000780c */ /* 0x000fc600077a1670 */
[----:B------:R0:W-:Y:S01]  /*1e520*/  @!P2 STG.E.U8 desc[UR38][R22.64+0x98], R13 ;  /* 0x0000980d1600a986 */ /* 0x0001e2000c101126 */
[----:B------:R-:W-:-:S09]  /*1e530*/  ISETP.LT.OR P2, PT, R0, 0xa1, !P4 ;  /* 0x000000a10000780c */ /* 0x000fd20006741670 */
[----:B------:R-:W-:Y:S01]  /*1e540*/  @!P5 IADD3 R14, P6, R193, UR37, RZ ;  /* 0x00000025c10edc10 */ /* 0x000fe2000ffde0ff */
[----:B------:R-:W-:-:S03]  /*1e550*/  @!P5 IMAD R191, R191, R17, RZ ;  /* 0x00000011bfbfd224 */ /* 0x000fc600078e02ff */
[----:B------:R-:W-:Y:S01]  /*1e560*/  @!P5 IADD3.X R15, R194, UR36, RZ, P6, !PT ;  /* 0x00000024c20fdc10 */ /* 0x000fe2000b7fe4ff */
[----:B-1----:R-:W-:-:S04]  /*1e570*/  @!P2 IMAD R21, R176, R17, RZ ;  /* 0x00000011b015a224 */ /* 0x002fc800078e02ff */
[----:B------:R1:W-:Y:S04]  /*1e580*/  @!P5 STG.E.U8 desc[UR38][R14.64+0x99], R191 ;  /* 0x000099bf0e00d986 */ /* 0x0003e8000c101126 */
[----:B------:R3:W-:Y:S01]  /*1e590*/  @!P2 STG.E.U8 desc[UR38][R6.64+0xa0], R21 ;  /* 0x0000a0150600a986 */ /* 0x0007e2000c101126 */
[----:B------:R-:W-:-:S13]  /*1e5a0*/  ISETP.LT.OR P2, PT, R0, 0xa2, !P4 ;  /* 0x000000a20000780c */ /* 0x000fda0006741670 */
[----:B------:R-:W-:-:S05]  /*1e5b0*/  @!P2 IMAD R177, R177, R17, RZ ;  /* 0x00000011b1b1a224 */ /* 0x000fca00078e02ff */
[----:B------:R-:W-:Y:S01]  /*1e5c0*/  @!P2 STG.E.U8 desc[UR38][R6.64+0xa1], R177 ;  /* 0x0000a1b10600a986 */ /* 0x000fe2000c101126 */
[----:B------:R-:W-:-:S13]  /*1e5d0*/  ISETP.LT.OR P2, PT, R0, 0xa1, !P3 ;  /* 0x000000a10000780c */ /* 0x000fda0005f41670 */
[----:B--2---:R-:W-:-:S05]  /*1e5e0*/  @!P2 IMAD R185, R178, R17, RZ ;  /* 0x00000011b2b9a224 */ /* 0x004fca00078e02ff */
        /* <DEDUP_REMOVED lines=18> */
[----:B---3--:R-:W-:Y:S02]  /*1e710*/  @!P6 IADD3.X R21, R5, UR36, RZ, P2, !PT ;  /* 0x000000240515ec10 */ /* 0x008fe400097fe4ff */
[C---:B------:R-:W-:Y:S02]  /*1e720*/  ISETP.LT.OR P2, PT, R0.reuse, 0xa1, !P0 ;  /* 0x000000a10000780c */ /* 0x040fe40004741670 */
[----:B------:R-:W-:Y:S02]  /*1e730*/  P2R R176, PR, RZ, 0x10 ;  /* 0x00000010ffb07803 */ /* 0x000fe40000000000 */
[----:B------:R-:W-:-:S09]  /*1e740*/  ISETP.LT.OR P4, PT, R0, 0xa1, !P1 ;  /* 0x000000a10000780c */ /* 0x000fd20004f81670 */
[----:B0-----:R-:W-:-:S05]  /*1e750*/  @!P2 IMAD R13, R168, R17, RZ ;  /* 0x00000011a80da224 */ /* 0x001fca00078e02ff */
[----:B------:R0:W-:Y:S01]  /*1e760*/  @!P2 STG.E.U8 desc[UR38][R4.64+0xa0], R13 ;  /* 0x0000a00d0400a986 */ /* 0x0001e2000c101126 */
[----:B------:R-:W-:Y:S01]  /*1e770*/  ISETP.LT.OR P2, PT, R0, 0xa2, !P0 ;  /* 0x000000a20000780c */ /* 0x000fe20004741670 */
[-C--:B------:R-:W-:Y:S02]  /*1e780*/  @!P4 IMAD R177, R170, R17.reuse, RZ ;  /* 0x00000011aab1c224 */ /* 0x080fe400078e02ff */
[----:B------:R-:W-:-:S10]  /*1e790*/  @!P6 IMAD R171, R171, R17, RZ ;  /* 0x00000011ababe224 */ /* 0x000fd400078e02ff */
[----:B-1----:R-:W-:-:S05]  /*1e7a0*/  @!P2 IMAD R15, R169, R17, RZ ;  /* 0x00000011a90fa224 */ /* 0x002fca00078e02ff */
[----:B------:R-:W-:Y:S01]  /*1e7b0*/  @!P2 STG.E.U8 desc[UR38][R4.64+0xa1], R15 ;  /* 0x0000a10f0400a986 */ /* 0x000fe2000c101126 */
[----:B------:R-:W-:-:S03]  /*1e7c0*/  ISETP.LT.OR P2, PT, R0, 0xa9, !P1 ;  /* 0x000000a90000780c */ /* 0x000fc60004f41670 */
[----:B------:R-:W-:Y:S04]  /*1e7d0*/  @!P4 STG.E.U8 desc[UR38][R200.64+0xa0], R177 ;  /* 0x0000a0b1c800c986 */ /* 0x000fe8000c101126 */
[----:B------:R1:W-:Y:S01]  /*1e7e0*/  @!P6 STG.E.U8 desc[UR38][R20.64+0xa1], R171 ;  /* 0x0000a1ab1400e986 */ /* 0x0003e2000c101126 */
[----:B------:R-:W-:-:S05]  /*1e7f0*/  ISETP.LT.OR P6, PT, R0, 0xa9, !P0 ;  /* 0x000000a90000780c */ /* 0x000fca00047c1670 */
[----:B------:R-:W-:-:S04]  /*1e800*/  @!P2 IADD3 R22, P5, R4, UR37, RZ ;  /* 0x000000250416ac10 */ /* 0x000fc8000ffbe0ff */
[----:B------:R-:W-:-:S04]  /*1e810*/  @!P2 IADD3.X R23, R5, UR36, RZ, P5, !PT ;  /* 0x000000240517ac10 */ /* 0x000fc8000affe4ff */
[----:B0-----:R-:W-:Y:S01]  /*1e820*/  @!P6 IMAD R13, R172, R17, RZ ;  /* 0x00000011ac0de224 */ /* 0x001fe200078e02ff */
[----:B------:R-:W-:-:S04]  /*1e830*/  ISETP.LT.OR P5, PT, R0, 0xaa, !P1 ;  /* 0x000000aa0000780c */ /* 0x000fc80004fa1670 */
[----:B------:R0:W-:Y:S01]  /*1e840*/  @!P6 STG.E.U8 desc[UR38][R4.64+0xa8], R13 ;  /* 0x0000a80d0400e986 */ /* 0x0001e2000c101126 */
[----:B------:R-:W-:Y:S01]  /*1e850*/  ISETP.LT.OR P6, PT, R0, 0xaa, !P0 ;  /* 0x000000aa0000780c */ /* 0x000fe200047c1670 */
[----:B-1----:R-:W-:-:S07]  /*1e860*/  @!P2 IMAD R171, R174, R17, RZ ;  /* 0x00000011aeaba224 */ /* 0x002fce00078e02ff */
[----:B------:R-:W-:Y:S01]  /*1e870*/  @!P5 IADD3 R168, P4, R4, UR37, RZ ;  /* 0x0000002504a8dc10 */ /* 0x000fe2000ff9e0ff */
[----:B------:R-:W-:-:S04]  /*1e880*/  @!P5 IMAD R175, R175, R17, RZ ;  /* 0x00000011afafd224 */ /* 0x000fc800078e02ff */
[----:B------:R-:W-:Y:S01]  /*1e890*/  @!P6 IMAD R173, R173, R17, RZ ;  /* 0x00000011adade224 */ /* 0x000fe200078e02ff */
[----:B------:R-:W-:-:S04]  /*1e8a0*/  @!P5 IADD3.X R169, R5, UR36, RZ, P4, !PT ;  /* 0x0000002405a9dc10 */ /* 0x000fc8000a7fe4ff */
[----:B------:R-:W-:Y:S04]  /*1e8b0*/  @!P6 STG.E.U8 desc[UR38][R4.64+0xa9], R173 ;  /* 0x0000a9ad0400e986 */ /* 0x000fe8000c101126 */
[----:B------:R-:W-:Y:S04]  /*1e8c0*/  @!P2 STG.E.U8 desc[UR38][R22.64+0xa8], R171 ;  /* 0x0000a8ab1600a986 */ /* 0x000fe8000c101126 */
[----:B------:R1:W-:Y:S01]  /*1e8d0*/  @!P5 STG.E.U8 desc[UR38][R168.64+0xa9], R175 ;  /* 0x0000a9afa800d986 */ /* 0x0003e2000c101126 */
[----:B------:R-:W-:-:S04]  /*1e8e0*/  ISETP.GE.AND P5, PT, R12, 0x101, PT ;  /* 0x000001010c00780c */ /* 0x000fc80003fa6270 */
[C---:B------:R-:W-:Y:S02]  /*1e8f0*/  ISETP.LT.OR P2, PT, R0.reuse, 0xa1, !P5 ;  /* 0x000000a10000780c */ /* 0x040fe40006f41670 */
[----:B------:R-:W-:-:S11]  /*1e900*/  ISETP.LT.OR P4, PT, R0, 0xb1, !P1 ;  /* 0x000000b10000780c */ /* 0x000fd60004f81670 */
[----:B0-----:R-:W-:-:S05]  /*1e910*/  @!P2 IMAD R13, R160, R17, RZ ;  /* 0x00000011a00da224 */ /* 0x001fca00078e02ff */
[----:B------:R0:W-:Y:S01]  /*1e920*/  @!P2 STG.E.U8 desc[UR38][R2.64+0xa0], R13 ;  /* 0x0000a00d0200a986 */ /* 0x0001e2000c101126 */
[----:B------:R-:W-:Y:S02]  /*1e930*/  ISETP.LT.OR P2, PT, R0, 0xa2, !P5 ;  /* 0x000000a20000780c */ /* 0x000fe40006f41670 */
[----:B------:R-:W-:-:S04]  /*1e940*/  @!P4 IADD3 R14, P6, R4, UR37, RZ ;  /* 0x00000025040ecc10 */ /* 0x000fc8000ffde0ff */
[----:B------:R-:W-:Y:S02]  /*1e950*/  @!P4 IADD3.X R15, R5, UR36, RZ, P6, !PT ;  /* 0x00000024050fcc10 */ /* 0x000fe4000b7fe4ff */
[----:B------:R-:W-:-:S05]  /*1e960*/  ISETP.GE.AND P6, PT, R12, 0x109, PT ;  /* 0x000001090c00780c */ /* 0x000fca0003fc6270 */
[----:B------:R-:W-:-:S05]  /*1e970*/  @!P2 IMAD R161, R161, R17, RZ ;  /* 0x00000011a1a1a224 */ /* 0x000fca00078e02ff */
[----:B------:R2:W-:Y:S01]  /*1e980*/  @!P2 STG.E.U8 desc[UR38][R2.64+0xa1], R161 ;  /* 0x0000a1a10200a986 */ /* 0x0005e2000c101126 */
[----:B------:R-:W-:-:S13]  /*1e990*/  ISETP.LT.OR P2, PT, R0, 0xa1, !P6 ;  /* 0x000000a10000780c */ /* 0x000fda0007741670 */
[----:B------:R-:W-:-:S04]  /*1e9a0*/  @!P2 IADD3 R20, P5, R2, UR37, RZ ;  /* 0x000000250214ac10 */ /* 0x000fc8000ffbe0ff */
[----:B------:R-:W-:Y:S02]  /*1e9b0*/  @!P2 IADD3.X R21, R3, UR36, RZ, P5, !PT ;  /* 0x000000240315ac10 */ /* 0x000fe4000affe4ff */
[----:B------:R-:W-:Y:S01]  /*1e9c0*/  ISETP.LT.OR P5, PT, R0, 0xa2, !P6 ;  /* 0x000000a20000780c */ /* 0x000fe200077a1670 */
[----:B-1----:R-:W-:-:S12]  /*1e9d0*/  @!P2 IMAD R169, R162, R17, RZ ;  /* 0x00000011a2a9a224 */ /* 0x002fd800078e02ff */
[----:B------:R-:W-:Y:S01]  /*1e9e0*/  @!P5 IADD3 R22, P6, R2, UR37, RZ ;  /* 0x000000250216dc10 */ /* 0x000fe2000ffde0ff */
[----:B------:R-:W-:-:S03]  /*1e9f0*/  @!P5 IMAD R163, R163, R17, RZ ;  /* 0x00000011a3a3d224 */ /* 0x000fc600078e02ff */
[----:B------:R-:W-:Y:S01]  /*1ea00*/  @!P5 IADD3.X R23, R3, UR36, RZ, P6, !PT ;  /* 0x000000240317dc10 */ /* 0x000fe2000b7fe4ff */
[----:B------:R-:W-:Y:S04]  /*1ea10*/  @!P2 STG.E.U8 desc[UR38][R20.64+0xa0], R169 ;  /* 0x0000a0a91400a986 */ /* 0x000fe8000c101126 */
[----:B------:R1:W-:Y:S01]  /*1ea20*/  @!P5 STG.E.U8 desc[UR38][R22.64+0xa1], R163 ;  /* 0x0000a1a31600d986 */ /* 0x0003e2000c101126 */
[----:B------:R-:W-:-:S04]  /*1ea30*/  ISETP.GE.AND P5, PT, R12, 0x101, PT ;  /* 0x000001010c00780c */ /* 0x000fc80003fa6270 */
[----:B------:R-:W-:-:S13]  /*1ea40*/  ISETP.LT.OR P2, PT, R0, 0xa9, !P5 ;  /* 0x000000a90000780c */ /* 0x000fda0006f41670 */
[----:B0-----:R-:W-:-:S05]  /*1ea50*/  @!P2 IMAD R13, R164, R17, RZ ;  /* 0x00000011a40da224 */ /* 0x001fca00078e02ff */
[----:B------:R0:W-:Y:S01]  /*1ea60*/  @!P2 STG.E.U8 desc[UR38][R2.64+0xa8], R13 ;  /* 0x0000a80d0200a986 */ /* 0x0001e2000c101126 */
[----:B------:R-:W-:Y:S02]  /*1ea70*/  ISETP.LT.OR P2, PT, R0, 0xaa, !P5 ;  /* 0x000000aa0000780c */ /* 0x000fe40006f41670 */
[----:B------:R-:W-:-:S11]  /*1ea80*/  ISETP.GE.AND P6, PT, R12, 0x109, PT ;  /* 0x000001090c00780c */ /* 0x000fd60003fc6270 */
[----:B------:R-:W-:-:S05]  /*1ea90*/  @!P2 IMAD R165, R165, R17, RZ ;  /* 0x00000011a5a5a224 */ /* 0x000fca00078e02ff */
[----:B------:R-:W-:Y:S01]  /*1eaa0*/  @!P2 STG.E.U8 desc[UR38][R2.64+0xa9], R165 ;  /* 0x0000a9a50200a986 */ /* 0x000fe2000c101126 */
[----:B------:R-:W-:-:S13]  /*1eab0*/  ISETP.LT.OR P2, PT, R0, 0xa9, !P6 ;  /* 0x000000a90000780c */ /* 0x000fda0007741670 */
[----:B------:R-:W-:-:S04]  /*1eac0*/  @!P2 IADD3 R160, P5, R2, UR37, RZ ;  /* 0x0000002502a0ac10 */ /* 0x000fc8000ffbe0ff */
[----:B--2---:R-:W-:Y:S02]  /*1ead0*/  @!P2 IADD3.X R161, R3, UR36, RZ, P5, !PT ;  /* 0x0000002403a1ac10 */ /* 0x004fe4000affe4ff */
[----:B------:R-:W-:Y:S01]  /*1eae0*/  ISETP.LT.OR P5, PT, R0, 0xaa, !P6 ;  /* 0x000000aa0000780c */ /* 0x000fe200077a1670 */
[----:B-1----:R-:W-:-:S12]  /*1eaf0*/  @!P2 IMAD R23, R166, R17, RZ ;  /* 0x00000011a617a224 */ /* 0x002fd800078e02ff */
[----:B------:R-:W-:-:S04]  /*1eb00*/  @!P5 IADD3 R20, P6, R2, UR37, RZ ;  /* 0x000000250214dc10 */ /* 0x000fc8000ffde0ff */
[----:B------:R-:W-:Y:S02]  /*1eb10*/  @!P5 IADD3.X R21, R3, UR36, RZ, P6, !PT ;  /* 0x000000240315dc10 */ /* 0x000fe4000b7fe4ff */
[----:B------:R-:W-:Y:S01]  /*1eb20*/  ISETP.GE.AND P6, PT, R12, 0x181, PT ;  /* 0x000001810c00780c */ /* 0x000fe20003fc6270 */
[----:B------:R1:W-:Y:S03]  /*1eb30*/  @!P2 STG.E.U8 desc[UR38][R160.64+0xa8], R23 ;  /* 0x0000a817a000a986 */ /* 0x0003e6000c101126 */
[----:B------:R-:W-:Y:S01]  /*1eb40*/  ISETP.LT.OR P2, PT, R0, 0xa1, !P6 ;  /* 0x000000a10000780c */ /* 0x000fe20007741670 */
[----:B------:R-:W-:-:S05]  /*1eb50*/  @!P5 IMAD R167, R167, R17, RZ ;  /* 0x00000011a7a7d224 */ /* 0x000fca00078e02ff */
[----:B------:R2:W-:Y:S07]  /*1eb60*/  @!P5 STG.E.U8 desc[UR38][R20.64+0xa9], R167 ;  /* 0x0000a9a71400d986 */ /* 0x0005ee000c101126 */
[----:B0-----:R-:W-:-:S05]  /*1eb70*/  @!P2 IMAD R13, R152, R17, RZ ;  /* 0x00000011980da224 */ /* 0x001fca00078e02ff */
[----:B------:R0:W-:Y:S01]  /*1eb80*/  @!P2 STG.E.U8 desc[UR38][R8.64+0xa0], R13 ;  /* 0x0000a00d0800a986 */ /* 0x0001e2000c101126 */
[----:B------:R-:W-:-:S13]  /*1eb90*/  ISETP.LT.OR P2, PT, R0, 0xa2, !P6 ;  /* 0x000000a20000780c */ /* 0x000fda0007741670 */
[----:B------:R-:W-:-:S05]  /*1eba0*/  @!P2 IMAD R153, R153, R17, RZ ;  /* 0x000000119999a224 */ /* 0x000fca00078e02ff */
[----:B------:R-:W-:Y:S01]  /*1ebb0*/  @!P2 STG.E.U8 desc[UR38][R8.64+0xa1], R153 ;  /* 0x0000a1990800a986 */ /* 0x000fe2000c101126 */
[----:B------:R-:W-:Y:S02]  /*1ebc0*/  IADD3 R152, P2, R2, UR6, RZ ;  /* 0x0000000602987c10 */ /* 0x000fe4000ff5e0ff */
[----:B------:R-:W-:Y:S02]  /*1ebd0*/  ISETP.GE.AND P6, PT, R12, 0x189, PT ;  /* 0x000001890c00780c */ /* 0x000fe40003fc6270 */
[----:B------:R-:W-:Y:S02]  /*1ebe0*/  IADD3.X R162, R3, UR5, RZ, P2, !PT ;  /* 0x0000000503a27c10 */ /* 0x000fe400097fe4ff */
[----:B-1----:R-:W-:-:S04]  /*1ebf0*/  IADD3 R160, P2, R2, UR6, RZ ;  /* 0x0000000602a07c10 */ /* 0x002fc8000ff5e0ff */
[----:B------:R-:W-:Y:S02]  /*1ec00*/  IADD3.X R163, R3, UR5, RZ, P2, !PT ;  /* 0x0000000503a37c10 */ /* 0x000fe400097fe4ff */
[----:B------:R-:W-:-:S13]  /*1ec10*/  ISETP.LT.OR P2, PT, R0, 0xa1, !P6 ;  /* 0x000000a10000780c */ /* 0x000fda0007741670 */
[----:B--2---:R-:W-:-:S04]  /*1ec20*/  @!P2 IADD3 R20, P5, R152, UR37, RZ ;  /* 0x000000259814ac10 */ /* 0x004fc8000ffbe0ff */
[----:B------:R-:W-:Y:S02]  /*1ec30*/  @!P2 IADD3.X R21, R162, UR36, RZ, P5, !PT ;  /* 0x00000024a215ac10 */ /* 0x000fe4000affe4ff */
[----:B------:R-:W-:Y:S01]  /*1ec40*/  ISETP.LT.OR P5, PT, R0, 0xa2, !P6 ;  /* 0x000000a20000780c */ /* 0x000fe200077a1670 */
[----:B0-----:R-:W-:-:S12]  /*1ec50*/  @!P2 IMAD R13, R154, R17, RZ ;  /* 0x000000119a0da224 */ /* 0x001fd800078e02ff */
        /* <DEDUP_REMOVED lines=8> */
[----:B------:R-:W-:Y:S01]  /*1ece0*/  @!P2 STG.E.U8 desc[UR38][R8.64+0xa8], R161 ;  /* 0x0000a8a10800a986 */ /* 0x000fe2000c101126 */
[----:B------:R-:W-:Y:S02]  /*1ecf0*/  ISETP.LT.OR P2, PT, R0, 0xaa, !P5 ;  /* 0x000000aa0000780c */ /* 0x000fe40006f41670 */
[----:B------:R-:W-:-:S11]  /*1ed00*/  ISETP.GE.AND P6, PT, R12, 0x189, PT ;  /* 0x000001890c00780c */ /* 0x000fd60003fc6270 */
[----:B------:R-:W-:-:S05]  /*1ed10*/  @!P2 IMAD R157, R157, R17, RZ ;  /* 0x000000119d9da224 */ /* 0x000fca00078e02ff */
[----:B------:R-:W-:Y:S01]  /*1ed20*/  @!P2 STG.E.U8 desc[UR38][R8.64+0xa9], R157 ;  /* 0x0000a99d0800a986 */ /* 0x000fe2000c101126 */
[----:B------:R-:W-:Y:S02]  /*1ed30*/  ISETP.LT.OR P2, PT, R0, 0xa9, !P6 ;  /* 0x000000a90000780c */ /* 0x000fe40007741670 */
[----:B------:R-:W-:-:S11]  /*1ed40*/  ISETP.NE.AND P4, PT, R176, RZ, PT ;  /* 0x000000ffb000720c */ /* 0x000fd60003f85270 */
        /* <DEDUP_REMOVED lines=10> */
[----:B------:R-:W-:Y:S04]  /*1edf0*/  @!P5 STG.E.U8 desc[UR38][R20.64+0xa9], R159 ;  /* 0x0000a99f1400d986 */ /* 0x000fe8000c101126 */
        /* <DEDUP_REMOVED lines=33> */
[----:B------:R-:W-:-:S05]  /*1f010*/  @!P2 IMAD R145, R137, R17, RZ ;  /* 0x000000118991a224 */ /* 0x000fca00078e02ff */
[----:B------:R-:W-:Y:S01]  /*1f020*/  @!P2 STG.E.U8 desc[UR38][R4.64+0xb1], R145 ;  /* 0x0000b1910400a986 */ /* 0x000fe2000c101126 */
[----:B------:R-:W-:-:S03]  /*1f030*/  ISETP.LT.OR P2, PT, R0, 0xb9, !P1 ;  /* 0x000000b90000780c */ /* 0x000fc60004f41670 */
[----:B------:R-:W-:Y:S04]  /*1f040*/  @!P4 STG.E.U8 desc[UR38][R14.64+0xb0], R147 ;  /* 0x0000b0930e00c986 */ /* 0x000fe8000c101126 */
[----:B------:R2:W-:Y:S01]  /*1f050*/  @!P6 STG.E.U8 desc[UR38][R20.64+0xb1], R139 ;  /* 0x0000b18b1400e986 */ /* 0x0005e2000c101126 */
[----:B------:R-:W-:-:S05]  /*1f060*/  ISETP.LT.OR P6, PT, R0, 0xb9, !P0 ;  /* 0x000000b90000780c */ /* 0x000fca00047c1670 */
[----:B------:R-:W-:-:S04]  /*1f070*/  @!P2 IADD3 R22, P5, R4, UR37, RZ ;  /* 0x000000250416ac10 */ /* 0x000fc8000ffbe0ff */
[----:B-1----:R-:W-:-:S04]  /*1f080*/  @!P2 IADD3.X R23, R5, UR36, RZ, P5, !PT ;  /* 0x000000240517ac10 */ /* 0x002fc8000affe4ff */
[----:B0-----:R-:W-:Y:S01]  /*1f090*/  @!P6 IMAD R13, R140, R17, RZ ;  /* 0x000000118c0de224 */ /* 0x001fe200078e02ff */
[----:B------:R-:W-:-:S04]  /*1f0a0*/  ISETP.LT.OR P5, PT, R0, 0xba, !P1 ;  /* 0x000000ba0000780c */ /* 0x000fc80004fa1670 */
[----:B------:R0:W-:Y:S01]  /*1f0b0*/  @!P6 STG.E.U8 desc[UR38][R4.64+0xb8], R13 ;  /* 0x0000b80d0400e986 */ /* 0x0001e2000c101126 */
[----:B------:R-:W-:Y:S01]  /*1f0c0*/  ISETP.LT.OR P6, PT, R0, 0xba, !P0 ;  /* 0x000000ba0000780c */ /* 0x000fe200047c1670 */
[----:B--2---:R-:W-:-:S07]  /*1f0d0*/  @!P2 IMAD R139, R142, R17, RZ ;  /* 0x000000118e8ba224 */ /* 0x004fce00078e02ff */
        /* <DEDUP_REMOVED lines=107> */
[----:B------:R-:W-:Y:S01]  /*1f790*/  @!P2 STG.E.U8 desc[UR38][R10.64+0xc8], R23 ;  /* 0x0000c8170a00a986 */ /* 0x000fe2000c101126 */
        /* <DEDUP_REMOVED lines=13> */
[----:B0-----:R-:W-:-:S10]  /*1f870*/  @!P6 IMAD R13, R107, R17, RZ ;  /* 0x000000116b0de224 */ /* 0x001fd400078e02ff */
[----:B------:R-:W-:-:S05]  /*1f880*/  @!P2 IMAD R113, R105, R17, RZ ;  /* 0x000000116971a224 */ /* 0x000fca00078e02ff */
[----:B------:R0:W-:Y:S01]  /*1f890*/  @!P2 STG.E.U8 desc[UR38][R4.64+0xc1], R113 ;  /* 0x0000c1710400a986 */ /* 0x0001e2000c101126 */
        /* <DEDUP_REMOVED lines=16> */
[----:B------:R1:W-:Y:S04]  /*1f9a0*/  @!P2 STG.E.U8 desc[UR38][R22.64+0xc8], R13 ;  /* 0x0000c80d1600a986 */ /* 0x0003e8000c101126 */
[----:B------:R-:W-:Y:S01]  /*1f9b0*/  @!P5 STG.E.U8 desc[UR38][R104.64+0xc9], R111 ;  /* 0x0000c96f6800d986 */ /* 0x000fe2000c101126 */
[----:B------:R-:W-:-:S04]  /*1f9c0*/  ISETP.GE.AND P5, PT, R12, 0x101, PT ;  /* 0x000001010c00780c */ /* 0x000fc80003fa6270 */
[C---:B------:R-:W-:Y:S02]  /*1f9d0*/  ISETP.LT.OR P2, PT, R0.reuse, 0xc1, !P5 ;  /* 0x000000c10000780c */ /* 0x040fe40006f41670 */
[----:B------:R-:W-:-:S11]  /*1f9e0*/  ISETP.LT.OR P4, PT, R0, 0xd1, !P1 ;  /* 0x000000d10000780c */ /* 0x000fd60004f81670 */
[----:B0-----:R-:W-:-:S05]  /*1f9f0*/  @!P2 IMAD R113, R96, R17, RZ ;  /* 0x000000116071a224 */ /* 0x001fca00078e02ff */
[----:B------:R-:W-:Y:S01]  /*1fa00*/  @!P2 STG.E.U8 desc[UR38][R2.64+0xc0], R113 ;  /* 0x0000c0710200a986 */ /* 0x000fe2000c101126 */
        /* <DEDUP_REMOVED lines=14> */
[----:B------:R1:W-:Y:S04]  /*1faf0*/  @!P2 STG.E.U8 desc[UR38][R14.64+0xc0], R13 ;  /* 0x0000c00d0e00a986 */ /* 0x0003e8000c101126 */
        /* <DEDUP_REMOVED lines=13> */
[----:B-1----:R-:W-:-:S12]  /*1fbd0*/  @!P2 IMAD R13, R102, R17, RZ ;  /* 0x00000011660da224 */ /* 0x002fd800078e02ff */
[----:B------:R-:W-:-:S04]  /*1fbe0*/  @!P5 IADD3 R14, P6, R2, UR37, RZ ;  /* 0x00000025020edc10 */ /* 0x000fc8000ffde0ff */
[----:B------:R-:W-:Y:S02]  /*1fbf0*/  @!P5 IADD3.X R15, R3, UR36, RZ, P6, !PT ;  /* 0x00000024030fdc10 */ /* 0x000fe4000b7fe4ff */
[----:B------:R-:W-:Y:S01]  /*1fc00*/  ISETP.GE.AND P6, PT, R12, 0x181, PT ;  /* 0x000001810c00780c */ /* 0x000fe20003fc6270 */
[----:B------:R-:W-:Y:S03]  /*1fc10*/  @!P2 STG.E.U8 desc[UR38][R22.64+0xc8], R13 ;  /* 0x0000c80d1600a986 */ /* 0x000fe6000c101126 */
[----:B------:R-:W-:Y:S01]  /*1fc20*/  ISETP.LT.OR P2, PT, R0, 0xc1, !P6 ;  /* 0x000000c10000780c */ /* 0x000fe20007741670 */
[----:B------:R-:W-:-:S05]  /*1fc30*/  @!P5 IMAD R103, R103, R17, RZ ;  /* 0x000000116767d224 */ /* 0x000fca00078e02ff */
[----:B------:R1:W-:Y:S07]  /*1fc40*/  @!P5 STG.E.U8 desc[UR38][R14.64+0xc9], R103 ;  /* 0x0000c9670e00d986 */ /* 0x0003ee000c101126 */
[----:B--2---:R-:W-:-:S05]  /*1fc50*/  @!P2 IMAD R21, R88, R17, RZ ;  /* 0x000000115815a224 */ /* 0x004fca00078e02ff */
[----:B------:R2:W-:Y:S01]  /*1fc60*/  @!P2 STG.E.U8 desc[UR38][R8.64+0xc0], R21 ;  /* 0x0000c0150800a986 */ /* 0x0005e2000c101126 */
[----:B------:R-:W-:-:S13]  /*1fc70*/  ISETP.LT.OR P2, PT, R0, 0xc2, !P6 ;  /* 0x000000c20000780c */ /* 0x000fda0007741670 */
[----:B------:R-:W-:-:S05]  /*1fc80*/  @!P2 IMAD R89, R89, R17, RZ ;  /* 0x000000115959a224 */ /* 0x000fca00078e02ff */
[----:B------:R3:W-:Y:S01]  /*1fc90*/  @!P2 STG.E.U8 desc[UR38][R8.64+0xc1], R89 ;  /* 0x0000c1590800a986 */ /* 0x0007e2000c101126 */
[----:B------:R-:W-:Y:S02]  /*1fca0*/  IADD3 R88, P2, R2, UR6, RZ ;  /* 0x0000000602587c10 */ /* 0x000fe4000ff5e0ff */
[----:B------:R-:W-:Y:S02]  /*1fcb0*/  ISETP.GE.AND P6, PT, R12, 0x189, PT ;  /* 0x000001890c00780c */ /* 0x000fe40003fc6270 */
[----:B------:R-:W-:Y:S02]  /*1fcc0*/  IADD3.X R96, R3, UR5, RZ, P2, !PT ;  /* 0x0000000503607c10 */ /* 0x000fe400097fe4ff */
[----:B0-----:R-:W-:-:S04]  /*1fcd0*/  IADD3 R97, P2, R2, UR6, RZ ;  /* 0x0000000602617c10 */ /* 0x001fc8000ff5e0ff */
[----:B------:R-:W-:Y:S02]  /*1fce0*/  IADD3.X R98, R3, UR5, RZ, P2, !PT ;  /* 0x0000000503627c10 */ /* 0x000fe400097fe4ff */
[----:B------:R-:W-:-:S13]  /*1fcf0*/  ISETP.LT.OR P2, PT, R0, 0xc1, !P6 ;  /* 0x000000c10000780c */ /* 0x000fda0007741670 */
[----:B-1----:R-:W-:-:S04]  /*1fd00*/  @!P2 IADD3 R14, P5, R88, UR37, RZ ;  /* 0x00000025580eac10 */ /* 0x002fc8000ffbe0ff */
[----:B------:R-:W-:Y:S02]  /*1fd10*/  @!P2 IADD3.X R15, R96, UR36, RZ, P5, !PT ;  /* 0x00000024600fac10 */ /* 0x000fe4000affe4ff */
[----:B------:R-:W-:Y:S01]  /*1fd20*/  ISETP.LT.OR P5, PT, R0, 0xc2, !P6 ;  /* 0x000000c20000780c */ /* 0x000fe200077a1670 */
[----:B------:R-:W-:-:S12]  /*1fd30*/  @!P2 IMAD R13, R90, R17, RZ ;  /* 0x000000115a0da224 */ /* 0x000fd800078e02ff */
[----:B------:R-:W-:Y:S01]  /*1fd40*/  @!P5 IADD3 R20, P6, R97, UR37, RZ ;  /* 0x000000256114dc10 */ /* 0x000fe2000ffde0ff */
[----:B------:R-:W-:-:S03]  /*1fd50*/  @!P5 IMAD R91, R91, R17, RZ ;  /* 0x000000115b5bd224 */ /* 0x000fc600078e02ff */
[----:B--2---:R-:W-:Y:S01]  /*1fd60*/  @!P5 IADD3.X R21, R98, UR36, RZ, P6, !PT ;  /* 0x000000246215dc10 */ /* 0x004fe2000b7fe4ff */
        /* <DEDUP_REMOVED lines=86> */
[----:B------:R-:W-:Y:S01]  /*202d0*/  @!P2 STG.E.U8 desc[UR38][R2.64+0xd1], R65 ;  /* 0x0000d1410200a986 */ /* 0x000fe2000c101126 */
        /* <DEDUP_REMOVED lines=30> */
[----:B0-----:R-:W-:-:S05]  /*204c0*/  @!P2 IMAD R13, R56, R17, RZ ;  /* 0x00000011380da224 */ /* 0x001fca00078e02ff */
[----:B------:R0:W-:Y:S01]  /*204d0*/  @!P2 STG.E.U8 desc[UR38][R8.64+0xd0], R13 ;  /* 0x0000d00d0800a986 */ /* 0x0001e2000c101126 */
[----:B------:R-:W-:-:S13]  /*204e0*/  ISETP.LT.OR P2, PT, R0, 0xd2, !P6 ;  /* 0x000000d20000780c */ /* 0x000fda0007741670 */
[----:B------:R-:W-:-:S05]  /*204f0*/  @!P2 IMAD R57, R57, R17, RZ ;  /* 0x000000113939a224 */ /* 0x000fca00078e02ff */
[----:B------:R2:W-:Y:S01]  /*20500*/  @!P2 STG.E.U8 desc[UR38][R8.64+0xd1], R57 ;  /* 0x0000d1390800a986 */ /* 0x0005e2000c101126 */
[----:B------:R-:W-:Y:S02]  /*20510*/  IADD3 R56, P2, R2, UR6, RZ ;  /* 0x0000000602387c10 */ /* 0x000fe4000ff5e0ff */
[----:B------:R-:W-:Y:S02]  /*20520*/  ISETP.GE.AND P6, PT, R12, 0x189, PT ;  /* 0x000001890c00780c */ /* 0x000fe40003fc6270 */
[----:B------:R-:W-:Y:S02]  /*20530*/  IADD3.X R64, R3, UR5, RZ, P2, !PT ;  /* 0x0000000503407c10 */ /* 0x000fe400097fe4ff */
[----:B------:R-:W-:-:S04]  /*20540*/  IADD3 R65, P2, R2, UR6, RZ ;  /* 0x0000000602417c10 */ /* 0x000fc8000ff5e0ff */
[----:B------:R-:W-:Y:S02]  /*20550*/  IADD3.X R66, R3, UR5, RZ, P2, !PT ;  /* 0x0000000503427c10 */ /* 0x000fe400097fe4ff */
[----:B------:R-:W-:-:S13]  /*20560*/  ISETP.LT.OR P2, PT, R0, 0xd1, !P6 ;  /* 0x000000d10000780c */ /* 0x000fda0007741670 */
[----:B-1----:R-:W-:-:S04]  /*20570*/  @!P2 IADD3 R14, P5, R56, UR37, RZ ;  /* 0x00000025380eac10 */ /* 0x002fc8000ffbe0ff */
        /* <DEDUP_REMOVED lines=39> */
[C---:B------:R-:W-:Y:S02]  /*207f0*/  ISETP.LT.OR P2, PT, R0.reuse, 0xe9, !P4 ;  /* 0x000000e90000780c */ /* 0x040fe40006741670 */
[----:B------:R-:W-:-:S11]  /*20800*/  ISETP.LT.OR P4, PT, R0, 0xea, !P4 ;  /* 0x000000ea0000780c */ /* 0x000fd60006781670 */
[----:B0-----:R-:W-:-:S05]  /*20810*/  @!P2 IMAD R13, R52, R17, RZ ;  /* 0x00000011340da224 */ /* 0x001fca00078e02ff */
[----:B------:R-:W-:Y:S01]  /*20820*/  @!P2 STG.E.U8 desc[UR38][R6.64+0xe8], R13 ;  /* 0x0000e80d0600a986 */ /* 0x000fe2000c101126 */
[C---:B------:R-:W-:Y:S01]  /*20830*/  ISETP.LT.OR P2, PT, R0.reuse, 0xe9, !P3 ;  /* 0x000000e90000780c */ /* 0x040fe20005f41670 */
[----:B------:R-:W-:Y:S01]  /*20840*/  @!P4 IMAD R53, R53, R17, RZ ;  /* 0x000000113535c224 */ /* 0x000fe200078e02ff */
[----:B------:R-:W-:-:S04]  /*20850*/  ISETP.LT.OR P3, PT, R0, 0xea, !P3 ;  /* 0x000000ea0000780c */ /* 0x000fc80005f61670 */
[----:B------:R0:W-:Y:S07]  /*20860*/  @!P4 STG.E.U8 desc[UR38][R6.64+0xe9], R53 ;  /* 0x0000e9350600c986 */ /* 0x0001ee000c101126 */
[----:B-1----:R-:W-:-:S05]  /*20870*/  @!P2 IMAD R21, R54, R17, RZ ;  /* 0x000000113615a224 */ /* 0x002fca00078e02ff */
[----:B------:R-:W-:Y:S01]  /*20880*/  @!P2 STG.E.U8 desc[UR38][R10.64+0xe8], R21 ;  /* 0x0000e8150a00a986 */ /* 0x000fe2000c101126 */
[----:B------:R-:W-:Y:S01]  /*20890*/  ISETP.LT.OR P2, PT, R0, 0xe2, !P1 ;  /* 0x000000e20000780c */ /* 0x000fe20004f41670 */
[----:B------:R-:W-:-:S05]  /*208a0*/  @!P3 IMAD R55, R55, R17, RZ ;  /* 0x000000113737b224 */ /* 0x000fca00078e02ff */
[----:B------:R1:W-:Y:S07]  /*208b0*/  @!P3 STG.E.U8 desc[UR38][R10.64+0xe9], R55 ;  /* 0x0000e9370a00b986 */ /* 0x0003ee000c101126 */
[----:B------:R-:W-:-:S04]  /*208c0*/  @!P2 IADD3 R14, P3, R4, UR37, RZ ;  /* 0x00000025040eac10 */ /* 0x000fc8000ff7e0ff */
[----:B------:R-:W-:Y:S02]  /*208d0*/  @!P2 IADD3.X R15, R5, UR36, RZ, P3, !PT ;  /* 0x00000024050fac10 */ /* 0x000fe40009ffe4ff */
[C---:B------:R-:W-:Y:S02]  /*208e0*/  ISETP.LT.OR P3, PT, R0.reuse, 0xe1, !P0 ;  /* 0x000000e10000780c */ /* 0x040fe40004761670 */
[----:B------:R-:W-:-:S11]  /*208f0*/  ISETP.LT.OR P6, PT, R0, 0xe1, !P1 ;  /* 0x000000e10000780c */ /* 0x000fd60004fc1670 */
[----:B0-----:R-:W-:-:S05]  /*20900*/  @!P3 IMAD R7, R40, R17, RZ ;  /* 0x000000112807b224 */ /* 0x001fca00078e02ff */
[----:B------:R-:W-:Y:S01]  /*20910*/  @!P3 STG.E.U8 desc[UR38][R4.64+0xe0], R7 ;  /* 0x0000e0070400b986 */ /* 0x000fe2000c101126 */
[----:B------:R-:W-:Y:S01]  /*20920*/  ISETP.LT.OR P3, PT, R0, 0xe2, !P0 ;  /* 0x000000e20000780c */ /* 0x000fe20004761670 */
[-C--:B-1----:R-:W-:Y:S02]  /*20930*/  @!P6 IMAD R11, R42, R17.reuse, RZ ;  /* 0x000000112a0be224 */ /* 0x082fe400078e02ff */
[----:B------:R-:W-:-:S10]  /*20940*/  @!P2 IMAD R43, R43, R17, RZ ;  /* 0x000000112b2ba224 */ /* 0x000fd400078e02ff */
[----:B------:R-:W-:-:S05]  /*20950*/  @!P3 IMAD R41, R41, R17, RZ ;  /* 0x000000112929b224 */ /* 0x000fca00078e02ff */
[----:B------:R-:W-:Y:S04]  /*20960*/  @!P3 STG.E.U8 desc[UR38][R4.64+0xe1], R41 ;  /* 0x0000e1290400b986 */ /* 0x000fe8000c101126 */
[----:B------:R-:W-:Y:S04]  /*20970*/  @!P6 STG.E.U8 desc[UR38][R72.64+0xe0], R11 ;  /* 0x0000e00b4800e986 */ /* 0x000fe8000c101126 */
[----:B------:R0:W-:Y:S01]  /*20980*/  @!P2 STG.E.U8 desc[UR38][R14.64+0xe1], R43 ;  /* 0x0000e12b0e00a986 */ /* 0x0001e2000c101126 */
[C---:B------:R-:W-:Y:S02]  /*20990*/  ISETP.LT.OR P2, PT, R0.reuse, 0xe9, !P0 ;  /* 0x000000e90000780c */ /* 0x040fe40004741670 */
[----:B------:R-:W-:-:S11]  /*209a0*/  ISETP.LT.OR P0, PT, R0, 0xea, !P0 ;  /* 0x000000ea0000780c */ /* 0x000fd60004701670 */
[----:B------:R-:W-:-:S05]  /*209b0*/  @!P2 IMAD R13, R44, R17, RZ ;  /* 0x000000112c0da224 */ /* 0x000fca00078e02ff */
[----:B------:R1:W-:Y:S01]  /*209c0*/  @!P2 STG.E.U8 desc[UR38][R4.64+0xe8], R13 ;  /* 0x0000e80d0400a986 */ /* 0x0003e2000c101126 */
[C---:B------:R-:W-:Y:S01]  /*209d0*/  ISETP.LT.OR P2, PT, R0.reuse, 0xe9, !P1 ;  /* 0x000000e90000780c */ /* 0x040fe20004f41670 */
[----:B------:R-:W-:Y:S01]  /*209e0*/  @!P0 IMAD R45, R45, R17, RZ ;  /* 0x000000112d2d8224 */ /* 0x000fe200078e02ff */
[----:B------:R-:W-:-:S04]  /*209f0*/  ISETP.LT.OR P1, PT, R0, 0xea, !P1 ;  /* 0x000000ea0000780c */ /* 0x000fc80004f21670 */
[----:B------:R2:W-:Y:S01]  /*20a00*/  @!P0 STG.E.U8 desc[UR38][R4.64+0xe9], R45 ;  /* 0x0000e92d04008986 */ /* 0x0005e2000c101126 */
[----:B------:R-:W-:-:S06]  /*20a10*/  ISETP.GE.AND P5, PT, R12, 0x101, PT ;  /* 0x000001010c00780c */ /* 0x000fcc0003fa6270 */
[----:B------:R-:W-:Y:S01]  /*20a20*/  @!P2 IADD3 R6, P0, R4, UR37, RZ ;  /* 0x000000250406ac10 */ /* 0x000fe2000ff1e0ff */
[----:B0-----:R-:W-:-:S03]  /*20a30*/  @!P2 IMAD R15, R46, R17, RZ ;  /* 0x000000112e0fa224 */ /* 0x001fc600078e02ff */
[----:B------:R-:W-:Y:S02]  /*20a40*/  @!P2 IADD3.X R7, R5, UR36, RZ, P0, !PT ;  /* 0x000000240507ac10 */ /* 0x000fe400087fe4ff */
[----:B------:R-:W-:-:S03]  /*20a50*/  @!P1 IADD3 R10, P0, R4, UR37, RZ ;  /* 0x00000025040a9c10 */ /* 0x000fc6000ff1e0ff */
[----:B------:R0:W-:Y:S01]  /*20a60*/  @!P2 STG.E.U8 desc[UR38][R6.64+0xe8], R15 ;  /* 0x0000e80f0600a986 */ /* 0x0001e2000c101126 */
[C---:B------:R-:W-:Y:S01]  /*20a70*/  ISETP.LT.OR P2, PT, R0.reuse, 0xe1, !P5 ;  /* 0x000000e10000780c */ /* 0x040fe20006f41670 */
[----:B------:R-:W-:Y:S01]  /*20a80*/  @!P1 IMAD R47, R47, R17, RZ ;  /* 0x000000112f2f9224 */ /* 0x000fe200078e02ff */
[----:B------:R-:W-:Y:S02]  /*20a90*/  @!P1 IADD3.X R11, R5, UR36, RZ, P0, !PT ;  /* 0x00000024050b9c10 */ /* 0x000fe400087fe4ff */
[----:B------:R-:W-:Y:S02]  /*20aa0*/  ISETP.LT.OR P0, PT, R0, 0xe2, !P5 ;  /* 0x000000e20000780c */ /* 0x000fe40006f01670 */
[----:B------:R-:W-:Y:S01]  /*20ab0*/  ISETP.GE.AND P6, PT, R12, 0x109, PT ;  /* 0x000001090c00780c */ /* 0x000fe20003fc6270 */
[----:B------:R-:W-:Y:S03]  /*20ac0*/  @!P1 STG.E.U8 desc[UR38][R10.64+0xe9], R47 ;  /* 0x0000e92f0a009986 */ /* 0x000fe6000c101126 */
[----:B------:R-:W-:-:S03]  /*20ad0*/  ISETP.LT.OR P1, PT, R0, 0xe1, !P6 ;  /* 0x000000e10000780c */ /* 0x000fc60007721670 */
[----:B-1----:R-:W-:-:S04]  /*20ae0*/  @!P2 IMAD R13, R32, R17, RZ ;  /* 0x00000011200da224 */ /* 0x002fc800078e02ff */
[----:B------:R-:W-:Y:S01]  /*20af0*/  @!P0 IMAD R33, R33, R17, RZ ;  /* 0x0000001121218224 */ /* 0x000fe200078e02ff */
[----:B------:R1:W-:Y:S01]  /*20b00*/  @!P2 STG.E.U8 desc[UR38][R2.64+0xe0], R13 ;  /* 0x0000e00d0200a986 */ /* 0x0003e2000c101126 */
[----:B------:R-:W-:-:S03]  /*20b10*/  ISETP.LT.OR P2, PT, R0, 0xe2, !P6 ;  /* 0x000000e20000780c */ /* 0x000fc60007741670 */
[----:B------:R-:W-:Y:S01]  /*20b20*/  @!P0 STG.E.U8 desc[UR38][R2.64+0xe1], R33 ;  /* 0x0000e12102008986 */ /* 0x000fe2000c101126 */
[----:B--2---:R-:W-:Y:S01]  /*20b30*/  @!P1 IADD3 R4, P0, R2, UR37, RZ ;  /* 0x0000002502049c10 */ /* 0x004fe2000ff1e0ff */
[----:B0-----:R-:W-:-:S03]  /*20b40*/  @!P1 IMAD R15, R34, R17, RZ ;  /* 0x00000011220f9224 */ /* 0x001fc600078e02ff */
[----:B------:R-:W-:Y:S02]  /*20b50*/  @!P1 IADD3.X R5, R3, UR36, RZ, P0, !PT ;  /* 0x0000002403059c10 */ /* 0x000fe400087fe4ff */
[----:B------:R-:W-:-:S03]  /*20b60*/  ISETP.LT.OR P0, PT, R0, 0xe9, !P5 ;  /* 0x000000e90000780c */ /* 0x000fc60006f01670 */
[----:B------:R0:W-:Y:S01]  /*20b70*/  @!P1 STG.E.U8 desc[UR38][R4.64+0xe0], R15 ;  /* 0x0000e00f04009986 */ /* 0x0001e2000c101126 */
[----:B------:R-:W-:Y:S02]  /*20b80*/  @!P2 IADD3 R6, P1, R2, UR37, RZ ;  /* 0x000000250206ac10 */ /* 0x000fe4000ff3e0ff */
[C---:B------:R-:W-:Y:S02]  /*20b90*/  ISETP.LT.OR P3, PT, R0.reuse, 0xea, !P5 ;  /* 0x000000ea0000780c */ /* 0x040fe40006f61670 */
[----:B------:R-:W-:Y:S02]  /*20ba0*/  @!P2 IADD3.X R7, R3, UR36, RZ, P1, !PT ;  /* 0x000000240307ac10 */ /* 0x000fe40008ffe4ff */
[C---:B------:R-:W-:Y:S01]  /*20bb0*/  ISETP.LT.OR P1, PT, R0.reuse, 0xe9, !P6 ;  /* 0x000000e90000780c */ /* 0x040fe20007721670 */
[-C--:B------:R-:W-:Y:S01]  /*20bc0*/  @!P2 IMAD R35, R35, R17.reuse, RZ ;  /* 0x000000112323a224 */ /* 0x080fe200078e02ff */
[----:B------:R-:W-:Y:S01]  /*20bd0*/  ISETP.LT.OR P4, PT, R0, 0xea, !P6 ;  /* 0x000000ea0000780c */ /* 0x000fe20007781670 */
[----:B-1----:R-:W-:Y:S01]  /*20be0*/  @!P0 IMAD R13, R36, R17, RZ ;  /* 0x00000011240d8224 */ /* 0x002fe200078e02ff */
[----:B------:R-:W-:-:S02]  /*20bf0*/  ISETP.GE.AND P5, PT, R12, 0x181, PT ;  /* 0x000001810c00780c */ /* 0x000fc40003fa6270 */
[----:B------:R1:W-:Y:S03]  /*20c00*/  @!P2 STG.E.U8 desc[UR38][R6.64+0xe1], R35 ;  /* 0x0000e1230600a986 */ /* 0x0003e6000c101126 */
[-C--:B------:R-:W-:Y:S01]  /*20c10*/  @!P3 IMAD R37, R37, R17.reuse, RZ ;  /* 0x000000112525b224 */ /* 0x080fe200078e02ff */
[----:B------:R-:W-:Y:S01]  /*20c20*/  @!P0 STG.E.U8 desc[UR38][R2.64+0xe8], R13 ;  /* 0x0000e80d02008986 */ /* 0x000fe2000c101126 */
[----:B------:R-:W-:Y:S02]  /*20c30*/  ISETP.LT.OR P0, PT, R0, 0xe1, !P5 ;  /* 0x000000e10000780c */ /* 0x000fe40006f01670 */
[----:B0-----:R-:W-:Y:S01]  /*20c40*/  @!P1 IADD3 R4, P2, R2, UR37, RZ ;  /* 0x0000002502049c10 */ /* 0x001fe2000ff5e0ff */
[----:B------:R-:W-:Y:S01]  /*20c50*/  @!P3 STG.E.U8 desc[UR38][R2.64+0xe9], R37 ;  /* 0x0000e9250200b986 */ /* 0x000fe2000c101126 */
[----:B------:R-:W-:Y:S01]  /*20c60*/  ISETP.LT.OR P3, PT, R0, 0xe2, !P5 ;  /* 0x000000e20000780c */ /* 0x000fe20006f61670 */
[----:B------:R-:W-:Y:S01]  /*20c70*/  @!P1 IMAD R15, R38, R17, RZ ;  /* 0x00000011260f9224 */ /* 0x000fe200078e02ff */
[----:B------:R-:W-:-:S02]  /*20c80*/  @!P1 IADD3.X R5, R3, UR36, RZ, P2, !PT ;  /* 0x0000002403059c10 */ /* 0x000fc400097fe4ff */
[----:B------:R-:W-:Y:S02]  /*20c90*/  ISETP.GE.AND P6, PT, R12, 0x189, PT ;  /* 0x000001890c00780c */ /* 0x000fe40003fc6270 */
[----:B------:R-:W-:Y:S01]  /*20ca0*/  @!P4 IADD3 R10, P2, R2, UR37, RZ ;  /* 0x00000025020acc10 */ /* 0x000fe2000ff5e0ff */
[----:B------:R0:W-:Y:S01]  /*20cb0*/  @!P1 STG.E.U8 desc[UR38][R4.64+0xe8], R15 ;  /* 0x0000e80f04009986 */ /* 0x0001e2000c101126 */
[----:B------:R-:W-:Y:S01]  /*20cc0*/  ISETP.LT.OR P1, PT, R0, 0xe1, !P6 ;  /* 0x000000e10000780c */ /* 0x000fe20007721670 */
[-C--:B------:R-:W-:Y:S01]  /*20cd0*/  @!P4 IMAD R39, R39, R17.reuse, RZ ;  /* 0x000000112727c224 */ /* 0x080fe200078e02ff */
[----:B------:R-:W-:Y:S01]  /*20ce0*/  @!P4 IADD3.X R11, R3, UR36, RZ, P2, !PT ;  /* 0x00000024030bcc10 */ /* 0x000fe200097fe4ff */
[-C--:B-1----:R-:W-:Y:S02]  /*20cf0*/  @!P0 IMAD R7, R24, R17.reuse, RZ ;  /* 0x0000001118078224 */ /* 0x082fe400078e02ff */
[----:B------:R-:W-:Y:S02]  /*20d00*/  @!P3 IMAD R25, R25, R17, RZ ;  /* 0x000000111919b224 */ /* 0x000fe400078e02ff */
[----:B------:R1:W-:Y:S01]  /*20d10*/  @!P4 STG.E.U8 desc[UR38][R10.64+0xe9], R39 ;  /* 0x0000e9270a00c986 */ /* 0x0003e2000c101126 */
[----:B------:R-:W-:-:S03]  /*20d20*/  ISETP.LT.OR P4, PT, R0, 0xe2, !P6 ;  /* 0x000000e20000780c */ /* 0x000fc60007781670 */
[----:B------:R2:W-:Y:S01]  /*20d30*/  @!P0 STG.E.U8 desc[UR38][R8.64+0xe0], R7 ;  /* 0x0000e00708008986 */ /* 0x0005e2000c101126 */
[----:B------:R-:W-:-:S03]  /*20d40*/  IADD3 R6, P0, R2, UR6, RZ ;  /* 0x0000000602067c10 */ /* 0x000fc6000ff1e0ff */
[----:B------:R3:W-:Y:S01]  /*20d50*/  @!P3 STG.E.U8 desc[UR38][R8.64+0xe1], R25 ;  /* 0x0000e1190800b986 */ /* 0x0007e2000c101126 */
[----:B------:R-:W-:Y:S02]  /*20d60*/  IADD3.X R12, R3, UR5, RZ, P0, !PT ;  /* 0x00000005030c7c10 */ /* 0x000fe400087fe4ff */
[----:B------:R-:W-:Y:S02]  /*20d70*/  ISETP.LT.OR P3, PT, R0, 0xe9, !P5 ;  /* 0x000000e90000780c */ /* 0x000fe40006f61670 */
[----:B0-----:R-:W-:Y:S02]  /*20d80*/  @!P1 IADD3 R4, P2, R6, UR37, RZ ;  /* 0x0000002506049c10 */ /* 0x001fe4000ff5e0ff */
[C---:B------:R-:W-:Y:S02]  /*20d90*/  ISETP.LT.OR P0, PT, R0.reuse, 0xea, !P5 ;  /* 0x000000ea0000780c */ /* 0x040fe40006f01670 */
[C---:B------:R-:W-:Y:S02]  /*20da0*/  ISETP.LT.OR P5, PT, R0.reuse, 0xe9, !P6 ;  /* 0x000000e90000780c */ /* 0x040fe400077a1670 */
[----:B------:R-:W-:Y:S01]  /*20db0*/  ISETP.LT.OR P6, PT, R0, 0xea, !P6 ;  /* 0x000000ea0000780c */ /* 0x000fe200077c1670 */
[----:B------:R-:W-:Y:S01]  /*20dc0*/  @!P1 IMAD R13, R26, R17, RZ ;  /* 0x000000111a0d9224 */ /* 0x000fe200078e02ff */
[----:B------:R-:W-:-:S02]  /*20dd0*/  @!P1 IADD3.X R5, R12, UR36, RZ, P2, !PT ;  /* 0x000000240c059c10 */ /* 0x000fc400097fe4ff */
[----:B-1----:R-:W-:-:S03]  /*20de0*/  IADD3 R10, P2, R2, UR6, RZ ;  /* 0x00000006020a7c10 */ /* 0x002fc6000ff5e0ff */
[----:B------:R3:W-:Y:S01]  /*20df0*/  @!P1 STG.E.U8 desc[UR38][R4.64+0xe0], R13 ;  /* 0x0000e00d04009986 */ /* 0x0007e2000c101126 */
[----:B------:R-:W-:Y:S02]  /*20e00*/  @!P4 IADD3 R2, P1, R10, UR37, RZ ;  /* 0x000000250a02cc10 */ /* 0x000fe4000ff3e0ff */
[----:B------:R-:W-:Y:S02]  /*20e10*/  IADD3.X R0, R3, UR5, RZ, P2, !PT ;  /* 0x0000000503007c10 */ /* 0x000fe400097fe4ff */
[----:B------:R-:W-:Y:S02]  /*20e20*/  @!P5 IADD3 R6, P2, R6, UR37, RZ ;  /* 0x000000250606dc10 */ /* 0x000fe4000ff5e0ff */
[----:B------:R-:W-:Y:S01]  /*20e30*/  @!P4 IADD3.X R3, R0, UR36, RZ, P1, !PT ;  /* 0x000000240003cc10 */ /* 0x000fe20008ffe4ff */
[-C--:B------:R-:W-:Y:S01]  /*20e40*/  @!P4 IMAD R27, R27, R17.reuse, RZ ;  /* 0x000000111b1bc224 */ /* 0x080fe200078e02ff */
[----:B------:R-:W-:Y:S01]  /*20e50*/  @!P6 IADD3 R10, P1, R10, UR37, RZ ;  /* 0x000000250a0aec10 */ /* 0x000fe2000ff3e0ff */
[-C--:B------:R-:W-:Y:S01]  /*20e60*/  @!P3 IMAD R15, R28, R17.reuse, RZ ;  /* 0x000000111c0fb224 */ /* 0x080fe200078e02ff */
[----:B--2---:R-:W-:Y:S01]  /*20e70*/  @!P5 IADD3.X R7, R12, UR36, RZ, P2, !PT ;  /* 0x000000240c07dc10 */ /* 0x004fe200097fe4ff */
[-C--:B------:R-:W-:Y:S01]  /*20e80*/  @!P0 IMAD R29, R29, R17.reuse, RZ ;  /* 0x000000111d1d8224 */ /* 0x080fe200078e02ff */
[----:B------:R-:W-:Y:S01]  /*20e90*/  @!P6 IADD3.X R11, R0, UR36, RZ, P1, !PT ;  /* 0x00000024000bec10 */ /* 0x000fe20008ffe4ff */
[----:B------:R-:W-:-:S02]  /*20ea0*/  @!P5 IMAD R21, R30, R17, RZ ;  /* 0x000000111e15d224 */ /* 0x000fc400078e02ff */
[----:B------:R-:W-:Y:S01]  /*20eb0*/  @!P6 IMAD R31, R31, R17, RZ ;  /* 0x000000111f1fe224 */ /* 0x000fe200078e02ff */
[----:B------:R3:W-:Y:S04]  /*20ec0*/  @!P4 STG.E.U8 desc[UR38][R2.64+0xe1], R27 ;  /* 0x0000e11b0200c986 */ /* 0x0007e8000c101126 */
[----:B------:R3:W-:Y:S04]  /*20ed0*/  @!P3 STG.E.U8 desc[UR38][R8.64+0xe8], R15 ;  /* 0x0000e80f0800b986 */ /* 0x0007e8000c101126 */
[----:B------:R3:W-:Y:S04]  /*20ee0*/  @!P0 STG.E.U8 desc[UR38][R8.64+0xe9], R29 ;  /* 0x0000e91d08008986 */ /* 0x0007e8000c101126 */
[----:B------:R3:W-:Y:S04]  /*20ef0*/  @!P5 STG.E.U8 desc[UR38][R6.64+0xe8], R21 ;  /* 0x0000e8150600d986 */ /* 0x0007e8000c101126 */
[----:B------:R3:W-:Y:S02]  /*20f00*/  @!P6 STG.E.U8 desc[UR38][R10.64+0xe9], R31 ;  /* 0x0000e91f0a00e986 */ /* 0x0007e4000c101126 */
.L_x_79:
[----:B------:R-:W-:Y:S05]  /*20f10*/  BSYNC B0 ;  /* 0x0000000000007941 */ /* 0x000fea0003800000 */
.L_x_29:
[----:B0--3--:R-:W2:Y:S04]  /*20f20*/  LDL.LU R3, [R1+0x454] ;  /* 0x0004540001037983 */ /* 0x009ea80000300800 */
[----:B------:R-:W2:Y:S01]  /*20f30*/  LDL.LU R2, [R1+0x458] ;  /* 0x0004580001027983 */ /* 0x000ea20000300800 */
[----:B------:R-:W-:Y:S01]  /*20f40*/  ULDC UR4, c[0x0][0xc] ;  /* 0x0000030000047ab9 */ /* 0x000fe20000000800 */
[----:B------:R-:W-:Y:S01]  /*20f50*/  ULDC UR5, c[0x0][0x10] ;  /* 0x0000040000057ab9 */ /* 0x000fe20000000800 */
[----:B------:R-:W2:Y:S01]  /*20f60*/  LDC R5, c[0x0][0x14] ;  /* 0x00000500ff057b82 */ /* 0x000ea20000000800 */
[----:B------:R-:W-:Y:S01]  /*20f70*/  UIMAD.WIDE.U32 UR4, UR4, UR5, URZ ;  /* 0x00000005040472a5 */ /* 0x000fe2000f8e003f */
[----:B------:R-:W-:-:S05]  /*20f80*/  PRMT R0, RZ, 0x7610, R0 ;  /* 0x00007610ff007816 */ /* 0x000fca0000000000 */
[----:B--2---:R-:W-:-:S04]  /*20f90*/  IMAD.WIDE.U32 R2, R5, UR4, R2 ;  /* 0x0000000405027c25 */ /* 0x004fc8000f8e0002 */
[----:B------:R-:W-:Y:S01]  /*20fa0*/  IMAD R5, R5, UR5, RZ ;  /* 0x0000000505057c24 */ /* 0x000fe2000f8e02ff */
[----:B------:R-:W-:Y:S01]  /*20fb0*/  ULDC.64 UR4, c[0x0][0x650] ;  /* 0x0001940000047ab9 */ /* 0x000fe20000000a00 */
[----:B------:R-:W-:Y:S01]  /*20fc0*/  IMAD.MOV.U32 R6, RZ, RZ, R2 ;  /* 0x000000ffff067224 */ /* 0x000fe200078e0002 */
[----:B------:R-:W-:Y:S01]  /*20fd0*/  ISETP.GE.U32.AND P0, PT, R2, UR4, PT ;  /* 0x0000000402007c0c */ /* 0x000fe2000bf06070 */
[----:B------:R-:W-:Y:S01]  /*20fe0*/  IMAD.IADD R4, R3, 0x1, R5 ;  /* 0x0000000103047824 */ /* 0x000fe200078e0205 */
[----:B------:R-:W-:Y:S02]  /*20ff0*/  UMOV UR4, 0xffffffff ;  /* 0xffffffff00047882 */ /* 0x000fe40000000000 */
[----:B------:R-:W-:Y:S02]  /*21000*/  IMAD.U32 R2, RZ, RZ, UR4 ;  /* 0x00000004ff027e24 */ /* 0x000fe4000f8e00ff */
[----:B------:R0:W-:Y:S01]  /*21010*/  STL [R1+0x454], R4 ;  /* 0x0004540401007387 */ /* 0x0001e20000100800 */
[----:B------:R-:W-:Y:S01]  /*21020*/  ISETP.GE.U32.AND.EX P0, PT, R4, UR5, PT, P0 ;  /* 0x0000000504007c0c */ /* 0x000fe2000bf06100 */
[----:B------:R-:W-:-:S02]  /*21030*/  UMOV UR5, 0xffffffff ;  /* 0xffffffff00057882 */ /* 0x000fc40000000000 */
[----:B------:R0:W-:Y:S01]  /*21040*/  STL [R1+0x458], R6 ;  /* 0x0004580601007387 */ /* 0x0001e20000100800 */
[----:B------:R-:W-:-:S03]  /*21050*/  IMAD.U32 R22, RZ, RZ, UR5 ;  /* 0x00000005ff167e24 */ /* 0x000fc6000f8e00ff */
[----:B------:R0:W-:Y:S06]  /*21060*/  STL [R1+0x468], R2 ;  /* 0x0004680201007387 */ /* 0x0001ec0000100800 */
[----:B------:R-:W-:Y:S05]  /*21070*/  @P0 BRA `(.L_x_96) ;  /* 0x0000000400940947 */ /* 0x000fea0003800000 */
[----:B------:R-:W2:Y:S01]  /*21080*/  S2UR UR7, SR_CTAID.X ;  /* 0x00000000000779c3 */ /* 0x000ea20000002500 */
[----:B------:R-:W-:Y:S01]  /*21090*/  ULDC.64 UR4, c[0x0][0x628] ;  /* 0x00018a0000047ab9 */ /* 0x000fe20000000a00 */
[----:B------:R-:W-:Y:S01]  /*210a0*/  ULDC UR6, c[0x0][0x150] ;  /* 0x0000540000067ab9 */ /* 0x000fe20000000800 */
[----:B------:R-:W-:Y:S01]  /*210b0*/  ISETP.NE.U32.AND P0, PT, RZ, UR4, PT ;  /* 0x00000004ff007c0c */ /* 0x000fe2000bf05070 */
[----:B------:R-:W-:Y:S01]  /*210c0*/  ULDC UR15, c[0x0][0x630] ;  /* 0x00018c00000f7ab9 */ /* 0x000fe20000000800 */
[----:B------:R-:W-:Y:S01]  /*210d0*/  R2UR UR16, R6 ;  /* 0x00000000061072ca */ /* 0x000fe200000e0000 */
[----:B------:R-:W-:Y:S01]  /*210e0*/  ULDC UR18, c[0x0][0x154] ;  /* 0x0000550000127ab9 */ /* 0x000fe20000000800 */
[----:B------:R-:W-:Y:S01]  /*210f0*/  ISETP.NE.AND.EX P0, PT, RZ, UR5, PT, P0 ;  /* 0x00000005ff007c0c */ /* 0x000fe2000bf05300 */
[----:B------:R-:W3:Y:S01]  /*21100*/  S2UR UR19, SR_CTAID.Y ;  /* 0x00000000001379c3 */ /* 0x000ee20000002600 */
[----:B------:R-:W-:Y:S02]  /*21110*/  R2UR UR17, R4 ;  /* 0x00000000041172ca */ /* 0x000fe400000e0000 */
[----:B------:R-:W-:-:S02]  /*21120*/  R2UR UR12, R6 ;  /* 0x00000000060c72ca */ /* 0x000fc400000e0000 */
[----:B------:R-:W-:Y:S02]  /*21130*/  R2UR UR13, R4 ;  /* 0x00000000040d72ca */ /* 0x000fe400000e0000 */
[----:B--2---:R-:W-:-:S05]  /*21140*/  I2FP.F32.U32 R0, UR7 ;  /* 0x0000000700007c45 */ /* 0x004fca0008201000 */
[----:B------:R-:W-:-:S04]  /*21150*/  FMUL R0, R0, UR6 ;  /* 0x0000000600007c20 */ /* 0x000fc80008400000 */
[----:B0-----:R0:W2:Y:S01]  /*21160*/  F2I.U32.TRUNC.NTZ R2, R0 ;  /* 0x0000000000027305 */ /* 0x0010a2000020f000 */
[----:B---3--:R-:W-:Y:S05]  /*21170*/  @!P0 BRA `(.L_x_97) ;  /* 0x0000000000308947 */ /* 0x008fea0003800000 */
        /* <DEDUP_REMOVED lines=12> */
.L_x_97:
[----:B------:R-:W-:Y:S01]  /*21240*/  USHF.R.U64 UR6, UR12, UR15, UR13 ;  /* 0x0000000f0c067299 */ /* 0x000fe2000800120d */
[----:B0-----:R-:W-:Y:S01]  /*21250*/  I2FP.F32.U32 R0, UR19 ;  /* 0x0000001300007c45 */ /* 0x001fe20008201000 */
[----:B------:R-:W-:Y:S01]  /*21260*/  USHF.R.U32.HI UR4, URZ, UR15, UR13 ;  /* 0x0000000f3f047299 */ /* 0x000fe2000801160d */
[----:B--2---:R-:W-:Y:S01]  /*21270*/  R2UR UR14, R2 ;  /* 0x00000000020e72ca */ /* 0x004fe200000e0000 */
[----:B------:R-:W-:Y:S02]  /*21280*/  UIADD3 UR9, UP0, URZ, -UR6, URZ ;  /* 0x800000063f097290 */ /* 0x000fe4000ff1e03f */
[----:B------:R-:W-:Y:S01]  /*21290*/  FMUL R0, R0, UR18 ;  /* 0x0000001200007c20 */ /* 0x000fe20008400000 */
[----:B------:R-:W-:Y:S01]  /*212a0*/  ULDC.64 UR12, c[0x0][0x620] ;  /* 0x00018800000c7ab9 */ /* 0x000fe20000000a00 */
[----:B------:R-:W-:Y:S01]  /*212b0*/  UIADD3.X UR4, URZ, ~UR4, URZ, UP0, !UPT ;  /* 0x800000043f047290 */ /* 0x000fe200087fe43f */
[----:B------:R-:W-:Y:S01]  /*212c0*/  UMOV UR10, UR16 ;  /* 0x00000010000a7c82 */ /* 0x000fe20008000000 */
[----:B------:R-:W-:-:S02]  /*212d0*/  UMOV UR11, UR17 ;  /* 0x00000011000b7c82 */ /* 0x000fc40008000000 */
[----:B------:R-:W0:Y:S01]  /*212e0*/  F2I.U32.TRUNC.NTZ R0, R0 ;  /* 0x0000000000007305 */ /* 0x000e22000020f000 */
[----:B------:R-:W-:Y:S02]  /*212f0*/  UIMAD UR4, UR4, UR12, URZ ;  /* 0x0000000c040472a4 */ /* 0x000fe4000f8e023f */
        /* <DEDUP_REMOVED lines=9> */
[----:B------:R-:W-:Y:S01]  /*21390*/  USHF.R.U64 UR12, UR10, UR13, UR11 ;  /* 0x0000000d0a0c7299 */ /* 0x000fe2000800120b */
[----:B0-----:R-:W-:Y:S01]  /*213a0*/  R2UR UR16, R0 ;  /* 0x00000000001072ca */ /* 0x001fe200000e0000 */
[----:B------:R-:W-:Y:S01]  /*213b0*/  USHF.R.U32.HI UR10, URZ, UR13, UR11 ;  /* 0x0000000d3f0a7299 */ /* 0x000fe2000801160b */
[----:B------:R-:W-:Y:S01]  /*213c0*/  ISETP.NE.AND.EX P0, PT, RZ, UR5, PT, P0 ;  /* 0x00000005ff007c0c */ /* 0x000fe2000bf05300 */
[----:B------:R-:W-:Y:S01]  /*213d0*/  ULDC UR17, c[0x0][0x608] ;  /* 0x0001820000117ab9 */ /* 0x000fe20000000800 */
[----:B------:R-:W-:-:S02]  /*213e0*/  ULOP3.LUT UR23, URZ, UR18, URZ, 0x33, !UPT ;  /* 0x000000123f177292 */ /* 0x000fc4000f8e333f */
[----:B------:R-:W-:Y:S02]  /*213f0*/  USHF.R.U64 UR18, UR12, UR17, UR10 ;  /* 0x000000110c127299 */ /* 0x000fe4000800120a */
[----:B------:R-:W-:Y:S01]  /*21400*/  USHF.R.U32.HI UR10, URZ, UR17, UR10 ;  /* 0x000000113f0a7299 */ /* 0x000fe2000801160a */
[----:B------:R-:W-:Y:S01]  /*21410*/  UMOV UR20, 0x1 ;  /* 0x0000000100147882 */ /* 0x000fe20000000000 */
[----:B------:R-:W-:Y:S02]  /*21420*/  UIADD3 UR14, -UR14, URZ, URZ ;  /* 0x0000003f0e0e7290 */ /* 0x000fe4000fffe13f */
[----:B------:R-:W-:Y:S02]  /*21430*/  USHF.L.U32 UR13, UR20, UR22, URZ ;  /* 0x00000016140d7299 */ /* 0x000fe4000800063f */
[----:B------:R-:W-:Y:S01]  /*21440*/  USHF.R.U64 UR20, UR18, UR22, UR10 ;  /* 0x0000001612147299 */ /* 0x000fe2000800120a */
[----:B------:R-:W-:Y:S01]  /*21450*/  ULDC UR15, c[0x0][0x144] ;  /* 0x00005100000f7ab9 */ /* 0x000fe20000000800 */
[----:B------:R-:W-:Y:S01]  /*21460*/  ULDC UR8, c[0x0][0x600] ;  /* 0x0001800000087ab9 */ /* 0x000fe20000000800 */
[----:B------:R-:W-:-:S02]  /*21470*/  UIADD3 UR21, -UR16, URZ, URZ ;  /* 0x0000003f10157290 */ /* 0x000fc4000fffe13f */
[----:B------:R-:W-:Y:S02]  /*21480*/  USHF.R.U32.HI UR17, URZ, UR22, UR10 ;  /* 0x000000163f117299 */ /* 0x000fe4000801160a */
[----:B------:R-:W-:Y:S02]  /*21490*/  UIADD3 UR9, UR8, -0x1, URZ ;  /* 0xffffffff08097890 */ /* 0x000fe4000fffe03f */
        /* <DEDUP_REMOVED lines=16> */
.L_x_98:
[----:B------:R-:W2:Y:S01]  /*215a0*/  LDL R0, [R1+0x47c] ;  /* 0x00047c0001007983 */ /* 0x000ea20000100800 */
[----:B------:R-:W-:Y:S01]  /*215b0*/  IMAD.U32 R2, RZ, RZ, UR6 ;  /* 0x00000006ff027e24 */ /* 0x000fe2000f8e00ff */
[----:B------:R-:W-:Y:S02]  /*215c0*/  ULOP3.LUT UR7, UR18, UR23, URZ, 0xc0, !UPT ;  /* 0x0000001712077292 */ /* 0x000fe4000f8ec03f */
[----:B------:R-:W-:Y:S02]  /*215d0*/  ULOP3.LUT UR9, UR12, UR9, URZ, 0xc0, !UPT ;  /* 0x000000090c097292 */ /* 0x000fe4000f8ec03f */
[----:B------:R3:W-:Y:S01]  /*215e0*/  STL [R1+0x468], R2 ;  /* 0x0004680201007387 */ /* 0x0007e20000100800 */
[----:B--2---:R-:W-:Y:S01]  /*215f0*/  R2UR UR4, R0 ;  /* 0x00000000000472ca */ /* 0x004fe200000e0000 */
[----:B------:R-:W-:-:S12]  /*21600*/  IMAD.MOV.U32 R0, RZ, RZ, 0x1 ;  /* 0x00000001ff007424 */ /* 0x000fd800078e00ff */
[----:B------:R-:W-:Y:S02]  /*21610*/  UISETP.NE.AND UP0, UPT, UR4, URZ, UPT ;  /* 0x0000003f0400728c */ /* 0x000fe4000bf05270 */
[----:B------:R-:W-:-:S04]  /*21620*/  USHF.R.U64 UR4, UR16, UR24, UR17 ;  /* 0x0000001810047299 */ /* 0x000fc80008001211 */
[----:B------:R-:W-:Y:S02]  /*21630*/  UIADD3 UR5, -UR4, URZ, URZ ;  /* 0x0000003f04057290 */ /* 0x000fe4000fffe13f */
[----:B------:R-:W-:Y:S02]  /*21640*/  UIMAD UR7, UR13, UR4, UR7 ;  /* 0x000000040d0772a4 */ /* 0x000fe4000f8e0207 */
[----:B------:R-:W-:Y:S02]  /*21650*/  UIMAD UR4, UR5, UR25, UR20 ;  /* 0x00000019050472a4 */ /* 0x000fe4000f8e0214 */
[----:B------:R-:W-:Y:S01]  /*21660*/  @UP0 UIMAD UR22, UR26, UR21, UR19 ;  /* 0x000000151a1602a4 */ /* 0x000fe2000f8e0213 */
[----:B------:R-:W-:Y:S01]  /*21670*/  ULDC UR5, c[0x0][0x610] ;  /* 0x0001840000057ab9 */ /* 0x000fe20000000800 */
[----:B------:R-:W-:Y:S02]  /*21680*/  UIMAD UR4, UR4, UR8, UR9 ;  /* 0x00000008040472a4 */ /* 0x000fe4000f8e0209 */
[----:B------:R-:W-:-:S04]  /*21690*/  UIMAD UR7, UR7, UR5, UR22 ;  /* 0x00000005070772a4 */ /* 0x000fc8000f8e0216 */
[----:B------:R-:W-:Y:S02]  /*216a0*/  USEL UR5, UR4, UR7, !UP0 ;  /* 0x0000000704057287 */ /* 0x000fe4000c000000 */
[----:B------:R-:W-:-:S04]  /*216b0*/  USEL UR7, UR7, UR4, !UP0 ;  /* 0x0000000407077287 */ /* 0x000fc8000c000000 */
[----:B---3--:R-:W-:-:S08]  /*216c0*/  IMAD.U32 R22, RZ, RZ, UR5 ;  /* 0x00000005ff167e24 */ /* 0x008fd0000f8e00ff */
.L_x_96:
[----:B------:R-:W-:Y:S01]  /*216d0*/  LOP3.LUT P0, RZ, R0, 0xff, RZ, 0xc0, !PT ;  /* 0x000000ff00ff7812 */ /* 0x000fe2000780c0ff */
[----:B------:R-:W-:-:S12]  /*216e0*/  IMAD.U32 R23, RZ, RZ, UR7 ;  /* 0x00000007ff177e24 */ /* 0x000fd8000f8e00ff */
[----:B------:R-:W-:Y:S05]  /*216f0*/  @P0 BRA `(.L_x_99) ;  /* 0xfffffdfc003c0947 */ /* 0x000fea000383ffff */
[----:B------:R-:W-:Y:S05]  /*21700*/  EXIT ;  /* 0x000000000000794d */ /* 0x000fea0003800000 */
.L_x_4:
[----:B------:R-:W2:Y:S01]  /*21710*/  LDL R5, [R1+0x458] ;  /* 0x0004580001057983 */ /* 0x000ea20000100800 */
[----:B------:R-:W-:-:S03]  /*21720*/  ULDC.64 UR8, c[0x0][0x650] ;  /* 0x0001940000087ab9 */ /* 0x000fc60000000a00 */
[----:B------:R-:W3:Y:S01]  /*21730*/  LDL R4, [R1+0x454] ;  /* 0x0004540001047983 */ /* 0x000ee20000100800 */
[----:B------:R-:W-:Y:S01]  /*21740*/  PRMT R0, RZ, 0x7610, R0 ;  /* 0x00007610ff007816 */ /* 0x000fe20000000000 */
[----:B------:R-:W-:Y:S02]  /*21750*/  IMAD.MOV.U32 R3, RZ, RZ, -0x1 ;  /* 0xffffffffff037424 */ /* 0x000fe400078e00ff */
[----:B------:R-:W-:Y:S02]  /*21760*/  IMAD.MOV.U32 R2, RZ, RZ, -0x1 ;  /* 0xffffffffff027424 */ /* 0x000fe400078e00ff */
[----:B------:R-:W-:Y:S01]  /*21770*/  IMAD.MOV.U32 R10, RZ, RZ, -0x1 ;  /* 0xffffffffff0a7424 */ /* 0x000fe200078e00ff */
[----:B--2---:R-:W-:-:S04]  /*21780*/  ISETP.GE.U32.AND P0, PT, R5, UR8, PT ;  /* 0x0000000805007c0c */ /* 0x004fc8000bf06070 */
[----:B---3--:R-:W-:-:S13]  /*21790*/  ISETP.GE.U32.AND.EX P0, PT, R4, UR9, PT, P0 ;  /* 0x0000000904007c0c */ /* 0x008fda000bf06100 */
[----:B------:R-:W-:Y:S05]  /*217a0*/  @P0 BRA `(.L_x_100) ;  /* 0x0000000400940947 */ /* 0x000fea0003800000 */
[----:B------:R-:W-:Y:S01]  /*217b0*/  I2FP.F32.U32 R0, UR4 ;  /* 0x0000000400007c45 */ /* 0x000fe20008201000 */
[----:B0-----:R-:W-:Y:S01]  /*217c0*/  ULDC.64 UR16, c[0x0][0x628] ;  /* 0x00018a0000107ab9 */ /* 0x001fe20000000a00 */
        /* <DEDUP_REMOVED lines=24> */
.L_x_101:
        /* <DEDUP_REMOVED lines=24> */
[----:B------:R-:W-:Y:S01]  /*21ad0*/  UMOV UR19, 0x1 ;  /* 0x0000000100137882 */ /* 0x000fe20000000000 */
[----:B------:R-:W-:Y:S01]  /*21ae0*/  ULDC UR20, c[0x0][0x608] ;  /* 0x0001820000147ab9 */ /* 0x000fe20000000800 */
[----:B------:R-:W-:Y:S01]  /*21af0*/  USHF.L.U32 UR26, UR19, UR23, URZ ;  /* 0x00000017131a7299 */ /* 0x000fe2000800063f */
[----:B------:R-:W-:Y:S01]  /*21b00*/  ISETP.NE.AND.EX P0, PT, RZ, UR9, PT, P0 ;  /* 0x00000009ff007c0c */ /* 0x000fe2000bf05300 */
[----:B------:R-:W-:Y:S02]  /*21b10*/  USHF.R.U64 UR19, UR18, UR20, UR11 ;  /* 0x0000001412137299 */ /* 0x000fe4000800120b */
[----:B------:R-:W-:Y:S02]  /*21b20*/  USHF.R.U32.HI UR11, URZ, UR20, UR11 ;  /* 0x000000143f0b7299 */ /* 0x000fe4000801160b */
[----:B------:R-:W-:-:S02]  /*21b30*/  UIADD3 UR15, -UR15, URZ, URZ ;  /* 0x0000003f0f0f7290 */ /* 0x000fc4000fffe13f */
[----:B------:R-:W-:Y:S01]  /*21b40*/  USHF.R.U64 UR20, UR19, UR23, UR11 ;  /* 0x0000001713147299 */ /* 0x000fe2000800120b */
[----:B------:R-:W-:Y:S01]  /*21b50*/  ULDC UR16, c[0x0][0x144] ;  /* 0x0000510000107ab9 */ /* 0x000fe20000000800 */
[----:B------:R-:W-:Y:S01]  /*21b60*/  ULDC UR6, c[0x0][0x600] ;  /* 0x0001800000067ab9 */ /* 0x000fe20000000800 */
[----:B------:R-:W-:Y:S02]  /*21b70*/  USHF.R.U32.HI UR11, URZ, UR23, UR11 ;  /* 0x000000173f0b7299 */ /* 0x000fe4000801160b */
[----:B------:R-:W-:Y:S02]  /*21b80*/  UIMAD UR23, UR16, UR15, UR4 ;  /* 0x0000000f101772a4 */ /* 0x000fe4000f8e0204 */
[----:B------:R-:W-:Y:S02]  /*21b90*/  UIADD3 UR22, UR6, -0x1, URZ ;  /* 0xffffffff06167890 */ /* 0x000fe4000fffe03f */
[----:B------:R-:W-:Y:S02]  /*21ba0*/  ULOP3.LUT UR27, URZ, UR13, URZ, 0x33, !UPT ;  /* 0x0000000d3f1b7292 */ /* 0x000fe4000f8e333f */
[----:B------:R-:W-:Y:S01]  /*21bb0*/  UIADD3 UR21, -UR17, URZ, URZ ;  /* 0x0000003f11157290 */ /* 0x000fe2000fffe13f */
        /* <DEDUP_REMOVED lines=17> */
.L_x_102:
[----:B------:R-:W2:Y:S01]  /*21cd0*/  LDL R0, [R1+0x47c] ;  /* 0x00047c0001007983 */ /* 0x000ea20000100800 */
[----:B------:R-:W-:Y:S01]  /*21ce0*/  ULOP3.LUT UR18, UR18, UR22, URZ, 0xc0, !UPT ;  /* 0x0000001612127292 */ /* 0x000fe2000f8ec03f */
[----:B------:R-:W-:Y:S01]  /*21cf0*/  IMAD.U32 R10, RZ, RZ, UR5 ;  /* 0x00000005ff0a7e24 */ /* 0x000fe2000f8e00ff */
[----:B--2---:R-:W-:Y:S01]  /*21d00*/  R2UR UR8, R0 ;  /* 0x00000000000872ca */ /* 0x004fe200000e0000 */
[----:B------:R-:W-:-:S12]  /*21d10*/  IMAD.MOV.U32 R0, RZ, RZ, 0x1 ;  /* 0x00000001ff007424 */ /* 0x000fd800078e00ff */
[----:B------:R-:W-:Y:S02]  /*21d20*/  UISETP.NE.AND UP0, UPT, UR8, URZ, UPT ;  /* 0x0000003f0800728c */ /* 0x000fe4000bf05270 */
[----:B------:R-:W-:Y:S02]  /*21d30*/  USHF.R.U64 UR8, UR4, UR24, UR11 ;  /* 0x0000001804087299 */ /* 0x000fe4000800120b */
[----:B------:R-:W-:-:S04]  /*21d40*/  ULOP3.LUT UR4, UR19, UR27, URZ, 0xc0, !UPT ;  /* 0x0000001b13047292 */ /* 0x000fc8000f8ec03f */
[----:B------:R-:W-:-:S03]  /*21d50*/  UIMAD UR4, UR26, UR8, UR4 ;  /* 0x000000081a0472a4 */ /* 0x000fc6000f8e0204 */
        /* <DEDUP_REMOVED lines=9> */
[----:B------:R-:W-:-:S07]  /*21df0*/  IMAD.U32 R3, RZ, RZ, UR4 ;  /* 0x00000004ff037e24 */ /* 0x000fce000f8e00ff */
.L_x_100:
[----:B------:R-:W-:-:S08]  /*21e00*/  NOP ;  /* 0x0000000000007918 */ /* 0x000fd00000000000 */
[----:B0-----:R-:W0:-:S00]  /*21e10*/  USETMAXREG.DEALLOC.CTAPOOL 0x18 ;  /* 0x00000018000079c8 */ /* 0x001e0000080e0500 */
[----:B------:R-:W-:-:S13]  /*21e20*/  ISETP.NE.AND P0, PT, RZ, UR10, PT ;  /* 0x0000000aff007c0c */ /* 0x000fda000bf05270 */
[----:B------:R-:W-:Y:S05]  /*21e30*/  @P0 EXIT ;  /* 0x000000000000094d */ /* 0x000fea0003800000 */
[----:B0-----:R-:W-:Y:S01]  /*21e40*/  LOP3.LUT P0, RZ, R0, 0xff, RZ, 0xc0, !PT ;  /* 0x000000ff00ff7812 */ /* 0x001fe2000780c0ff */
[----:B------:R-:W-:Y:S02]  /*21e50*/  IMAD.MOV.U32 R0, RZ, RZ, 0x1 ;  /* 0x00000001ff007424 */ /* 0x000fe400078e00ff */
[----:B------:R-:W-:-:S10]  /*21e60*/  IMAD.MOV.U32 R7, RZ, RZ, RZ ;  /* 0x000000ffff077224 */ /* 0x000fd400078e00ff */
[----:B------:R-:W-:Y:S05]  /*21e70*/  @!P0 BRA `(.L_x_103) ;  /* 0x0000000c00748947 */ /* 0x000fea0003800000 */
[----:B------:R-:W2:Y:S01]  /*21e80*/  LDL R5, [R1+0x450] ;  /* 0x0004500001057983 */ /* 0x000ea20000100800 */
[----:B------:R-:W0:Y:S01]  /*21e90*/  LDC R0, c[0x0][0x28c] ;  /* 0x0000a300ff007b82 */ /* 0x000e220000000800 */
[----:B------:R-:W-:Y:S01]  /*21ea0*/  ULDC UR5, c[0x0][0x658] ;  /* 0x0001960000057ab9 */ /* 0x000fe20000000800 */
[----:B------:R-:W-:Y:S01]  /*21eb0*/  UMOV UR7, 0xffffffff ;  /* 0xffffffff00077882 */ /* 0x000fe20000000000 */
[----:B------:R-:W1:Y:S01]  /*21ec0*/  S2R R4, SR_TID.X ;  /* 0x0000000000047919 */ /* 0x000e620000002100 */
[----:B------:R-:W-:Y:S01]  /*21ed0*/  ULDC UR6, c[0x0][0xc] ;  /* 0x0000030000067ab9 */ /* 0x000fe20000000800 */
[----:B------:R-:W-:Y:S01]  /*21ee0*/  UMOV UR8, 0x1 ;  /* 0x0000000100087882 */ /* 0x000fe20000000000 */
[----:B------:R-:W-:Y:S01]  /*21ef0*/  BSSY B0, `(.L_x_103) ;  /* 0x00000d5000007945 */ /* 0x000fe20003800000 */
[----:B------:R-:W-:Y:S01]  /*21f00*/  IMAD.MOV.U32 R8, RZ, RZ, 0x1 ;  /* 0x00000001ff087424 */ /* 0x000fe200078e00ff */
[----:B------:R-:W-:Y:S01]  /*21f10*/  ULDC UR4, c[0x0][0x600] ;  /* 0x0001800000047ab9 */ /* 0x000fe20000000800 */
[----:B------:R-:W-:Y:S01]  /*21f20*/  IMAD.MOV.U32 R7, RZ, RZ, RZ ;  /* 0x000000ffff077224 */ /* 0x000fe200078e00ff */
[----:B------:R-:W-:Y:S01]  /*21f30*/  UIADD3 UR4, UR4, -0x1, URZ ;  /* 0xffffffff04047890 */ /* 0x000fe2000fffe03f */
[----:B------:R-:W-:Y:S01]  /*21f40*/  ULDC.64 UR22, c[0x0][0x198] ;  /* 0x0000660000167ab9 */ /* 0x000fe20000000a00 */
[----:B0-----:R-:W-:Y:S01]  /*21f50*/  VIADD R0, R0, 0x1f ;  /* 0x0000001f00007836 */ /* 0x001fe20000000000 */
[----:B-1----:R-:W-:-:S02]  /*21f60*/  LOP3.LUT P2, RZ, R4, 0x7f, RZ, 0xc0, !PT ;  /* 0x0000007f04ff7812 */ /* 0x002fc4000784c0ff */
[----:B------:R-:W-:-:S04]  /*21f70*/  LOP3.LUT P0, RZ, R4, 0x1f, RZ, 0xc0, !PT ;  /* 0x0000001f04ff7812 */ /* 0x000fc8000780c0ff */
[----:B------:R-:W-:Y:S02]  /*21f80*/  PLOP3.LUT P0, PT, P0, P2, PT, 0x8a, 0x0 ;  /* 0x000000000000781c */ /* 0x000fe40000705172 */
[----:B--2---:R-:W-:Y:S02]  /*21f90*/  R2UR UR9, R5 ;  /* 0x00000000050972ca */ /* 0x004fe400000e0000 */
[----:B------:R-:W-:-:S04]  /*21fa0*/  SHF.R.S32.HI R5, RZ, 0x1f, R0 ;  /* 0x0000001fff057819 */ /* 0x000fc80000011400 */
[----:B------:R-:W-:Y:S01]  /*21fb0*/  LEA.HI R5, R5, R0, RZ, 0x5 ;  /* 0x0000000005057211 */ /* 0x000fe200078f28ff */
[----:B------:R-:W-:-:S03]  /*21fc0*/  IMAD.MOV.U32 R0, RZ, RZ, 0x1 ;  /* 0x00000001ff007424 */ /* 0x000fc600078e00ff */
[----:B------:R-:W-:-:S03]  /*21fd0*/  SHF.R.S32.HI R6, RZ, 0x5, R5 ;  /* 0x00000005ff067819 */ /* 0x000fc60000011405 */
[----:B------:R-:W-:Y:S02]  /*21fe0*/  ULOP3.LUT UR24, UR9, 0x2, URZ, 0xfc, !UPT ;  /* 0x0000000209187892 */ /* 0x000fe4000f8efc3f */
[----:B------:R-:W-:Y:S01]  /*21ff0*/  USHF.L.U32 UR9, UR7, UR5, URZ ;  /* 0x0000000507097299 */ /* 0x000fe2000800063f */
[----:B------:R-:W-:Y:S01]  /*22000*/  VIADD R16, R6, 0x1 ;  /* 0x0000000106107836 */ /* 0x000fe20000000000 */
[----:B------:R-:W-:Y:S01]  /*22010*/  USHF.L.U32 UR5, UR8, UR5, URZ ;  /* 0x0000000508057299 */ /* 0x000fe2000800063f */
[----:B------:R-:W-:Y:S02]  /*22020*/  ULDC UR7, c[0x0][0x10] ;  /* 0x0000040000077ab9 */ /* 0x000fe40000000800 */
[----:B------:R-:W-:Y:S01]  /*22030*/  ULDC UR8, c[0x0][0x14] ;  /* 0x0000050000087ab9 */ /* 0x000fe20000000800 */
[----:B------:R-:W-:-:S04]  /*22040*/  UIMAD.WIDE.U32 UR6, UR6, UR7, URZ ;  /* 0x00000007060672a5 */ /* 0x000fc8000f8e003f */
[----:B------:R-:W-:Y:S02]  /*22050*/  UIMAD.WIDE.U32 UR20, UR6, UR8, URZ ;  /* 0x00000008061472a5 */ /* 0x000fe4000f8e003f */
[----:B------:R-:W-:Y:S02]  /*22060*/  UIMAD UR7, UR7, UR8, URZ ;  /* 0x00000008070772a4 */ /* 0x000fe4000f8e023f */
[----:B------:R-:W-:Y:S02]  /*22070*/  ULOP3.LUT UR6, URZ, UR9, URZ, 0x33, !UPT ;  /* 0x000000093f067292 */ /* 0x000fe4000f8e333f */
[----:B------:R-:W-:-:S12]  /*22080*/  UIADD3 UR7, UR21, UR7, URZ ;  /* 0x0000000715077290 */ /* 0x000fd8000fffe03f */
.L_x_115:
[----:B------:R-:W-:-:S03]  /*22090*/  UMOV UR8, 0xffffffff ;  /* 0xffffffff00087882 */ /* 0x000fc60000000000 */
[----:B------:R-:W-:Y:S05]  /*220a0*/  BRA.DIV UR8, `(.L_x_104) ;  /* 0x0000001208947947 */ /* 0x000fea000b800000 */
[----:B------:R-:W-:-:S13]  /*220b0*/  ELECT P6, URZ, PT ;  /* 0x00000000003f782f */ /* 0x000fda00038c0000 */
.L_x_131:
[----:B------:R-:W0:Y:S01]  /*220c0*/  LDC R4, c[0x0][0x28c] ;  /* 0x0000a300ff047b82 */ /* 0x000e220000000800 */
[----:B------:R-:W-:Y:S01]  /*220d0*/  BSSY B1, `(.L_x_105) ;  /* 0x0000038000017945 */ /* 0x000fe20003800000 */
[----:B0-----:R-:W-:-:S13]  /*220e0*/  ISETP.LT.OR P6, PT, R4, 0x1, !P6 ;  /* 0x000000010400780c */ /* 0x001fda00077c1670 */
[----:B------:R-:W-:Y:S05]  /*220f0*/  @P6 BRA `(.L_x_106) ;  /* 0x0000000000d46947 */ /* 0x000fea0003800000 */
[----:B------:R-:W-:Y:S02]  /*22100*/  IMAD R2, R2, 0xf0, RZ ;  /* 0x000000f002027824 */ /* 0x000fe400078e02ff */
[----:B------:R-:W-:Y:S02]  /*22110*/  IMAD.SHL.U32 R3, R3, 0x200, RZ ;  /* 0x0000020003037824 */ /* 0x000fe400078e00ff */
[----:B------:R-:W-:Y:S02]  /*22120*/  IMAD.MOV.U32 R13, RZ, RZ, RZ ;  /* 0x000000ffff0d7224 */ /* 0x000fe400078e00ff */
[----:B------:R-:W-:Y:S02]  /*22130*/  IMAD.MOV.U32 R4, RZ, RZ, R16 ;  /* 0x000000ffff047224 */ /* 0x000fe400078e0010 */
[----:B------:R-:W-:Y:S02]  /*22140*/  IMAD.MOV.U32 R5, RZ, RZ, R0 ;  /* 0x000000ffff057224 */ /* 0x000fe400078e0000 */
[----:B------:R-:W-:-:S07]  /*22150*/  IMAD.MOV.U32 R9, RZ, RZ, R7 ;  /* 0x000000ffff097224 */ /* 0x000fce00078e0007 */
.L_x_110:
[----:B------:R-:W0:Y:S01]  /*22160*/  S2R R12, SR_CgaCtaId ;  /* 0x00000000000c7919 */ /* 0x000e220000008800 */
[----:B------:R-:W-:Y:S01]  /*22170*/  MOV R11, 0x400 ;  /* 0x00000400000b7802 */ /* 0x000fe20000000f00 */
[----:B------:R-:W1:Y:S03]  /*22180*/  @!P2 LDC R14, c[0x0][0x500] ;  /* 0x00014000ff0eab82 */ /* 0x000e660000000800 */
[----:B0-----:R-:W-:Y:S02]  /*22190*/  LEA R18, R12, R11, 0x18 ;  /* 0x0000000b0c127211 */ /* 0x001fe400078ec0ff */
[----:B------:R-:W-:-:S03]  /*221a0*/  SHF.L.U32 R12, R5, 0x1f, RZ ;  /* 0x0000001f050c7819 */ /* 0x000fc600000006ff */
[----:B------:R-:W-:-:S04]  /*221b0*/  IMAD R11, R9, 0x8, R18 ;  /* 0x00000008090b7824 */ /* 0x000fc800078e0212 */
[----:B------:R-:W0:Y:S02]  /*221c0*/  SYNCS.PHASECHK.TRANS64.TRYWAIT P1, [R11+URZ+0x48], R12 ;  /* 0x0000480c0b0075a7 */ /* 0x000e24000802017f */
[----:B01----:R-:W-:Y:S05]  /*221d0*/  @!P1 BRA `(.L_x_107) ;  /* 0x0000001000689947 */ /* 0x003fea0003800000 */
.L_x_132:
[----:B------:R-:W-:Y:S01]  /*221e0*/  UPRMT UR8, UR24, 0x9910, URZ ;  /* 0x0000991018087896 */ /* 0x000fe2000800003f */
[----:B------:R1:W-:Y:S03]  /*221f0*/  @!P2 SYNCS.ARRIVE.TRANS64 RZ, [R11+URZ], R14 ;  /* 0x0000000e0bffa9a7 */ /* 0x0003e6000800003f */
[----:B------:R-:W-:-:S06]  /*22200*/  UISETP.NE.AND UP0, UPT, UR8, 0x2, UPT ;  /* 0x000000020800788c */ /* 0x000fcc000bf05270 */
[----:B------:R-:W-:-:S13]  /*22210*/  PLOP3.LUT P1, PT, PT, PT, UP0, 0x80, 0x0 ;  /* 0x000000000000781c */ /* 0x000fda0003f2f008 */
[----:B-1----:R-:W-:Y:S05]  /*22220*/  @P1 BRA `(.L_x_108) ;  /* 0x0000000000041947 */ /* 0x002fea0003800000 */
[----:B------:R-:W-:Y:S01]  /*22230*/  BPT.TRAP 0x1 ;  /* 0x000000040000795c */ /* 0x000fe20000300000 */
.L_x_108:
[----:B------:R-:W-:Y:S05]  /*22240*/  @P0 BRA `(.L_x_109) ;  /* 0x0000000000040947 */ /* 0x000fea0003800000 */
[----:B------:R-:W-:Y:S01]  /*22250*/  BPT.TRAP 0x1 ;  /* 0x000000040000795c */ /* 0x000fe20000300000 */
.L_x_109:
[--C-:B0-----:R-:W-:Y:S01]  /*22260*/  IMAD R12, R9, 0x4000, R18.reuse ;  /* 0x00004000090c7824 */ /* 0x101fe200078e0212 */
[----:B------:R-:W-:Y:S01]  /*22270*/  R2UR UR18, R3 ;  /* 0x00000000031272ca */ /* 0x000fe200000e0000 */
[----:B------:R-:W-:Y:S01]  /*22280*/  IMAD R18, R9, 0x1e00, R18 ;  /* 0x00001e0009127824 */ /* 0x000fe200078e0212 */
[----:B------:R-:W-:Y:S01]  /*22290*/  R2UR UR9, R11 ;  /* 0x000000000b0972ca */ /* 0x000fe200000e0000 */
[----:B------:R-:W-:Y:S01]  /*222a0*/  VIADD R4, R4, 0xffffffff ;  /* 0xffffffff04047836 */ /* 0x000fe20000000000 */
[----:B------:R-:W-:Y:S01]  /*222b0*/  R2UR UR8, R12 ;  /* 0x000000000c0872ca */ /* 0x000fe200000e0000 */
[----:B------:R-:W-:Y:S01]  /*222c0*/  UIADD3 UR14, UP0, UR22, 0xf0, URZ ;  /* 0x000000f0160e7890 */ /* 0x000fe2000ff1e03f */
[----:B------:R-:W-:Y:S01]  /*222d0*/  R2UR UR11, R18 ;  /* 0x00000000120b72ca */ /* 0x000fe200000e0000 */
[----:B------:R-:W-:Y:S01]  /*222e0*/  UIADD3 UR26, UP1, UR22, 0x1f0, URZ ;  /* 0x000001f0161a7890 */ /* 0x000fe2000ff3e03f */
[----:B------:R-:W-:Y:S01]  /*222f0*/  R2UR UR10, R13 ;  /* 0x000000000d0a72ca */ /* 0x000fe200000e0000 */
[----:B------:R-:W-:Y:S01]  /*22300*/  UIADD3.X UR15, URZ, UR23, URZ, UP0, !UPT ;  /* 0x000000173f0f7290 */ /* 0x000fe200087fe43f */
[----:B------:R-:W-:Y:S01]  /*22310*/  R2UR UR12, R10 ;  /* 0x000000000a0c72ca */ /* 0x000fe200000e0000 */
[----:B------:R-:W-:Y:S01]  /*22320*/  VIADD R9, R9, 0x1 ;  /* 0x0000000109097836 */ /* 0x000fe20000000000 */
[----:B------:R-:W-:Y:S01]  /*22330*/  R2UR UR19, R2 ;  /* 0x00000000021372ca */ /* 0x000fe200000e0000 */
[----:B------:R-:W-:Y:S01]  /*22340*/  UIADD3.X UR27, URZ, UR23, URZ, UP1, !UPT ;  /* 0x000000173f1b7290 */ /* 0x000fe20008ffe43f */
[----:B------:R-:W-:Y:S01]  /*22350*/  ISETP.GT.AND P3, PT, R4, 0x1, PT ;  /* 0x000000010400780c */ /* 0x000fe20003f64270 */
[----:B------:R-:W-:Y:S01]  /*22360*/  UMOV UR16, 0x0 ;  /* 0x0000000000107882 */ /* 0x000fe20000000000 */
[----:B------:R-:W-:Y:S01]  /*22370*/  UMOV UR17, 0x10000000 ;  /* 0x1000000000117882 */ /* 0x000fe20000000000 */
[----:B------:R-:W-:Y:S01]  /*22380*/  UIADD3 UR8, UR8, 0x180, URZ ;  /* 0x0000018008087890 */ /* 0x000fe2000fffe03f */
[----:B------:R-:W-:Y:S01]  /*22390*/  ISETP.NE.AND P1, PT, R9, 0x9, PT ;  /* 0x000000090900780c */ /* 0x000fe20003f25270 */
[----:B------:R-:W-:Y:S01]  /*223a0*/  UIADD3 UR13, UR11, 0x24180, URZ ;  /* 0x000241800b0d7890 */ /* 0x000fe2000fffe03f */
[----:B------:R-:W-:-:S02]  /*223b0*/  VIADD R13, R13, 0x20 ;  /* 0x000000200d0d7836 */ /* 0x000fc40000000000 */
[----:B------:R-:W-:Y:S01]  /*223c0*/  UMOV UR11, UR18 ;  /* 0x00000012000b7c82 */ /* 0x000fe20008000000 */
[----:B------:R-:W-:Y:S02]  /*223d0*/  SEL R12, RZ, 0x1, P1 ;  /* 0x00000001ff0c7807 */ /* 0x000fe40000800000 */
[----:B------:R-:W-:Y:S01]  /*223e0*/  SEL R9, R9, RZ, P1 ;  /* 0x000000ff09097207 */ /* 0x000fe20000800000 */
[----:B------:R0:W-:Y:S01]  /*223f0*/  UTMALDG.3D [UR8], [UR14], desc[UR16] ;  /* 0x000010080e0075b4 */ /* 0x0001e20008011000 */
[----:B------:R-:W-:Y:S01]  /*22400*/  LOP3.LUT R5, R5, R12, RZ, 0x3c, !PT ;  /* 0x0000000c05057212 */ /* 0x000fe200078e3cff */
[----:B0-----:R-:W-:Y:S01]  /*22410*/  UMOV UR8, UR13 ;  /* 0x0000000d00087c82 */ /* 0x001fe20008000000 */
[----:B------:R-:W-:Y:S02]  /*22420*/  UMOV UR11, UR19 ;  /* 0x00000013000b7c82 */ /* 0x000fe40008000000 */
[----:B------:R0:W-:Y:S02]  /*22430*/  UTMALDG.3D [UR8], [UR26], desc[UR16] ;  /* 0x000010081a0075b4 */ /* 0x0001e40008011000 */
[----:B0-----:R-:W-:Y:S05]  /*22440*/  @P3 BRA `(.L_x_110) ;  /* 0xfffffffc00443947 */ /* 0x001fea000383ffff */
.L_x_106:
[----:B------:R-:W-:Y:S05]  /*22450*/  BSYNC B1 ;  /* 0x0000000000017941 */ /* 0x000fea0003800000 */
.L_x_105:
[----:B------:R-:W2:Y:S01]  /*22460*/  LDL.LU R14, [R1+0x454] ;  /* 0x00045400010e7983 */ /* 0x000ea20000300800 */
[----:B------:R-:W-:Y:S01]  /*22470*/  LOP3.LUT P1, RZ, R8, 0xff, RZ, 0xc0, !PT ;  /* 0x000000ff08ff7812 */ /* 0x000fe2000782c0ff */
[C---:B------:R-:W-:Y:S01]  /*22480*/  IMAD.IADD R4, R6.reuse, 0x1, R7 ;  /* 0x0000000106047824 */ /* 0x040fe200078e0207 */
[----:B------:R-:W-:Y:S01]  /*22490*/  ULDC.64 UR8, c[0x0][0x650] ;  /* 0x0001940000087ab9 */ /* 0x000fe20000000a00 */
[----:B------:R-:W3:Y:S01]  /*224a0*/  LDL.LU R12, [R1+0x458] ;  /* 0x00045800010c7983 */ /* 0x000ee20000300800 */
[----:B------:R-:W-:Y:S01]  /*224b0*/  ISETP.GE.U32.AND P3, PT, R6, 0x9, PT ;  /* 0x000000090600780c */ /* 0x000fe20003f66070 */
[----:B------:R-:W-:Y:S01]  /*224c0*/  BSSY B1, `(.L_x_111) ;  /* 0x0000075000017945 */ /* 0x000fe20003800000 */
[----:B------:R-:W-:Y:S01]  /*224d0*/  IMAD.MOV.U32 R10, RZ, RZ, -0x1 ;  /* 0xffffffffff0a7424 */ /* 0x000fe200078e00ff */
[----:B------:R-:W-:-:S06]  /*224e0*/  PRMT R8, RZ, 0x7610, R8 ;  /* 0x00007610ff087816 */ /* 0x000fcc0000000008 */
[----:B------:R-:W0:Y:S01]  /*224f0*/  @P1 S2R R3, SR_CgaCtaId ;  /* 0x0000000000031919 */ /* 0x000e220000008800 */
[----:B------:R-:W-:-:S04]  /*22500*/  @P1 MOV R2, 0x400 ;  /* 0x0000040000021802 */ /* 0x000fc80000000f00 */
[----:B0-----:R-:W-:-:S04]  /*22510*/  @P1 LEA R2, R3, R2, 0x18 ;  /* 0x0000000203021211 */ /* 0x001fc800078ec0ff */
[----:B------:R0:W-:Y:S01]  /*22520*/  @P1 SYNCS.ARRIVE.TRANS64.A1T0 RZ, [R2+URZ+0xa8], RZ ;  /* 0x0000a8ff02ff19a7 */ /* 0x0001e2000810003f */
[----:B------:R-:W-:-:S04]  /*22530*/  ISETP.GT.U32.AND P1, PT, R4, 0x8, PT ;  /* 0x000000080400780c */ /* 0x000fc80003f24070 */
[----:B------:R-:W-:Y:S01]  /*22540*/  ISETP.LT.U32.AND P1, PT, R6, 0x9, P1 ;  /* 0x000000090600780c */ /* 0x000fe20000f21070 */
[----:B0-----:R-:W-:-:S04]  /*22550*/  IMAD.WIDE.U32 R2, R4, 0x38e38e39, RZ ;  /* 0x38e38e3904027825 */ /* 0x001fc800078e00ff */
[----:B------:R-:W-:Y:S01]  /*22560*/  IMAD.MOV.U32 R2, RZ, RZ, -0x1 ;  /* 0xffffffffff027424 */ /* 0x000fe200078e00ff */
[----:B------:R-:W-:Y:S02]  /*22570*/  SHF.R.U32.HI R5, RZ, 0x1, R3 ;  /* 0x00000001ff057819 */ /* 0x000fe40000011603 */
[----:B------:R-:W-:-:S03]  /*22580*/  SEL R3, RZ, 0x1, !P1 ;  /* 0x00000001ff037807 */ /* 0x000fc60004800000 */
[--C-:B------:R-:W-:Y:S01]  /*22590*/  IMAD R7, R5, -0x9, R4.reuse ;  /* 0xfffffff705077824 */ /* 0x100fe200078e0204 */
[----:B------:R-:W-:Y:S01]  /*225a0*/  LOP3.LUT R0, R0, R3, RZ, 0x3c, !PT ;  /* 0x0000000300007212 */ /* 0x000fe200078e3cff */
[----:B------:R-:W-:Y:S01]  /*225b0*/  IMAD.MOV.U32 R3, RZ, RZ, -0x1 ;  /* 0xffffffffff037424 */ /* 0x000fe200078e00ff */
[----:B------:R-:W-:Y:S02]  /*225c0*/  PRMT R4, RZ, 0x7610, R4 ;  /* 0x00007610ff047816 */ /* 0x000fe40000000004 */
[----:B------:R-:W-:Y:S02]  /*225d0*/  @P3 LOP3.LUT R0, R0, 0x1, R5, 0x78, !PT ;  /* 0x0000000100003812 */ /* 0x000fe400078e7805 */
[----:B---3--:R-:W-:-:S04]  /*225e0*/  IADD3 R12, P1, R12, UR20, RZ ;  /* 0x000000140c0c7c10 */ /* 0x008fc8000ff3e0ff */
[----:B--2---:R-:W-:Y:S01]  /*225f0*/  IADD3.X R14, R14, UR7, RZ, P1, !PT ;  /* 0x000000070e0e7c10 */ /* 0x004fe20008ffe4ff */
[----:B------:R0:W-:Y:S01]  /*22600*/  STL [R1+0x458], R12 ;  /* 0x0004580c01007387 */ /* 0x0001e20000100800 */
[----:B------:R-:W-:-:S03]  /*22610*/  ISETP.GE.U32.AND P1, PT, R12, UR8, PT ;  /* 0x000000080c007c0c */ /* 0x000fc6000bf26070 */
[----:B------:R0:W-:Y:S01]  /*22620*/  STL [R1+0x454], R14 ;  /* 0x0004540e01007387 */ /* 0x0001e20000100800 */
[----:B------:R-:W-:-:S13]  /*22630*/  ISETP.GE.U32.AND.EX P1, PT, R14, UR9, PT, P1 ;  /* 0x000000090e007c0c */ /* 0x000fda000bf26110 */
[----:B0-----:R-:W-:Y:S05]  /*22640*/  @P1 BRA `(.L_x_112) ;  /* 0x0000000400701947 */ /* 0x001fea0003800000 */
[----:B------:R-:W0:Y:S01]  /*22650*/  S2UR UR8, SR_CTAID.X ;  /* 0x00000000000879c3 */ /* 0x000e220000002500 */
[----:B------:R-:W-:Y:S01]  /*22660*/  ULDC.64 UR10, c[0x0][0x628] ;  /* 0x00018a00000a7ab9 */ /* 0x000fe20000000a00 */
[----:B------:R-:W-:Y:S01]  /*22670*/  ULDC UR9, c[0x0][0x150] ;  /* 0x0000540000097ab9 */ /* 0x000fe20000000800 */
[----:B------:R-:W-:Y:S01]  /*22680*/  ISETP.NE.U32.AND P1, PT, RZ, UR10, PT ;  /* 0x0000000aff007c0c */ /* 0x000fe2000bf25070 */
[----:B------:R-:W-:Y:S01]  /*22690*/  ULDC UR12, c[0x0][0x630] ;  /* 0x00018c00000c7ab9 */ /* 0x000fe20000000800 */
[----:B------:R-:W-:Y:S01]  /*226a0*/  ULDC UR14, c[0x0][0x154] ;  /* 0x00005500000e7ab9 */ /* 0x000fe20000000800 */
[----:B------:R-:W-:Y:S01]  /*226b0*/  IMAD.MOV.U32 R3, RZ, RZ, R14 ;  /* 0x000000ffff037224 */ /* 0x000fe200078e000e */
[----:B------:R-:W-:Y:S01]  /*226c0*/  ISETP.NE.AND.EX P1, PT, RZ, UR11, PT, P1 ;  /* 0x0000000bff007c0c */ /* 0x000fe2000bf25310 */
[----:B------:R-:W1:Y:S01]  /*226d0*/  S2UR UR13, SR_CTAID.Y ;  /* 0x00000000000d79c3 */ /* 0x000e620000002600 */
[----:B0-----:R-:W-:-:S05]  /*226e0*/  I2FP.F32.U32 R2, UR8 ;  /* 0x0000000800027c45 */ /* 0x001fca0008201000 */
[----:B------:R-:W-:Y:S01]  /*226f0*/  FMUL R9, R2, UR9 ;  /* 0x0000000902097c20 */ /* 0x000fe20008400000 */
[----:B------:R-:W-:Y:S01]  /*22700*/  IMAD.MOV.U32 R2, RZ, RZ, R12 ;  /* 0x000000ffff027224 */ /* 0x000fe200078e000c */
[----:B-1----:R-:W-:-:S04]  /*22710*/  I2FP.F32.U32 R11, UR13 ;  /* 0x0000000d000b7c45 */ /* 0x002fc80008201000 */
[----:B------:R-:W0:Y:S01]  /*22720*/  F2I.U32.TRUNC.NTZ R9, R9 ;  /* 0x0000000900097305 */ /* 0x000e22000020f000 */
[----:B------:R-:W-:Y:S05]  /*22730*/  @!P1 BRA `(.L_x_113) ;  /* 0x0000000000289947 */ /* 0x000fea0003800000 */
[----:B------:R-:W-:Y:S02]  /*22740*/  ULDC UR9, c[0x0][0x634] ;  /* 0x00018d0000097ab9 */ /* 0x000fe40000000800 */
[----:B------:R-:W-:-:S05]  /*22750*/  IADD3 R3, P1, R12, UR9, RZ ;  /* 0x000000090c037c10 */ /* 0x000fca000ff3e0ff */
[----:B------:R-:W-:-:S04]  /*22760*/  IMAD.X R13, RZ, RZ, R14, P1 ;  /* 0x000000ffff0d7224 */ /* 0x000fc800008e060e */
[----:B------:R-:W-:-:S04]  /*22770*/  IMAD.WIDE.U32 R4, R13, UR10, RZ ;  /* 0x0000000a0d047c25 */ /* 0x000fc8000f8e00ff */
[----:B------:R-:W-:-:S04]  /*22780*/  IMAD.WIDE.U32 R4, P1, R3, UR11, R4 ;  /* 0x0000000b03047c25 */ /* 0x000fc8000f820004 */
[----:B------:R-:W-:-:S04]  /*22790*/  IMAD.WIDE.U32 R2, R3, UR10, RZ ;  /* 0x0000000a03027c25 */ /* 0x000fc8000f8e00ff */
[----:B------:R-:W-:Y:S01]  /*227a0*/  IMAD.MOV.U32 R2, RZ, RZ, R5 ;  /* 0x000000ffff027224 */ /* 0x000fe200078e0005 */
[----:B------:R-:W-:Y:S01]  /*227b0*/  IADD3 RZ, P3, R3, R4, RZ ;  /* 0x0000000403ff7210 */ /* 0x000fe20007f7e0ff */
[----:B------:R-:W-:-:S04]  /*227c0*/  IMAD.X R3, RZ, RZ, RZ, P1 ;  /* 0x000000ffff037224 */ /* 0x000fc800008e06ff */
[----:B------:R-:W-:-:S08]  /*227d0*/  IMAD.WIDE.U32.X R2, R13, UR11, R2, P3 ;  /* 0x0000000b0d027c25 */ /* 0x000fd000098e0402 */
.L_x_113:
[--C-:B------:R-:W-:Y:S01]  /*227e0*/  SHF.R.U64 R10, R2, UR12, R3.reuse ;  /* 0x0000000c020a7c19 */ /* 0x100fe20008001203 */
[----:B------:R-:W-:Y:S01]  /*227f0*/  FMUL R4, R11, UR14 ;  /* 0x0000000e0b047c20 */ /* 0x000fe20008400000 */
[----:B------:R-:W-:Y:S01]  /*22800*/  SHF.R.U32.HI R2, RZ, UR12, R3 ;  /* 0x0000000cff027c19 */ /* 0x000fe20008011603 */
[----:B------:R-:W-:Y:S01]  /*22810*/  ULDC.64 UR10, c[0x0][0x620] ;  /* 0x00018800000a7ab9 */ /* 0x000fe20000000a00 */
[----:B------:R-:W-:Y:S01]  /*22820*/  IADD3 R11, P1, RZ, -R10, RZ ;  /* 0x8000000aff0b7210 */ /* 0x000fe20007f3e0ff */
[----:B------:R-:W-:Y:S01]  /*22830*/  IMAD.MOV.U32 R3, RZ, RZ, R14 ;  /* 0x000000ffff037224 */ /* 0x000fe200078e000e */
[----:B------:R-:W-:Y:S01]  /*22840*/  ULDC.64 UR14, c[0x0][0x640] ;  /* 0x00019000000e7ab9 */ /* 0x000fe20000000a00 */
[----:B------:R-:W1:Y:S01]  /*22850*/  F2I.U32.TRUNC.NTZ R4, R4 ;  /* 0x0000000400047305 */ /* 0x000e62000020f000 */
[----:B0-----:R-:W-:Y:S01]  /*22860*/  R2UR UR9, R9 ;  /* 0x00000000090972ca */ /* 0x001fe200000e0000 */
[----:B------:R-:W-:Y:S01]  /*22870*/  IMAD.X R2, RZ, RZ, ~R2, P1 ;  /* 0x000000ffff027224 */ /* 0x000fe200008e0e02 */
[----:B------:R-:W-:-:S03]  /*22880*/  ISETP.NE.U32.AND P1, PT, RZ, UR14, PT ;  /* 0x0000000eff007c0c */ /* 0x000fc6000bf25070 */
[----:B------:R-:W-:Y:S01]  /*22890*/  IMAD R2, R2, UR10, RZ ;  /* 0x0000000a02027c24 */ /* 0x000fe2000f8e02ff */
[----:B------:R-:W-:-:S03]  /*228a0*/  ISETP.NE.AND.EX P1, PT, RZ, UR15, PT, P1 ;  /* 0x0000000fff007c0c */ /* 0x000fc6000bf25310 */
[----:B------:R-:W-:Y:S02]  /*228b0*/  IMAD R5, R11, UR11, R2 ;  /* 0x0000000b0b057c24 */ /* 0x000fe4000f8e0202 */
[----:B------:R-:W-:Y:S01]  /*228c0*/  IMAD.MOV.U32 R2, RZ, RZ, R12 ;  /* 0x000000ffff027224 */ /* 0x000fe200078e000c */
[----:B-1----:R-:W-:-:S03]  /*228d0*/  R2UR UR11, R4 ;  /* 0x00000000040b72ca */ /* 0x002fc600000e0000 */
[----:B------:R-:W-:Y:S01]  /*228e0*/  IMAD.WIDE.U32 R2, R11, UR10, R2 ;  /* 0x0000000a0b027c25 */ /* 0x000fe2000f8e0002 */
[----:B------:R-:W-:-:S03]  /*228f0*/  ULDC UR10, c[0x0][0x618] ;  /* 0x00018600000a7ab9 */ /* 0x000fc60000000800 */
[----:B------:R-:W-:-:S05]  /*22900*/  IMAD.IADD R3, R3, 0x1, R5 ;  /* 0x0000000103037824 */ /* 0x000fca00078e0205 */
[--C-:B------:R-:W-:Y:S02]  /*22910*/  SHF.R.U64 R9, R2, UR10, R3.reuse ;  /* 0x0000000a02097c19 */ /* 0x100fe40008001203 */
[----:B------:R-:W-:Y:S01]  /*22920*/  SHF.R.U32.HI R2, RZ, UR10, R3 ;  /* 0x0000000aff027c19 */ /* 0x000fe20008011603 */
[----:B------:R-:W-:-:S03]  /*22930*/  ULDC UR10, c[0x0][0x608] ;  /* 0x00018200000a7ab9 */ /* 0x000fc60000000800 */
[--C-:B------:R-:W-:Y:S02]  /*22940*/  SHF.R.U64 R11, R9, UR10, R2.reuse ;  /* 0x0000000a090b7c19 */ /* 0x100fe40008001202 */
[----:B------:R-:W-:Y:S01]  /*22950*/  SHF.R.U32.HI R2, RZ, UR10, R2 ;  /* 0x0000000aff027c19 */ /* 0x000fe20008011602 */
[----:B------:R-:W-:-:S03]  /*22960*/  ULDC UR10, c[0x0][0x658] ;  /* 0x00019600000a7ab9 */ /* 0x000fc60000000800 */
[--C-:B------:R-:W-:Y:S02]  /*22970*/  SHF.R.U64 R12, R11, UR10, R2.reuse ;  /* 0x0000000a0b0c7c19 */ /* 0x100fe40008001202 */
[----:B------:R-:W-:-:S03]  /*22980*/  SHF.R.U32.HI R13, RZ, UR10, R2 ;  /* 0x0000000aff0d7c19 */ /* 0x000fc60008011602 */
[----:B------:R-:W-:Y:S02]  /*22990*/  IMAD.MOV.U32 R2, RZ, RZ, R12 ;  /* 0x000000ffff027224 */ /* 0x000fe400078e000c */
[----:B------:R-:W-:Y:S01]  /*229a0*/  IMAD.MOV.U32 R3, RZ, RZ, R13 ;  /* 0x000000ffff037224 */ /* 0x000fe200078e000d */
[----:B------:R-:W-:Y:S06]  /*229b0*/  @!P1 BRA `(.L_x_114) ;  /* 0x0000000000289947 */ /* 0x000fec0003800000 */
        /* <DEDUP_REMOVED lines=10> */
.L_x_114:
[----:B------:R-:W2:Y:S01]  /*22a60*/  LDL R4, [R1+0x47c] ;  /* 0x00047c0001047983 */ /* 0x000ea20000100800 */
[----:B------:R-:W-:Y:S01]  /*22a70*/  UIADD3 UR11, -UR11, URZ, URZ ;  /* 0x0000003f0b0b7290 */ /* 0x000fe2000fffe13f */
[----:B------:R-:W-:Y:S02]  /*22a80*/  LOP3.LUT R11, R11, UR6, RZ, 0xc0, !PT ;  /* 0x000000060b0b7c12 */ /* 0x000fe4000f8ec0ff */
[----:B------:R-:W-:Y:S02]  /*22a90*/  LOP3.LUT R9, R9, UR4, RZ, 0xc0, !PT ;  /* 0x0000000409097c12 */ /* 0x000fe4000f8ec0ff */
[----:B--2---:R-:W-:Y:S01]  /*22aa0*/  R2UR UR10, R4 ;  /* 0x00000000040a72ca */ /* 0x004fe200000e0000 */
[----:B------:R-:W-:-:S12]  /*22ab0*/  IMAD.MOV.U32 R4, RZ, RZ, 0x1 ;  /* 0x00000001ff047424 */ /* 0x000fd800078e00ff */
[----:B------:R-:W-:-:S03]  /*22ac0*/  UISETP.NE.AND UP0, UPT, UR10, URZ, UPT ;  /* 0x0000003f0a00728c */ /* 0x000fc6000bf05270 */
[----:B------:R-:W-:Y:S02]  /*22ad0*/  ULDC UR10, c[0x0][0x648] ;  /* 0x00019200000a7ab9 */ /* 0x000fe40000000800 */
[----:B------:R-:W-:Y:S01]  /*22ae0*/  SHF.R.U64 R2, R2, UR10, R3 ;  /* 0x0000000a02027c19 */ /* 0x000fe20008001203 */
[----:B------:R-:W-:Y:S01]  /*22af0*/  ULDC UR10, c[0x0][0x638] ;  /* 0x00018e00000a7ab9 */ /* 0x000fe20000000800 */
[----:B------:R-:W-:Y:S02]  /*22b00*/  PLOP3.LUT P1, PT, PT, PT, UP0, 0x40, 0x0 ;  /* 0x000000000000781c */ /* 0x000fe40003f2e808 */
[----:B------:R-:W-:Y:S01]  /*22b10*/  PLOP3.LUT P3, PT, PT, PT, UP0, 0x40, 0x0 ;  /* 0x000000000000781c */ /* 0x000fe20003f6e808 */
[----:B------:R-:W-:Y:S02]  /*22b20*/  IMAD.MOV R5, RZ, RZ, -R2 ;  /* 0x000000ffff057224 */ /* 0x000fe400078e0a02 */
[----:B------:R-:W-:Y:S02]  /*22b30*/  IMAD R3, R2, UR5, R11 ;  /* 0x0000000502037c24 */ /* 0x000fe4000f8e020b */
[----:B------:R-:W-:Y:S01]  /*22b40*/  IMAD R12, R5, UR10, R12 ;  /* 0x0000000a050c7c24 */ /* 0x000fe2000f8e020c */
[----:B------:R-:W-:-:S03]  /*22b50*/  UIADD3 UR10, -UR9, URZ, URZ ;  /* 0x0000003f090a7290 */ /* 0x000fc6000fffe13f */
[----:B------:R-:W-:Y:S02]  /*22b60*/  ULDC UR9, c[0x0][0x144] ;  /* 0x0000510000097ab9 */ /* 0x000fe40000000800 */
[----:B------:R-:W-:-:S03]  /*22b70*/  UIMAD UR8, UR9, UR10, UR8 ;  /* 0x0000000a090872a4 */ /* 0x000fc6000f8e0208 */
[----:B------:R-:W-:Y:S02]  /*22b80*/  ULDC UR9, c[0x0][0x148] ;  /* 0x0000520000097ab9 */ /* 0x000fe40000000800 */
[----:B------:R-:W-:-:S03]  /*22b90*/  @UP0 UIMAD UR8, UR9, UR11, UR13 ;  /* 0x0000000b090802a4 */ /* 0x000fc6000f8e020d */
[----:B------:R-:W-:Y:S02]  /*22ba0*/  ULDC UR9, c[0x0][0x600] ;  /* 0x0001800000097ab9 */ /* 0x000fe40000000800 */
[----:B------:R-:W-:Y:S02]  /*22bb0*/  IMAD R12, R12, UR9, R9 ;  /* 0x000000090c0c7c24 */ /* 0x000fe4000f8e0209 */
[----:B------:R-:W-:Y:S01]  /*22bc0*/  IMAD.U32 R2, RZ, RZ, UR8 ;  /* 0x00000008ff027e24 */ /* 0x000fe2000f8e00ff */
[----:B------:R-:W-:-:S03]  /*22bd0*/  ULDC UR8, c[0x0][0x610] ;  /* 0x0001840000087ab9 */ /* 0x000fc60000000800 */
[----:B------:R-:W-:-:S05]  /*22be0*/  IMAD R3, R3, UR8, R2 ;  /* 0x0000000803037c24 */ /* 0x000fca000f8e0202 */
[----:B------:R-:W-:Y:S02]  /*22bf0*/  SEL R2, R12, R3, P1 ;  /* 0x000000030c027207 */ /* 0x000fe40000800000 */
[----:B------:R-:W-:-:S07]  /*22c00*/  SEL R3, R3, R12, P3 ;  /* 0x0000000c03037207 */ /* 0x000fce0001800000 */
.L_x_112:
[----:B------:R-:W-:Y:S05]  /*22c10*/  BSYNC B1 ;  /* 0x0000000000017941 */ /* 0x000fea0003800000 */
.L_x_111:
[----:B------:R-:W-:-:S13]  /*22c20*/  LOP3.LUT P1, RZ, R4, 0xff, RZ, 0xc0, !PT ;  /* 0x000000ff04ff7812 */ /* 0x000fda000782c0ff */
[----:B------:R-:W-:Y:S05]  /*22c30*/  @P1 BRA `(.L_x_115) ;  /* 0xfffffff400141947 */ /* 0x000fea000383ffff */
[----:B------:R-:W-:Y:S05]  /*22c40*/  BSYNC B0 ;  /* 0x0000000000007941 */ /* 0x000fea0003800000 */
.L_x_103:
[----:B------:R-:W-:-:S03]  /*22c50*/  UMOV UR8, 0xffffffff ;  /* 0xffffffff00087882 */ /* 0x000fc60000000000 */
[----:B------:R-:W-:Y:S05]  /*22c60*/  BRA.DIV UR8, `(.L_x_116) ;  /* 0x0000000608d87947 */ /* 0x000fea000b800000 */
[----:B------:R-:W-:-:S13]  /*22c70*/  ELECT P6, URZ, PT ;  /* 0x00000000003f782f */ /* 0x000fda00038c0000 */
.L_x_135:
[----:B------:R-:W-:Y:S04]  /*22c80*/  BSSY B0, `(.L_x_117) ;  /* 0x000005b000007945 */ /* 0x000fe80003800000 */
[----:B------:R-:W-:Y:S05]  /*22c90*/  @!P6 BRA `(.L_x_118) ;  /* 0x000000040064e947 */ /* 0x000fea0003800000 */
[----:B------:R-:W2:Y:S02]  /*22ca0*/  LDL R2, [R1+0x450] ;  /* 0x0004500001027983 */ /* 0x000ea40000100800 */
[----:B--2---:R-:W-:-:S13]  /*22cb0*/  R2UR UR8, R2 ;  /* 0x00000000020872ca */ /* 0x004fda00000e0000 */
[----:B------:R-:W-:-:S04]  /*22cc0*/  ULOP3.LUT UR8, UR8, 0x2, URZ, 0xfc, !UPT ;  /* 0x0000000208087892 */ /* 0x000fc8000f8efc3f */
[----:B------:R-:W-:-:S06]  /*22cd0*/  UISETP.NE.AND UP0, UPT, UR8, 0x3, UPT ;  /* 0x000000030800788c */ /* 0x000fcc000bf05270 */
[----:B------:R-:W-:-:S13]  /*22ce0*/  PLOP3.LUT P0, PT, PT, PT, UP0, 0x80, 0x0 ;  /* 0x000000000000781c */ /* 0x000fda0003f0f008 */
[----:B------:R-:W-:Y:S05]  /*22cf0*/  @!P0 BRA `(.L_x_119) ;  /* 0x0000000000048947 */ /* 0x000fea0003800000 */
[----:B------:R-:W-:Y:S01]  /*22d00*/  BPT.TRAP 0x1 ;  /* 0x000000040000795c */ /* 0x000fe20000300000 */
.L_x_119:
[----:B------:R-:W0:Y:S01]  /*22d10*/  S2R R3, SR_CgaCtaId ;  /* 0x0000000000037919 */ /* 0x000e220000008800 */
[----:B------:R-:W-:-:S04]  /*22d20*/  MOV R2, 0x400 ;  /* 0x0000040000027802 */ /* 0x000fc80000000f00 */
[----:B0-----:R-:W-:Y:S02]  /*22d30*/  LEA R2, R3, R2, 0x18 ;  /* 0x0000000203027211 */ /* 0x001fe400078ec0ff */
[----:B------:R-:W-:-:S03]  /*22d40*/  SHF.L.U32 R3, R0, 0x1f, RZ ;  /* 0x0000001f00037819 */ /* 0x000fc600000006ff */
[----:B------:R-:W-:-:S04]  /*22d50*/  VIADD R2, R2, 0x48 ;  /* 0x0000004802027836 */ /* 0x000fc80000000000 */
[----:B------:R-:W-:-:S04]  /*22d60*/  IMAD R4, R7, 0x8, R2 ;  /* 0x0000000807047824 */ /* 0x000fc800078e0202 */
[----:B------:R-:W0:Y:S02]  /*22d70*/  SYNCS.PHASECHK.TRANS64.TRYWAIT P0, [R4+URZ], R3 ;  /* 0x00000003040075a7 */ /* 0x000e24000800017f */
[----:B0-----:R-:W-:Y:S05]  /*22d80*/  @!P0 BRA `(.L_x_120) ;  /* 0x0000000400b08947 */ /* 0x001fea0003800000 */
.L_x_136:
[----:B------:R-:W-:-:S05]  /*22d90*/  VIADD R7, R7, 0x1 ;  /* 0x0000000107077836 */ /* 0x000fca0000000000 */
[----:B------:R-:W-:-:S04]  /*22da0*/  ISETP.NE.AND P0, PT, R7, 0x9, PT ;  /* 0x000000090700780c */ /* 0x000fc80003f05270 */
[----:B0-----:R-:W-:Y:S02]  /*22db0*/  SEL R3, RZ, 0x1, P0 ;  /* 0x00000001ff037807 */ /* 0x001fe40000000000 */
[----:B------:R-:W-:Y:S02]  /*22dc0*/  SEL R7, R7, RZ, P0 ;  /* 0x000000ff07077207 */ /* 0x000fe40000000000 */
[----:B------:R-:W-:-:S03]  /*22dd0*/  LOP3.LUT R4, R0, R3, RZ, 0x3c, !PT ;  /* 0x0000000300047212 */ /* 0x000fc600078e3cff */
[----:B------:R-:W-:Y:S01]  /*22de0*/  IMAD R3, R7, 0x8, R2 ;  /* 0x0000000807037824 */ /* 0x000fe200078e0202 */
[----:B------:R-:W-:-:S04]  /*22df0*/  SHF.L.U32 R0, R4, 0x1f, RZ ;  /* 0x0000001f04007819 */ /* 0x000fc800000006ff */
[----:B------:R-:W0:Y:S02]  /*22e00*/  SYNCS.PHASECHK.TRANS64.TRYWAIT P0, [R3+URZ], R0 ;  /* 0x00000000030075a7 */ /* 0x000e24000800017f */
[----:B0-----:R-:W-:Y:S05]  /*22e10*/  @!P0 BRA `(.L_x_121) ;  /* 0x0000000400a08947 */ /* 0x001fea0003800000 */
.L_x_137:
[----:B0-----:R-:W-:-:S05]  /*22e20*/  VIADD R0, R7, 0x1 ;  /* 0x0000000107007836 */ /* 0x001fca0000000000 */
[----:B------:R-:W-:-:S04]  /*22e30*/  ISETP.NE.AND P0, PT, R0, 0x9, PT ;  /* 0x000000090000780c */ /* 0x000fc80003f05270 */
[----:B------:R-:W-:Y:S02]  /*22e40*/  SEL R3, RZ, 0x1, P0 ;  /* 0x00000001ff037807 */ /* 0x000fe40000000000 */
[----:B------:R-:W-:Y:S02]  /*22e50*/  SEL R5, R0, RZ, P0 ;  /* 0x000000ff00057207 */ /* 0x000fe40000000000 */
[----:B------:R-:W-:-:S03]  /*22e60*/  LOP3.LUT R4, R4, R3, RZ, 0x3c, !PT ;  /* 0x0000000304047212 */ /* 0x000fc600078e3cff */
[----:B------:R-:W-:Y:S01]  /*22e70*/  IMAD R3, R5, 0x8, R2 ;  /* 0x0000000805037824 */ /* 0x000fe200078e0202 */
[----:B------:R-:W-:-:S04]  /*22e80*/  SHF.L.U32 R0, R4, 0x1f, RZ ;  /* 0x0000001f04007819 */ /* 0x000fc800000006ff */
[----:B------:R-:W0:Y:S02]  /*22e90*/  SYNCS.PHASECHK.TRANS64.TRYWAIT P0, [R3+URZ], R0 ;  /* 0x00000000030075a7 */ /* 0x000e24000800017f */
[----:B0-----:R-:W-:Y:S05]  /*22ea0*/  @!P0 BRA `(.L_x_122) ;  /* 0x0000000400908947 */ /* 0x001fea0003800000 */
.L_x_138:
        /* <DEDUP_REMOVED lines=9> */
.L_x_139:
        /* <DEDUP_REMOVED lines=9> */
.L_x_140:
        /* <DEDUP_REMOVED lines=9> */
.L_x_141:
        /* <DEDUP_REMOVED lines=9> */
.L_x_142:
        /* <DEDUP_REMOVED lines=9> */
.L_x_143:
[----:B0-----:R-:W-:-:S05]  /*23180*/  VIADD R0, R5, 0x1 ;  /* 0x0000000105007836 */ /* 0x001fca0000000000 */
[----:B------:R-:W-:-:S04]  /*23190*/  ISETP.NE.AND P0, PT, R0, 0x9, PT ;  /* 0x000000090000780c */ /* 0x000fc80003f05270 */
[----:B------:R-:W-:Y:S02]  /*231a0*/  SEL R4, RZ, 0x1, P0 ;  /* 0x00000001ff047807 */ /* 0x000fe40000000000 */
[----:B------:R-:W-:Y:S02]  /*231b0*/  SEL R3, R0, RZ, P0 ;  /* 0x000000ff00037207 */ /* 0x000fe40000000000 */
[----:B------:R-:W-:-:S03]  /*231c0*/  LOP3.LUT R0, R7, R4, RZ, 0x3c, !PT ;  /* 0x0000000407007212 */ /* 0x000fc600078e3cff */
[----:B------:R-:W-:Y:S01]  /*231d0*/  IMAD R3, R3, 0x8, R2 ;  /* 0x0000000803037824 */ /* 0x000fe200078e0202 */
[----:B------:R-:W-:-:S07]  /*231e0*/  SHF.L.U32 R0, R0, 0x1f, RZ ;  /* 0x0000001f00007819 */ /* 0x000fce00000006ff */
.L_x_128:
[----:B0-----:R0:W1:Y:S02]  /*231f0*/  SYNCS.PHASECHK.TRANS64.TRYWAIT P0, [R3+URZ], R0 ;  /* 0x00000000030075a7 */ /* 0x001064000800017f */
[----:B-1----:R-:W-:Y:S05]  /*23200*/  @!P0 NANOSLEEP.SYNCS 0x989680 ;  /* 0x009896800000895d */ /* 0x002fea0003900000 */
[----:B------:R-:W1:Y:S02]  /*23210*/  @!P0 SYNCS.PHASECHK.TRANS64 P0, [R3+URZ], R0 ;  /* 0x00000000030085a7 */ /* 0x000e64000800007f */
[----:B-1----:R-:W-:Y:S05]  /*23220*/  @!P0 BRA `(.L_x_128) ;  /* 0xfffffffc00f08947 */ /* 0x002fea000383ffff */
.L_x_118:
[----:B------:R-:W-:Y:S05]  /*23230*/  BSYNC B0 ;  /* 0x0000000000007941 */ /* 0x000fea0003800000 */
.L_x_117:
[----:B------:R-:W-:Y:S05]  /*23240*/  EXIT ;  /* 0x000000000000794d */ /* 0x000fea0003800000 */
.L_x_18:
[----:B-1----:R1:W3:Y:S02]  /*23250*/  SYNCS.PHASECHK.TRANS64.TRYWAIT P1, [R3+URZ], R0 ;  /* 0x00000000030075a7 */ /* 0x0022e4000802017f */
[----:B---3--:R-:W-:Y:S05]  /*23260*/  @!P1 NANOSLEEP.SYNCS 0x989680 ;  /* 0x009896800000995d */ /* 0x008fea0003900000 */
[----:B------:R-:W3:Y:S02]  /*23270*/  @!P1 SYNCS.PHASECHK.TRANS64 P1, [R3+URZ], R0 ;  /* 0x00000000030095a7 */ /* 0x000ee4000802007f */
[----:B---3--:R-:W-:Y:S05]  /*23280*/  @!P1 BRA `(.L_x_18) ;  /* 0xfffffffc00f09947 */ /* 0x008fea000383ffff */
[----:B------:R-:W-:Y:S05]  /*23290*/  BRA `(.L_x_17) ;  /* 0xfffffde400307947 */ /* 0x000fea000383ffff */
.L_x_23:
[----:B-1----:R-:W-:-:S04]  /*232a0*/  IMAD.U32 R8, RZ, RZ, UR4 ;  /* 0x00000004ff087e24 */ /* 0x002fc8000f8e00ff */
[----:B------:R1:W4:Y:S03]  /*232b0*/  SYNCS.PHASECHK.TRANS64.TRYWAIT P1, [R8+URZ], R4 ;  /* 0x00000004080075a7 */ /* 0x000326000802017f */
[----:B----4-:R-:W-:Y:S05]  /*232c0*/  @!P1 NANOSLEEP.SYNCS 0x989680 ;  /* 0x009896800000995d */ /* 0x010fea0003900000 */
[----:B------:R-:W4:Y:S02]  /*232d0*/  @!P1 SYNCS.PHASECHK.TRANS64 P1, [R8+URZ], R4 ;  /* 0x00000004080095a7 */ /* 0x000f24000802007f */
[----:B----4-:R-:W-:Y:S05]  /*232e0*/  @!P1 BRA `(.L_x_23) ;  /* 0xfffffffc00ec9947 */ /* 0x010fea000383ffff */
[----:B------:R-:W-:Y:S05]  /*232f0*/  BRA `(.L_x_22) ;  /* 0xfffffe0400ec7947 */ /* 0x000fea000383ffff */
.L_x_104:
[----:B------:R-:W-:Y:S01]  /*23300*/  BSSY B1, `(.L_x_129) ;  /* 0x0000006000017945 */ /* 0x000fe20003800000 */
[----:B------:R-:W-:-:S07]  /*23310*/  IMAD.MOV.U32 R15, RZ, RZ, -0x1 ;  /* 0xffffffffff0f7424 */ /* 0x000fce00078e00ff */
[----:B------:R-:W-:Y:S05]  /*23320*/  WARPSYNC.COLLECTIVE R15, `(.L_x_130) ;  /* 0x000000000f0c7348 */ /* 0x000fea0003c00000 */
[----:B------:R-:W-:Y:S02]  /*23330*/  ELECT P6, UR62, PT ;  /* 0x00000000003e782f */ /* 0x000fe400038c0000 */
[----:B------:R-:W-:Y:S01]  /*23340*/  MOV R14, UR62 ;  /* 0x0000003e000e7c02 */ /* 0x000fe20008000f00 */
[----:B------:R-:W-:Y:S10]  /*23350*/  ENDCOLLECTIVE ;  /* 0x000000000000791b */ /* 0x000ff40003800000 */
.L_x_130:
[----:B------:R-:W-:Y:S05]  /*23360*/  BSYNC B1 ;  /* 0x0000000000017941 */ /* 0x000fea0003800000 */
.L_x_129:
[----:B------:R-:W-:Y:S05]  /*23370*/  BRA `(.L_x_131) ;  /* 0xffffffec00507947 */ /* 0x000fea000383ffff */
.L_x_107:
[----:B0-----:R0:W1:Y:S02]  /*23380*/  SYNCS.PHASECHK.TRANS64.TRYWAIT P1, [R11+URZ+0x48], R12 ;  /* 0x0000480c0b0075a7 */ /* 0x001064000802017f */
[----:B-1----:R-:W-:Y:S05]  /*23390*/  @!P1 NANOSLEEP.SYNCS 0x989680 ;  /* 0x009896800000995d */ /* 0x002fea0003900000 */
[----:B------:R-:W1:Y:S02]  /*233a0*/  @!P1 SYNCS.PHASECHK.TRANS64 P1, [R11+URZ+0x48], R12 ;  /* 0x0000480c0b0095a7 */ /* 0x000e64000802007f */
[----:B-1----:R-:W-:Y:S05]  /*233b0*/  @!P1 BRA `(.L_x_107) ;  /* 0xfffffffc00f09947 */ /* 0x002fea000383ffff */
[----:B------:R-:W-:Y:S05]  /*233c0*/  BRA `(.L_x_132) ;  /* 0xffffffec00847947 */ /* 0x000fea000383ffff */
.L_x_116:
[----:B------:R-:W-:Y:S01]  /*233d0*/  BSSY B0, `(.L_x_133) ;  /* 0x0000006000007945 */ /* 0x000fe20003800000 */
[----:B------:R-:W-:-:S07]  /*233e0*/  IMAD.MOV.U32 R15, RZ, RZ, -0x1 ;  /* 0xffffffffff0f7424 */ /* 0x000fce00078e00ff */
[----:B------:R-:W-:Y:S05]  /*233f0*/  WARPSYNC.COLLECTIVE R15, `(.L_x_134) ;  /* 0x000000000f0c7348 */ /* 0x000fea0003c00000 */
[----:B------:R-:W-:Y:S02]  /*23400*/  ELECT P6, UR62, PT ;  /* 0x00000000003e782f */ /* 0x000fe400038c0000 */
[----:B------:R-:W-:Y:S01]  /*23410*/  MOV R14, UR62 ;  /* 0x0000003e000e7c02 */ /* 0x000fe20008000f00 */
[----:B------:R-:W-:Y:S10]  /*23420*/  ENDCOLLECTIVE ;  /* 0x000000000000791b */ /* 0x000ff40003800000 */
.L_x_134:
[----:B------:R-:W-:Y:S05]  /*23430*/  BSYNC B0 ;  /* 0x0000000000007941 */ /* 0x000fea0003800000 */
.L_x_133:
[----:B------:R-:W-:Y:S05]  /*23440*/  BRA `(.L_x_135) ;  /* 0xfffffff8000c7947 */ /* 0x000fea000383ffff */
.L_x_120:
[----:B0-----:R0:W1:Y:S02]  /*23450*/  SYNCS.PHASECHK.TRANS64.TRYWAIT P0, [R4+URZ], R3 ;  /* 0x00000003040075a7 */ /* 0x001064000800017f */
[----:B-1----:R-:W-:Y:S05]  /*23460*/  @!P0 NANOSLEEP.SYNCS 0x989680 ;  /* 0x009896800000895d */ /* 0x002fea0003900000 */
[----:B------:R-:W1:Y:S02]  /*23470*/  @!P0 SYNCS.PHASECHK.TRANS64 P0, [R4+URZ], R3 ;  /* 0x00000003040085a7 */ /* 0x000e64000800007f */
[----:B-1----:R-:W-:Y:S05]  /*23480*/  @!P0 BRA `(.L_x_120) ;  /* 0xfffffffc00f08947 */ /* 0x002fea000383ffff */
[----:B------:R-:W-:Y:S05]  /*23490*/  BRA `(.L_x_136) ;  /* 0xfffffff8003c7947 */ /* 0x000fea000383ffff */
.L_x_121:
[----:B0-----:R0:W1:Y:S02]  /*234a0*/  SYNCS.PHASECHK.TRANS64.TRYWAIT P0, [R3+URZ], R0 ;  /* 0x00000000030075a7 */ /* 0x001064000800017f */
[----:B-1----:R-:W-:Y:S05]  /*234b0*/  @!P0 NANOSLEEP.SYNCS 0x989680 ;  /* 0x009896800000895d */ /* 0x002fea0003900000 */
[----:B------:R-:W1:Y:S02]  /*234c0*/  @!P0 SYNCS.PHASECHK.TRANS64 P0, [R3+URZ], R0 ;  /* 0x00000000030085a7 */ /* 0x000e64000800007f */
[----:B-1----:R-:W-:Y:S05]  /*234d0*/  @!P0 BRA `(.L_x_121) ;  /* 0xfffffffc00f08947 */ /* 0x002fea000383ffff */
[----:B------:R-:W-:Y:S05]  /*234e0*/  BRA `(.L_x_137) ;  /* 0xfffffff8004c7947 */ /* 0x000fea000383ffff */
.L_x_122:
[----:B0-----:R0:W1:Y:S02]  /*234f0*/  SYNCS.PHASECHK.TRANS64.TRYWAIT P0, [R3+URZ], R0 ;  /* 0x00000000030075a7 */ /* 0x001064000800017f */
[----:B-1----:R-:W-:Y:S05]  /*23500*/  @!P0 NANOSLEEP.SYNCS 0x989680 ;  /* 0x009896800000895d */ /* 0x002fea0003900000 */
[----:B------:R-:W1:Y:S02]  /*23510*/  @!P0 SYNCS.PHASECHK.TRANS64 P0, [R3+URZ], R0 ;  /* 0x00000000030085a7 */ /* 0x000e64000800007f */
[----:B-1----:R-:W-:Y:S05]  /*23520*/  @!P0 BRA `(.L_x_122) ;  /* 0xfffffffc00f08947 */ /* 0x002fea000383ffff */
[----:B------:R-:W-:Y:S05]  /*23530*/  BRA `(.L_x_138) ;  /* 0xfffffff8005c7947 */ /* 0x000fea000383ffff */
.L_x_123:
[----:B0-----:R0:W1:Y:S02]  /*23540*/  SYNCS.PHASECHK.TRANS64.TRYWAIT P0, [R3+URZ], R0 ;  /* 0x00000000030075a7 */ /* 0x001064000800017f */
[----:B-1----:R-:W-:Y:S05]  /*23550*/  @!P0 NANOSLEEP.SYNCS 0x989680 ;  /* 0x009896800000895d */ /* 0x002fea0003900000 */
[----:B------:R-:W1:Y:S02]  /*23560*/  @!P0 SYNCS.PHASECHK.TRANS64 P0, [R3+URZ], R0 ;  /* 0x00000000030085a7 */ /* 0x000e64000800007f */
[----:B-1----:R-:W-:Y:S05]  /*23570*/  @!P0 BRA `(.L_x_123) ;  /* 0xfffffffc00f08947 */ /* 0x002fea000383ffff */
[----:B------:R-:W-:Y:S05]  /*23580*/  BRA `(.L_x_139) ;  /* 0xfffffff8006c7947 */ /* 0x000fea000383ffff */
.L_x_124:
[----:B0-----:R0:W1:Y:S02]  /*23590*/  SYNCS.PHASECHK.TRANS64.TRYWAIT P0, [R3+URZ], R0 ;  /* 0x00000000030075a7 */ /* 0x001064000800017f */
[----:B-1----:R-:W-:Y:S05]  /*235a0*/  @!P0 NANOSLEEP.SYNCS 0x989680 ;  /* 0x009896800000895d */ /* 0x002fea0003900000 */
[----:B------:R-:W1:Y:S02]  /*235b0*/  @!P0 SYNCS.PHASECHK.TRANS64 P0, [R3+URZ], R0 ;  /* 0x00000000030085a7 */ /* 0x000e64000800007f */
[----:B-1----:R-:W-:Y:S05]  /*235c0*/  @!P0 BRA `(.L_x_124) ;  /* 0xfffffffc00f08947 */ /* 0x002fea000383ffff */
[----:B------:R-:W-:Y:S05]  /*235d0*/  BRA `(.L_x_140) ;  /* 0xfffffff8007c7947 */ /* 0x000fea000383ffff */
.L_x_125:
[----:B0-----:R0:W1:Y:S02]  /*235e0*/  SYNCS.PHASECHK.TRANS64.TRYWAIT P0, [R3+URZ], R0 ;  /* 0x00000000030075a7 */ /* 0x001064000800017f */
[----:B-1----:R-:W-:Y:S05]  /*235f0*/  @!P0 NANOSLEEP.SYNCS 0x989680 ;  /* 0x009896800000895d */ /* 0x002fea0003900000 */
[----:B------:R-:W1:Y:S02]  /*23600*/  @!P0 SYNCS.PHASECHK.TRANS64 P0, [R3+URZ], R0 ;  /* 0x00000000030085a7 */ /* 0x000e64000800007f */
[----:B-1----:R-:W-:Y:S05]  /*23610*/  @!P0 BRA `(.L_x_125) ;  /* 0xfffffffc00f08947 */ /* 0x002fea000383ffff */
[----:B------:R-:W-:Y:S05]  /*23620*/  BRA `(.L_x_141) ;  /* 0xfffffff8008c7947 */ /* 0x000fea000383ffff */
.L_x_126:
[----:B0-----:R0:W1:Y:S02]  /*23630*/  SYNCS.PHASECHK.TRANS64.TRYWAIT P0, [R3+URZ], R0 ;  /* 0x00000000030075a7 */ /* 0x001064000800017f */
[----:B-1----:R-:W-:Y:S05]  /*23640*/  @!P0 NANOSLEEP.SYNCS 0x989680 ;  /* 0x009896800000895d */ /* 0x002fea0003900000 */
[----:B------:R-:W1:Y:S02]  /*23650*/  @!P0 SYNCS.PHASECHK.TRANS64 P0, [R3+URZ], R0 ;  /* 0x00000000030085a7 */ /* 0x000e64000800007f */
[----:B-1----:R-:W-:Y:S05]  /*23660*/  @!P0 BRA `(.L_x_126) ;  /* 0xfffffffc00f08947 */ /* 0x002fea000383ffff */
[----:B------:R-:W-:Y:S05]  /*23670*/  BRA `(.L_x_142) ;  /* 0xfffffff8009c7947 */ /* 0x000fea000383ffff */
.L_x_127:
[----:B0-----:R0:W1:Y:S02]  /*23680*/  SYNCS.PHASECHK.TRANS64.TRYWAIT P0, [R3+URZ], R0 ;  /* 0x00000000030075a7 */ /* 0x001064000800017f */
[----:B-1----:R-:W-:Y:S05]  /*23690*/  @!P0 NANOSLEEP.SYNCS 0x989680 ;  /* 0x009896800000895d */ /* 0x002fea0003900000 */
[----:B------:R-:W1:Y:S02]  /*236a0*/  @!P0 SYNCS.PHASECHK.TRANS64 P0, [R3+URZ], R0 ;  /* 0x00000000030085a7 */ /* 0x000e64000800007f */
[----:B-1----:R-:W-:Y:S05]  /*236b0*/  @!P0 BRA `(.L_x_127) ;  /* 0xfffffffc00f08947 */ /* 0x002fea000383ffff */
[----:B------:R-:W-:Y:S05]  /*236c0*/  BRA `(.L_x_143) ;  /* 0xfffffff800ac7947 */ /* 0x000fea000383ffff */
.L_x_144:
[----:B------:R-:W-:-:S00]  /*236d0*/  BRA `(.L_x_144) ;  /* 0xfffffffc00fc7947 */ /* 0x000fc0000383ffff */
[----:B------:R-:W-:-:S00]  /*236e0*/  NOP ;  /* 0x0000000000007918 */ /* 0x000fc00000000000 */
        /* <DEDUP_REMOVED lines=9> */
.L_x_145:


//--------------------- .nv.global.init           --------------------------
	.section	.nv.global.init,"aw",@progbits
.nv.global.init:
	.type		$str$22,@object
	.size		$str$22,($str$23 - $str$22)
$str$22:
        /*0000*/ 	.byte	0x6b, 0x5f, 0x74, 0x69, 0x6c, 0x65, 0x5f, 0x63, 0x6f, 0x75, 0x6e, 0x74, 0x20, 0x3e, 0x3d, 0x20
        /*0010*/ 	.byte	0x31, 0x00
	.type		$str$23,@object
	.size		$str$23,(__unnamed_1 - $str$23)
$str$23:
        /*0012*/ 	.byte	0x2f, 0x74, 0x6d, 0x70, 0x2f, 0x63, 0x75, 0x74, 0x6c, 0x61, 0x73, 0x73, 0x5f, 0x73, 0x77, 0x65
        /*0022*/ 	.byte	0x65, 0x70, 0x5f, 0x73, 0x72, 0x63, 0x2f, 0x69, 0x6e, 0x63, 0x6c, 0x75, 0x64, 0x65, 0x2f, 0x63
        /*0032*/ 	.byte	0x75, 0x74, 0x6c, 0x61, 0x73, 0x73, 0x2f, 0x67, 0x65, 0x6d, 0x6d, 0x2f, 0x63, 0x6f, 0x6c, 0x6c
        /*0042*/ 	.byte	0x65, 0x63, 0x74, 0x69, 0x76, 0x65, 0x2f, 0x73, 0x6d, 0x39, 0x30, 0x5f, 0x6d, 0x6d, 0x61, 0x5f
        /*0052*/ 	.byte	0x74, 0x6d, 0x61, 0x5f, 0x67, 0x6d, 0x6d, 0x61, 0x5f, 0x73, 0x73, 0x5f, 0x77, 0x61, 0x72, 0x70
        /*0062*/ 	.byte	0x73, 0x70, 0x65, 0x63, 0x69, 0x61, 0x6c, 0x69, 0x7a, 0x65, 0x64, 0x2e, 0x68, 0x70, 0x70, 0x00
	.type		__unnamed_1,@object
	.size		__unnamed_1,(.L_0 - __unnamed_1)
__unnamed_1:
        /* <DEDUP_REMOVED lines=173> */
.L_0:


//--------------------- .nv.shared._ZN7cutlass13device_kernelINS_4gemm6kernel13GemmUniversalIN4cute5tupleIJiiiiEEENS1_10collective13CollectiveMmaINS1_34MainloopSm90TmaGmmaWarpSpecializedILi9ENS5_IJNS4_1CILi1EEESB_SB_EEENS1_35KernelTmaWarpSpecializedCooperativeEEENS5_IJNSA_ILi512EEENSA_ILi240EEENSA_ILi32EEEEEEaNS5_IJlSB_lEEEaSJ_NS4_8TiledMMAINS4_8MMA_AtomIJNS4_4SM904GMMA26MMA_64x16x32_S32S8S8_SS_TNEEEENS4_6LayoutINS5_IJNSA_ILi2EEESB_SB_EEENS5_IJSB_NSA_ILi0EEEST_EEEEENS5_IJNS4_10UnderscoreESW_SW_EEEEENS4_13SM90_TMA_LOADENS4_14ComposedLayoutINS4_7SwizzleILi1ELi4ELi3EEENS4_18smem_ptr_flag_bitsILi8EEENSQ_INS5_IJNSA_ILi8EEESH_EEENS5_IJSH_SB_EEEEEEEvNS4_8identityESZ_S19_vS1A_EENS_8epilogue10collective6detail29Sm90TmaWarpSpecializedAdapterINS1D_15DefaultEpilogueIaSJ_SJ_NS1C_6thread17LinearCombinationIaLi1EiiLNS1H_9ScaleType4KindE0ELNS_15FloatRoundStyleE2EaEENS1_15EpilogueDefaultEEEEEvvEEEEvNT_6ParamsE --------------------------
	.section	.nv.shared._ZN7cutlass13device_kernelINS_4gemm6kernel13GemmUniversalIN4cute5tupleIJiiiiEEENS1_10collective13CollectiveMmaINS1_34MainloopSm90TmaGmmaWarpSpecializedILi9ENS5_IJNS4_1CILi1EEESB_SB_EEENS1_35KernelTmaWarpSpecializedCooperativeEEENS5_IJNSA_ILi512EEENSA_ILi240EEENSA_ILi32EEEEEEaNS5_IJlSB_lEEEaSJ_NS4_8TiledMMAINS4_8MMA_AtomIJNS4_4SM904GMMA26MMA_64x16x32_S32S8S8_SS_TNEEEENS4_6LayoutINS5_IJNSA_ILi2EEESB_SB_EEENS5_IJSB_NSA_ILi0EEEST_EEEEENS5_IJNS4_10UnderscoreESW_SW_EEEEENS4_13SM90_TMA_LOADENS4_14ComposedLayoutINS4_7SwizzleILi1ELi4ELi3EEENS4_18smem_ptr_flag_bitsILi8EEENSQ_INS5_IJNSA_ILi8EEESH_EEENS5_IJSH_SB_EEEEEEEvNS4_8identityESZ_S19_vS1A_EENS_8epilogue10collective6detail29Sm90TmaWarpSpecializedAdapterINS1D_15DefaultEpilogueIaSJ_SJ_NS1C_6thread17LinearCombinationIaLi1EiiLNS1H_9ScaleType4KindE0ELNS_15FloatRoundStyleE2EaEENS1_15EpilogueDefaultEEEEEvvEEEEvNT_6ParamsE,"aw",@nobits
	.sectionflags	@""
	.align	16
	.zero		1024


//--------------------- .nv.shared.reserved.0     --------------------------
	.section	.nv.shared.reserved.0,"aw",@nobits
	.weak		__nv_reservedSMEM_offset_0_alias
	.size		__nv_reservedSMEM_offset_0_alias, 0, 0
	.other		__nv_reservedSMEM_offset_0_alias,@"STO_CUDA_RESERVED_SHARED STV_DEFAULT"
__nv_reservedSMEM_offset_0_alias:
	.zero		0


//--------------------- .nv.global                --------------------------
	.section	.nv.global,"aw",@nobits
.nv.global:
	.type		_ZN39_INTERNAL_480f9af8_4_k_cu_d679d9ba_37364cute1_E,@object
	.size		_ZN39_INTERNAL_480f9af8_4_k_cu_d679d9ba_37364cute1_E,(_ZN39_INTERNAL_480f9af8_4_k_cu_d679d9ba_37364cuda3std3__45__cpo6cbeginE - _ZN39_INTERNAL_480f9af8_4_k_cu_d679d9ba_37364cute1_E)
_ZN39_INTERNAL_480f9af8_4_k_cu_d679d9ba_37364cute1_E:
	.zero		1
	.type		_ZN39_INTERNAL_480f9af8_4_k_cu_d679d9ba_37364cuda3std3__45__cpo6cbeginE,@object
	.size		_ZN39_INTERNAL_480f9af8_4_k_cu_d679d9ba_37364cuda3std3__45__cpo6cbeginE,(_ZN39_INTERNAL_480f9af8_4_k_cu_d679d9ba_37364cuda3std3__48in_placeE - _ZN39_INTERNAL_480f9af8_4_k_cu_d679d9ba_37364cuda3std3__45__cpo6cbeginE)
_ZN39_INTERNAL_480f9af8_4_k_cu_d679d9ba_37364cuda3std3__45__cpo6cbeginE:
	.zero		1
	.type		_ZN39_INTERNAL_480f9af8_4_k_cu_d679d9ba_37364cuda3std3__48in_placeE,@object
	.size		_ZN39_INTERNAL_480f9af8_4_k_cu_d679d9ba_37364cuda3std3__48in_placeE,(_ZN39_INTERNAL_480f9af8_4_k_cu_d679d9ba_37364cuda3std6ranges3__45__cpo9iter_moveE - _ZN39_INTERNAL_480f9af8_4_k_cu_d679d9ba_37364cuda3std3__48in_placeE)
_ZN39_INTERNAL_480f9af8_4_k_cu_d679d9ba_37364cuda3std3__48in_placeE:
	.zero		1
	.type		_ZN39_INTERNAL_480f9af8_4_k_cu_d679d9ba_37364cuda3std6ranges3__45__cpo9iter_moveE,@object
	.size		_ZN39_INTERNAL_480f9af8_4_k_cu_d679d9ba_37364cuda3std6ranges3__45__cpo9iter_moveE,(_ZN39_INTERNAL_480f9af8_4_k_cu_d679d9ba_37364cuda3std3__45__cpo5beginE - _ZN39_INTERNAL_480f9af8_4_k_cu_d679d9ba_37364cuda3std6ranges3__45__cpo9iter_moveE)
_ZN39_INTERNAL_480f9af8_4_k_cu_d679d9ba_37364cuda3std6ranges3__45__cpo9iter_moveE:
	.zero		1
	.type		_ZN39_INTERNAL_480f9af8_4_k_cu_d679d9ba_37364cuda3std3__45__cpo5beginE,@object
	.size		_ZN39_INTERNAL_480f9af8_4_k_cu_d679d9ba_37364cuda3std3__45__cpo5beginE,(_ZN39_INTERNAL_480f9af8_4_k_cu_d679d9ba_37364cuda3std3__441_GLOBAL__N__480f9af8_4_k_cu_d679d9ba_37366ignoreE - _ZN39_INTERNAL_480f9af8_4_k_cu_d679d9ba_37364cuda3std3__45__cpo5beginE)
_ZN39_INTERNAL_480f9af8_4_k_cu_d679d9ba_37364cuda3std3__45__cpo5beginE:
	.zero		1
	.type		_ZN39_INTERNAL_480f9af8_4_k_cu_d679d9ba_37364cuda3std3__441_GLOBAL__N__480f9af8_4_k_cu_d679d9ba_37366ignoreE,@object
	.size		_ZN39_INTERNAL_480f9af8_4_k_cu_d679d9ba_37364cuda3std3__441_GLOBAL__N__480f9af8_4_k_cu_d679d9ba_37366ignoreE,(_ZN39_INTERNAL_480f9af8_4_k_cu_d679d9ba_37364cute7productE - _ZN39_INTERNAL_480f9af8_4_k_cu_d679d9ba_37364cuda3std3__441_GLOBAL__N__480f9af8_4_k_cu_d679d9ba_37366ignoreE)
_ZN39_INTERNAL_480f9af8_4_k_cu_d679d9ba_37364cuda3std3__441_GLOBAL__N__480f9af8_4_k_cu_d679d9ba_37366ignoreE:
	.zero		1
	.type		_ZN39_INTERNAL_480f9af8_4_k_cu_d679d9ba_37364cute7productE,@object
	.size		_ZN39_INTERNAL_480f9af8_4_k_cu_d679d9ba_37364cute7productE,(_ZN39_INTERNAL_480f9af8_4_k_cu_d679d9ba_37364cuda3std3__45__cpo3endE - _ZN39_INTERNAL_480f9af8_4_k_cu_d679d9ba_37364cute7productE)
_ZN39_INTERNAL_480f9af8_4_k_cu_d679d9ba_37364cute7productE:
	.zero		1
	.type		_ZN39_INTERNAL_480f9af8_4_k_cu_d679d9ba_37364cuda3std3__45__cpo3endE,@object
	.size		_ZN39_INTERNAL_480f9af8_4_k_cu_d679d9ba_37364cuda3std3__45__cpo3endE,(_ZN39_INTERNAL_480f9af8_4_k_cu_d679d9ba_37364cuda3std3__419piecewise_constructE - _ZN39_INTERNAL_480f9af8_4_k_cu_d679d9ba_37364cuda3std3__45__cpo3endE)
_ZN39_INTERNAL_480f9af8_4_k_cu_d679d9ba_37364cuda3std3__45__cpo3endE:
	.zero		1
	.type		_ZN39_INTERNAL_480f9af8_4_k_cu_d679d9ba_37364cuda3std3__419piecewise_constructE,@object
	.size		_ZN39_INTERNAL_480f9af8_4_k_cu_d679d9ba_37364cuda3std3__419piecewise_constructE,(_ZN39_INTERNAL_480f9af8_4_k_cu_d679d9ba_37364cuda3std3__45__cpo4cendE - _ZN39_INTERNAL_480f9af8_4_k_cu_d679d9ba_37364cuda3std3__419piecewise_constructE)
_ZN39_INTERNAL_480f9af8_4_k_cu_d679d9ba_37364cuda3std3__419piecewise_constructE:
	.zero		1
	.type		_ZN39_INTERNAL_480f9af8_4_k_cu_d679d9ba_37364cuda3std3__45__cpo4cendE,@object
	.size		_ZN39_INTERNAL_480f9af8_4_k_cu_d679d9ba_37364cuda3std3__45__cpo4cendE,(_ZN39_INTERNAL_480f9af8_4_k_cu_d679d9ba_37364cuda3std6ranges3__45__cpo4swapE - _ZN39_INTERNAL_480f9af8_4_k_cu_d679d9ba_37364cuda3std3__45__cpo4cendE)
_ZN39_INTERNAL_480f9af8_4_k_cu_d679d9ba_37364cuda3std3__45__cpo4cendE:
	.zero		1
	.type		_ZN39_INTERNAL_480f9af8_4_k_cu_d679d9ba_37364cuda3std6ranges3__45__cpo4swapE,@object
	.size		_ZN39_INTERNAL_480f9af8_4_k_cu_d679d9ba_37364cuda3std6ranges3__45__cpo4swapE,(.L_8 - _ZN39_INTERNAL_480f9af8_4_k_cu_d679d9ba_37364cuda3std6ranges3__45__cpo4swapE)
_ZN39_INTERNAL_480f9af8_4_k_cu_d679d9ba_37364cuda3std6ranges3__45__cpo4swapE:
	.zero		1
.L_8:


//--------------------- .nv.constant0._ZN7cutlass13device_kernelINS_4gemm6kernel13GemmUniversalIN4cute5tupleIJiiiiEEENS1_10collective13CollectiveMmaINS1_34MainloopSm90TmaGmmaWarpSpecializedILi9ENS5_IJNS4_1CILi1EEESB_SB_EEENS1_35KernelTmaWarpSpecializedCooperativeEEENS5_IJNSA_ILi512EEENSA_ILi240EEENSA_ILi32EEEEEEaNS5_IJlSB_lEEEaSJ_NS4_8TiledMMAINS4_8MMA_AtomIJNS4_4SM904GMMA26MMA_64x16x32_S32S8S8_SS_TNEEEENS4_6LayoutINS5_IJNSA_ILi2EEESB_SB_EEENS5_IJSB_NSA_ILi0EEEST_EEEEENS5_IJNS4_10UnderscoreESW_SW_EEEEENS4_13SM90_TMA_LOADENS4_14ComposedLayoutINS4_7SwizzleILi1ELi4ELi3EEENS4_18smem_ptr_flag_bitsILi8EEENSQ_INS5_IJNSA_ILi8EEESH_EEENS5_IJSH_SB_EEEEEEEvNS4_8identityESZ_S19_vS1A_EENS_8epilogue10collective6detail29Sm90TmaWarpSpecializedAdapterINS1D_15DefaultEpilogueIaSJ_SJ_NS1C_6thread17LinearCombinationIaLi1EiiLNS1H_9ScaleType4KindE0ELNS_15FloatRoundStyleE2EaEENS1_15EpilogueDefaultEEEEEvvEEEEvNT_6ParamsE --------------------------
	.section	.nv.constant0._ZN7cutlass13device_kernelINS_4gemm6kernel13GemmUniversalIN4cute5tupleIJiiiiEEENS1_10collective13CollectiveMmaINS1_34MainloopSm90TmaGmmaWarpSpecializedILi9ENS5_IJNS4_1CILi1EEESB_SB_EEENS1_35KernelTmaWarpSpecializedCooperativeEEENS5_IJNSA_ILi512EEENSA_ILi240EEENSA_ILi32EEEEEEaNS5_IJlSB_lEEEaSJ_NS4_8TiledMMAINS4_8MMA_AtomIJNS4_4SM904GMMA26MMA_64x16x32_S32S8S8_SS_TNEEEENS4_6LayoutINS5_IJNSA_ILi2EEESB_SB_EEENS5_IJSB_NSA_ILi0EEEST_EEEEENS5_IJNS4_10UnderscoreESW_SW_EEEEENS4_13SM90_TMA_LOADENS4_14ComposedLayoutINS4_7SwizzleILi1ELi4ELi3EEENS4_18smem_ptr_flag_bitsILi8EEENSQ_INS5_IJNSA_ILi8EEESH_EEENS5_IJSH_SB_EEEEEEEvNS4_8identityESZ_S19_vS1A_EENS_8epilogue10collective6detail29Sm90TmaWarpSpecializedAdapterINS1D_15DefaultEpilogueIaSJ_SJ_NS1C_6thread17LinearCombinationIaLi1EiiLNS1H_9ScaleType4KindE0ELNS_15FloatRoundStyleE2EaEENS1_15EpilogueDefaultEEEEEvvEEEEvNT_6ParamsE,"a",@progbits
	.sectionflags	@""
	.align	4
.nv.constant0._ZN7cutlass13device_kernelINS_4gemm6kernel13GemmUniversalIN4cute5tupleIJiiiiEEENS1_10collective13CollectiveMmaINS1_34MainloopSm90TmaGmmaWarpSpecializedILi9ENS5_IJNS4_1CILi1EEESB_SB_EEENS1_35KernelTmaWarpSpecializedCooperativeEEENS5_IJNSA_ILi512EEENSA_ILi240EEENSA_ILi32EEEEEEaNS5_IJlSB_lEEEaSJ_NS4_8TiledMMAINS4_8MMA_AtomIJNS4_4SM904GMMA26MMA_64x16x32_S32S8S8_SS_TNEEEENS4_6LayoutINS5_IJNSA_ILi2EEESB_SB_EEENS5_IJSB_NSA_ILi0EEEST_EEEEENS5_IJNS4_10UnderscoreESW_SW_EEEEENS4_13SM90_TMA_LOADENS4_14ComposedLayoutINS4_7SwizzleILi1ELi4ELi3EEENS4_18smem_ptr_flag_bitsILi8EEENSQ_INS5_IJNSA_ILi8EEESH_EEENS5_IJSH_SB_EEEEEEEvNS4_8identityESZ_S19_vS1A_EENS_8epilogue10collective6detail29Sm90TmaWarpSpecializedAdapterINS1D_15DefaultEpilogueIaSJ_SJ_NS1C_6thread17LinearCombinationIaLi1EiiLNS1H_9ScaleType4KindE0ELNS_15FloatRoundStyleE2EaEENS1_15EpilogueDefaultEEEEEvvEEEEvNT_6ParamsE:
	.zero		1664


//--------------------- SYMBOLS --------------------------

	.type		.nv.reservedSmem.offset0,@object
	.size		.nv.reservedSmem.offset0,0x4
	.type		__assertfail,@function
